def matmul_kernel(
    a_ptr,
    b_ptr,
    c_ptr,
    M,
    N,
    K,
    stride_am,
    stride_ak,
    stride_bk,
    stride_bn,
    stride_cm,
    stride_cn,
    BLOCK_M: tl.constexpr,
    BLOCK_N: tl.constexpr,
    BLOCK_K: tl.constexpr,
    GROUP_M: tl.constexpr,
):
    pid = tl.program_id(axis=0)
    num_pid_m = tl.cdiv(M, BLOCK_M)
    num_pid_n = tl.cdiv(N, BLOCK_N)
    num_pid_in_group = GROUP_M * num_pid_n
    group_id = pid // num_pid_in_group
    first_pid_m = group_id * GROUP_M
    group_size_m = min(num_pid_m - first_pid_m, GROUP_M)
    pid_m = first_pid_m + ((pid % num_pid_in_group) % group_size_m)
    pid_n = (pid % num_pid_in_group) // group_size_m

    offs_am = (pid_m * BLOCK_M + tl.arange(0, BLOCK_M)) % M
    offs_bn = (pid_n * BLOCK_N + tl.arange(0, BLOCK_N)) % N
    offs_k = tl.arange(0, BLOCK_K)
    a_ptrs = a_ptr + offs_am[:, None] * stride_am + offs_k[None, :] * stride_ak
    b_ptrs = b_ptr + offs_k[:, None] * stride_bk + offs_bn[None, :] * stride_bn

    acc = tl.zeros((BLOCK_M, BLOCK_N), dtype=tl.float32)
    for kk in range(0, tl.cdiv(K, BLOCK_K)):
        a = tl.load(a_ptrs, mask=offs_k[None, :] < K - kk * BLOCK_K, other=0.0)
        b = tl.load(b_ptrs, mask=offs_k[:, None] < K - kk * BLOCK_K, other=0.0)
        acc = tl.dot(a, b, acc)
        a_ptrs += BLOCK_K * stride_ak
        b_ptrs += BLOCK_K * stride_bk

    c = acc.to(c_ptr.dtype.element_ty)
    offs_cm = pid_m * BLOCK_M + tl.arange(0, BLOCK_M)
    offs_cn = pid_n * BLOCK_N + tl.arange(0, BLOCK_N)
    c_ptrs = c_ptr + offs_cm[:, None] * stride_cm + offs_cn[None, :] * stride_cn
    mask = (offs_cm[:, None] < M) & (offs_cn[None, :] < N)
    tl.store(c_ptrs, c, mask=mask)

# config = {"BLOCK_K": 32, "BLOCK_M": 64, "BLOCK_N": 256, "GROUP_M": 8, "arch": "sm_100", "dtype": "bf16", "num_ctas": 1, "num_stages": 3, "num_warps": 1}
# arch = sm_100


// ===== COMPILED SASS (sm_100a) =====

	.target	sm_100a

	.elftype	@"ET_EXEC"


//--------------------- .note.nv.tkinfo           --------------------------
	.section	.note.nv.tkinfo,"",@"SHT_NOTE"
	.sectionflags	@"SHF_NOTE_NV_TKINFO"
	.tkinfo
        /*0018*/ 	.word	0x00000081
        /*0030*/ 	.string	""
        /*0030*/ 	.string	"ptxas-blackwell"
        /*0030*/ 	.string	"Cuda compilation tools, release 12.9, V12.9.86"
        /*0030*/ 	.string	"Build cuda_12.9.r12.9/compiler.36037853_0"
        /*0030*/ 	.string	"-v  -suppress-debug-info  -lineinfo  -arch sm_100a "



//--------------------- .note.nv.cuver            --------------------------
	.section	.note.nv.cuver,"",@"SHT_NOTE"
	.sectionflags	@"SHF_NOTE_NV_CUVER"
        /*0018*/ 	.short	0x0001
        /*001a*/ 	.short	0x0064
        /*001c*/ 	.short	0x0001
        /*001e*/ 	.short	0x0000
        /*0020*/ 	.short	0x0001
        /*0022*/ 	.short	0x0000


//--------------------- .nv.info                  --------------------------
	.section	.nv.info,"",@"SHT_CUDA_INFO"
	.align	4


	//----- nvinfo : EIATTR_REGCOUNT
	.align		4
        /*0000*/ 	.byte	0x04, 0x2f
        /*0002*/ 	.short	(.L_1 - .L_0)
	.align		4
.L_0:
        /*0004*/ 	.word	index@(matmul_kernel)
        /*0008*/ 	.word	0x00000040


	//----- nvinfo : EIATTR_FRAME_SIZE
	.align		4
.L_1:
        /*000c*/ 	.byte	0x04, 0x11
        /*000e*/ 	.short	(.L_3 - .L_2)
	.align		4
.L_2:
        /*0010*/ 	.word	index@(matmul_kernel)
        /*0014*/ 	.word	0x000021a8


	//----- nvinfo : EIATTR_MIN_STACK_SIZE
	.align		4
.L_3:
        /*0018*/ 	.byte	0x04, 0x12
        /*001a*/ 	.short	(.L_5 - .L_4)
	.align		4
.L_4:
        /*001c*/ 	.word	index@(matmul_kernel)
        /*0020*/ 	.word	0x000021a8
.L_5:


//--------------------- .nv.info.matmul_kernel    --------------------------
	.section	.nv.info.matmul_kernel,"",@"SHT_CUDA_INFO"
	.sectionflags	@""
	.align	4


	//----- nvinfo : EIATTR_CUDA_API_VERSION
	.align		4
        /*0000*/ 	.byte	0x04, 0x37
        /*0002*/ 	.short	(.L_7 - .L_6)
.L_6:
        /*0004*/ 	.word	0x00000081


	//----- nvinfo : EIATTR_KPARAM_INFO
	.align		4
.L_7:
        /*0008*/ 	.byte	0x04, 0x17
        /*000a*/ 	.short	(.L_9 - .L_8)
.L_8:
        /*000c*/ 	.word	0x00000000
        /*0010*/ 	.short	0x000d
        /*0012*/ 	.short	0x0048
        /*0014*/ 	.byte	0x00, 0xf4, 0x21, 0x00


	//----- nvinfo : EIATTR_KPARAM_INFO
	.align		4
.L_9:
        /*0018*/ 	.byte	0x04, 0x17
        /*001a*/ 	.short	(.L_11 - .L_10)
.L_10:
        /*001c*/ 	.word	0x00000000
        /*0020*/ 	.short	0x000c
        /*0022*/ 	.short	0x0040
        /*0024*/ 	.byte	0x00, 0xf4, 0x21, 0x00


	//----- nvinfo : EIATTR_KPARAM_INFO
	.align		4
.L_11:
        /*0028*/ 	.byte	0x04, 0x17
        /*002a*/ 	.short	(.L_13 - .L_12)
.L_12:
        /*002c*/ 	.word	0x00000000
        /*0030*/ 	.short	0x000b
        /*0032*/ 	.short	0x0038
        /*0034*/ 	.byte	0x00, 0xf0, 0x11, 0x00


	//----- nvinfo : EIATTR_KPARAM_INFO
	.align		4
.L_13:
        /*0038*/ 	.byte	0x04, 0x17
        /*003a*/ 	.short	(.L_15 - .L_14)
.L_14:
        /*003c*/ 	.word	0x00000000
        /*0040*/ 	.short	0x000a
        /*0042*/ 	.short	0x0034
        /*0044*/ 	.byte	0x00, 0xf0, 0x11, 0x00


	//----- nvinfo : EIATTR_KPARAM_INFO
	.align		4
.L_15:
        /*0048*/ 	.byte	0x04, 0x17
        /*004a*/ 	.short	(.L_17 - .L_16)
.L_16:
        /*004c*/ 	.word	0x00000000
        /*0050*/ 	.short	0x0009
        /*0052*/ 	.short	0x0030
        /*0054*/ 	.byte	0x00, 0xf0, 0x11, 0x00


	//----- nvinfo : EIATTR_KPARAM_INFO
	.align		4
.L_17:
        /*0058*/ 	.byte	0x04, 0x17
        /*005a*/ 	.short	(.L_19 - .L_18)
.L_18:
        /*005c*/ 	.word	0x00000000
        /*0060*/ 	.short	0x0008
        /*0062*/ 	.short	0x002c
        /*0064*/ 	.byte	0x00, 0xf0, 0x11, 0x00


	//----- nvinfo : EIATTR_KPARAM_INFO
	.align		4
.L_19:
        /*0068*/ 	.byte	0x04, 0x17
        /*006a*/ 	.short	(.L_21 - .L_20)
.L_20:
        /*006c*/ 	.word	0x00000000
        /*0070*/ 	.short	0x0007
        /*0072*/ 	.short	0x0028
        /*0074*/ 	.byte	0x00, 0xf0, 0x11, 0x00


	//----- nvinfo : EIATTR_KPARAM_INFO
	.align		4
.L_21:
        /*0078*/ 	.byte	0x04, 0x17
        /*007a*/ 	.short	(.L_23 - .L_22)
.L_22:
        /*007c*/ 	.word	0x00000000
        /*0080*/ 	.short	0x0006
        /*0082*/ 	.short	0x0024
        /*0084*/ 	.byte	0x00, 0xf0, 0x11, 0x00


	//----- nvinfo : EIATTR_KPARAM_INFO
	.align		4
.L_23:
        /*0088*/ 	.byte	0x04, 0x17
        /*008a*/ 	.short	(.L_25 - .L_24)
.L_24:
        /*008c*/ 	.word	0x00000000
        /*0090*/ 	.short	0x0005
        /*0092*/ 	.short	0x0020
        /*0094*/ 	.byte	0x00, 0xf0, 0x11, 0x00


	//----- nvinfo : EIATTR_KPARAM_INFO
	.align		4
.L_25:
        /*0098*/ 	.byte	0x04, 0x17
        /*009a*/ 	.short	(.L_27 - .L_26)
.L_26:
        /*009c*/ 	.word	0x00000000
        /*00a0*/ 	.short	0x0004
        /*00a2*/ 	.short	0x001c
        /*00a4*/ 	.byte	0x00, 0xf0, 0x11, 0x00


	//----- nvinfo : EIATTR_KPARAM_INFO
	.align		4
.L_27:
        /*00a8*/ 	.byte	0x04, 0x17
        /*00aa*/ 	.short	(.L_29 - .L_28)
.L_28:
        /*00ac*/ 	.word	0x00000000
        /*00b0*/ 	.short	0x0003
        /*00b2*/ 	.short	0x0018
        /*00b4*/ 	.byte	0x00, 0xf0, 0x11, 0x00


	//----- nvinfo : EIATTR_KPARAM_INFO
	.align		4
.L_29:
        /*00b8*/ 	.byte	0x04, 0x17
        /*00ba*/ 	.short	(.L_31 - .L_30)
.L_30:
        /*00bc*/ 	.word	0x00000000
        /*00c0*/ 	.short	0x0002
        /*00c2*/ 	.short	0x0010
        /*00c4*/ 	.byte	0x00, 0xf4, 0x21, 0x00


	//----- nvinfo : EIATTR_KPARAM_INFO
	.align		4
.L_31:
        /*00c8*/ 	.byte	0x04, 0x17
        /*00ca*/ 	.short	(.L_33 - .L_32)
.L_32:
        /*00cc*/ 	.word	0x00000000
        /*00d0*/ 	.short	0x0001
        /*00d2*/ 	.short	0x0008
        /*00d4*/ 	.byte	0x00, 0xf4, 0x21, 0x00


	//----- nvinfo : EIATTR_KPARAM_INFO
	.align		4
.L_33:
        /*00d8*/ 	.byte	0x04, 0x17
        /*00da*/ 	.short	(.L_35 - .L_34)
.L_34:
        /*00dc*/ 	.word	0x00000000
        /*00e0*/ 	.short	0x0000
        /*00e2*/ 	.short	0x0000
        /*00e4*/ 	.byte	0x00, 0xf4, 0x21, 0x00


	//----- nvinfo : EIATTR_SPARSE_MMA_MASK
	.align		4
.L_35:
        /*00e8*/ 	.byte	0x03, 0x50
        /*00ea*/ 	.short	0x0000


	//----- nvinfo : EIATTR_MAXREG_COUNT
	.align		4
        /*00ec*/ 	.byte	0x03, 0x1b
        /*00ee*/ 	.short	0x00ff


	//----- nvinfo : EIATTR_NUM_BARRIERS
	.align		4
        /*00f0*/ 	.byte	0x02, 0x4c
        /*00f2*/ 	.byte	0x01
	.zero		1


	//----- nvinfo : EIATTR_ANNOTATIONS
	.align		4
        /*00f4*/ 	.byte	0x04, 0x55
        /*00f6*/ 	.short	(.L_37 - .L_36)


	//   ....[0]....
.L_36:
        /*00f8*/ 	.word	0x00000001
        /*00fc*/ 	.byte	0xa0, 0x01, 0x00, 0x00, 0x01, 0x00, 0x00, 0x00, 0xf0, 0x01, 0x00, 0x00, 0x01, 0x00, 0x00, 0x00
        /* <DEDUP_REMOVED lines=375> */
        /*187c*/ 	.byte	0x00, 0x0d, 0x01, 0x00, 0x01, 0x00, 0x00, 0x00, 0x10, 0x0d, 0x01, 0x00


	//----- nvinfo : EIATTR_COOP_GROUP_MASK_REGIDS
	.align		4
.L_37:
        /*1888*/ 	.byte	0x04, 0x29
        /*188a*/ 	.short	(.L_39 - .L_38)


	//   ....[0]....
.L_38:
        /*188c*/ 	.word	0xffffffff


	//   ....[1]....
        /*1890*/ 	.word	0xffffffff


	//   ....[2]....
        /*1894*/ 	.word	0xffffffff


	//   ....[3]....
        /*1898*/ 	.word	0xffffffff


	//   ....[4]....
        /*189c*/ 	.word	0xffffffff


	//   ....[5]....
        /*18a0*/ 	.word	0xffffffff


	//   ....[6]....
        /*18a4*/ 	.word	0xffffffff


	//   ....[7]....
        /*18a8*/ 	.word	0xffffffff


	//   ....[8]....
        /*18ac*/ 	.word	0xffffffff


	//   ....[9]....
        /*18b0*/ 	.word	0xffffffff


	//   ....[10]....
        /*18b4*/ 	.word	0xffffffff


	//   ....[11]....
        /*18b8*/ 	.word	0xffffffff


	//   ....[12]....
        /*18bc*/ 	.word	0xffffffff


	//   ....[13]....
        /*18c0*/ 	.word	0xffffffff


	//   ....[14]....
        /*18c4*/ 	.word	0xffffffff


	//   ....[15]....
        /*18c8*/ 	.word	0xffffffff


	//   ....[16]....
        /*18cc*/ 	.word	0xffffffff


	//   ....[17]....
        /*18d0*/ 	.word	0xffffffff


	//   ....[18]....
        /*18d4*/ 	.word	0xffffffff


	//   ....[19]....
        /*18d8*/ 	.word	0xffffffff


	//   ....[20]....
        /*18dc*/ 	.word	0xffffffff


	//   ....[21]....
        /*18e0*/ 	.word	0xffffffff


	//   ....[22]....
        /*18e4*/ 	.word	0xffffffff


	//   ....[23]....
        /*18e8*/ 	.word	0xffffffff


	//   ....[24]....
        /*18ec*/ 	.word	0xffffffff


	//   ....[25]....
        /*18f0*/ 	.word	0xffffffff


	//   ....[26]....
        /*18f4*/ 	.word	0xffffffff


	//   ....[27]....
        /*18f8*/ 	.word	0xffffffff


	//   ....[28]....
        /*18fc*/ 	.word	0xffffffff


	//   ....[29]....
        /*1900*/ 	.word	0xffffffff


	//   ....[30]....
        /*1904*/ 	.word	0xffffffff


	//   ....[31]....
        /*1908*/ 	.word	0xffffffff


	//   ....[32]....
        /*190c*/ 	.word	0xffffffff


	//   ....[33]....
        /*1910*/ 	.word	0xffffffff


	//   ....[34]....
        /*1914*/ 	.word	0xffffffff


	//   ....[35]....
        /*1918*/ 	.word	0xffffffff


	//   ....[36]....
        /*191c*/ 	.word	0xffffffff


	//   ....[37]....
        /*1920*/ 	.word	0xffffffff


	//   ....[38]....
        /*1924*/ 	.word	0xffffffff


	//   ....[39]....
        /*1928*/ 	.word	0xffffffff


	//   ....[40]....
        /*192c*/ 	.word	0xffffffff


	//   ....[41]....
        /*1930*/ 	.word	0xffffffff


	//   ....[42]....
        /*1934*/ 	.word	0xffffffff


	//   ....[43]....
        /*1938*/ 	.word	0xffffffff


	//   ....[44]....
        /*193c*/ 	.word	0xffffffff


	//   ....[45]....
        /*1940*/ 	.word	0xffffffff


	//   ....[46]....
        /*1944*/ 	.word	0xffffffff


	//   ....[47]....
        /*1948*/ 	.word	0xffffffff


	//   ....[48]....
        /*194c*/ 	.word	0xffffffff


	//   ....[49]....
        /*1950*/ 	.word	0xffffffff


	//   ....[50]....
        /*1954*/ 	.word	0xffffffff


	//   ....[51]....
        /*1958*/ 	.word	0xffffffff


	//   ....[52]....
        /*195c*/ 	.word	0xffffffff


	//   ....[53]....
        /*1960*/ 	.word	0xffffffff


	//   ....[54]....
        /*1964*/ 	.word	0xffffffff


	//   ....[55]....
        /*1968*/ 	.word	0xffffffff


	//   ....[56]....
        /*196c*/ 	.word	0xffffffff


	//   ....[57]....
        /*1970*/ 	.word	0xffffffff


	//   ....[58]....
        /*1974*/ 	.word	0xffffffff


	//   ....[59]....
        /*1978*/ 	.word	0xffffffff


	//   ....[60]....
        /*197c*/ 	.word	0xffffffff


	//   ....[61]....
        /*1980*/ 	.word	0xffffffff


	//   ....[62]....
        /*1984*/ 	.word	0xffffffff


	//   ....[63]....
        /*1988*/ 	.word	0xffffffff


	//   ....[64]....
        /*198c*/ 	.word	0xffffffff


	//   ....[65]....
        /*1990*/ 	.word	0xffffffff


	//   ....[66]....
        /*1994*/ 	.word	0xffffffff


	//   ....[67]....
        /*1998*/ 	.word	0xffffffff


	//   ....[68]....
        /*199c*/ 	.word	0xffffffff


	//   ....[69]....
        /*19a0*/ 	.word	0xffffffff


	//   ....[70]....
        /*19a4*/ 	.word	0xffffffff


	//   ....[71]....
        /*19a8*/ 	.word	0xffffffff


	//   ....[72]....
        /*19ac*/ 	.word	0xffffffff


	//   ....[73]....
        /*19b0*/ 	.word	0xffffffff


	//   ....[74]....
        /*19b4*/ 	.word	0xffffffff


	//   ....[75]....
        /*19b8*/ 	.word	0xffffffff


	//   ....[76]....
        /*19bc*/ 	.word	0xffffffff


	//   ....[77]....
        /*19c0*/ 	.word	0xffffffff


	//   ....[78]....
        /*19c4*/ 	.word	0xffffffff


	//   ....[79]....
        /*19c8*/ 	.word	0xffffffff


	//   ....[80]....
        /*19cc*/ 	.word	0xffffffff


	//   ....[81]....
        /*19d0*/ 	.word	0xffffffff


	//   ....[82]....
        /*19d4*/ 	.word	0xffffffff


	//   ....[83]....
        /*19d8*/ 	.word	0xffffffff


	//   ....[84]....
        /*19dc*/ 	.word	0xffffffff


	//   ....[85]....
        /*19e0*/ 	.word	0xffffffff


	//   ....[86]....
        /*19e4*/ 	.word	0xffffffff


	//   ....[87]....
        /*19e8*/ 	.word	0xffffffff


	//   ....[88]....
        /*19ec*/ 	.word	0xffffffff


	//   ....[89]....
        /*19f0*/ 	.word	0xffffffff


	//   ....[90]....
        /*19f4*/ 	.word	0xffffffff


	//   ....[91]....
        /*19f8*/ 	.word	0xffffffff


	//   ....[92]....
        /*19fc*/ 	.word	0xffffffff


	//   ....[93]....
        /*1a00*/ 	.word	0xffffffff


	//   ....[94]....
        /*1a04*/ 	.word	0xffffffff


	//   ....[95]....
        /*1a08*/ 	.word	0xffffffff


	//   ....[96]....
        /*1a0c*/ 	.word	0xffffffff


	//   ....[97]....
        /*1a10*/ 	.word	0xffffffff


	//   ....[98]....
        /*1a14*/ 	.word	0xffffffff


	//   ....[99]....
        /*1a18*/ 	.word	0xffffffff


	//   ....[100]....
        /*1a1c*/ 	.word	0xffffffff


	//   ....[101]....
        /*1a20*/ 	.word	0xffffffff


	//   ....[102]....
        /*1a24*/ 	.word	0xffffffff


	//   ....[103]....
        /*1a28*/ 	.word	0xffffffff


	//   ....[104]....
        /*1a2c*/ 	.word	0xffffffff


	//   ....[105]....
        /*1a30*/ 	.word	0xffffffff


	//   ....[106]....
        /*1a34*/ 	.word	0xffffffff


	//   ....[107]....
        /*1a38*/ 	.word	0xffffffff


	//   ....[108]....
        /*1a3c*/ 	.word	0xffffffff


	//   ....[109]....
        /*1a40*/ 	.word	0xffffffff


	//   ....[110]....
        /*1a44*/ 	.word	0xffffffff


	//   ....[111]....
        /*1a48*/ 	.word	0xffffffff


	//   ....[112]....
        /*1a4c*/ 	.word	0xffffffff


	//   ....[113]....
        /*1a50*/ 	.word	0xffffffff


	//   ....[114]....
        /*1a54*/ 	.word	0xffffffff


	//   ....[115]....
        /*1a58*/ 	.word	0xffffffff


	//   ....[116]....
        /*1a5c*/ 	.word	0xffffffff


	//   ....[117]....
        /*1a60*/ 	.word	0xffffffff


	//   ....[118]....
        /*1a64*/ 	.word	0xffffffff


	//   ....[119]....
        /*1a68*/ 	.word	0xffffffff


	//   ....[120]....
        /*1a6c*/ 	.word	0xffffffff


	//   ....[121]....
        /*1a70*/ 	.word	0xffffffff


	//   ....[122]....
        /*1a74*/ 	.word	0xffffffff


	//   ....[123]....
        /*1a78*/ 	.word	0xffffffff


	//   ....[124]....
        /*1a7c*/ 	.word	0xffffffff


	//   ....[125]....
        /*1a80*/ 	.word	0xffffffff


	//   ....[126]....
        /*1a84*/ 	.word	0xffffffff


	//----- nvinfo : EIATTR_COOP_GROUP_INSTR_OFFSETS
	.align		4
.L_39:
        /*1a88*/ 	.byte	0x04, 0x28
        /*1a8a*/ 	.short	(.L_41 - .L_40)


	//   ....[0]....
.L_40:
        /*1a8c*/ 	.word	0x00040750


	//   ....[1]....
        /*1a90*/ 	.word	0x00040770


	//   ....[2]....
        /*1a94*/ 	.word	0x00040790


	//   ....[3]....
        /*1a98*/ 	.word	0x000407b0


	//   ....[4]....
        /*1a9c*/ 	.word	0x000408c0


	//   ....[5]....
        /*1aa0*/ 	.word	0x00040940


	//   ....[6]....
        /*1aa4*/ 	.word	0x00040d80


	//   ....[7]....
        /*1aa8*/ 	.word	0x00040da0


	//   ....[8]....
        /*1aac*/ 	.word	0x00040dc0


	//   ....[9]....
        /*1ab0*/ 	.word	0x00040de0


	//   ....[10]....
        /*1ab4*/ 	.word	0x00040e00


	//   ....[11]....
        /*1ab8*/ 	.word	0x00040e20


	//   ....[12]....
        /*1abc*/ 	.word	0x00040e50


	//   ....[13]....
        /*1ac0*/ 	.word	0x00040e70


	//   ....[14]....
        /*1ac4*/ 	.word	0x00040e90


	//   ....[15]....
        /*1ac8*/ 	.word	0x00040eb0


	//   ....[16]....
        /*1acc*/ 	.word	0x00040ee0


	//   ....[17]....
        /*1ad0*/ 	.word	0x00040f00


	//   ....[18]....
        /*1ad4*/ 	.word	0x00040f20


	//   ....[19]....
        /*1ad8*/ 	.word	0x00040f40


	//   ....[20]....
        /*1adc*/ 	.word	0x00041020


	//   ....[21]....
        /*1ae0*/ 	.word	0x000410a0


	//   ....[22]....
        /*1ae4*/ 	.word	0x000410f0


	//   ....[23]....
        /*1ae8*/ 	.word	0x00041110


	//   ....[24]....
        /*1aec*/ 	.word	0x00041150


	//   ....[25]....
        /*1af0*/ 	.word	0x00041170


	//   ....[26]....
        /*1af4*/ 	.word	0x00041190


	//   ....[27]....
        /*1af8*/ 	.word	0x000411b0


	//   ....[28]....
        /*1afc*/ 	.word	0x000411d0


	//   ....[29]....
        /*1b00*/ 	.word	0x000411f0


	//   ....[30]....
        /*1b04*/ 	.word	0x00041270


	//   ....[31]....
        /*1b08*/ 	.word	0x00041290


	//   ....[32]....
        /*1b0c*/ 	.word	0x00041390


	//   ....[33]....
        /*1b10*/ 	.word	0x000413b0


	//   ....[34]....
        /*1b14*/ 	.word	0x000413e0


	//   ....[35]....
        /*1b18*/ 	.word	0x00041420


	//   ....[36]....
        /*1b1c*/ 	.word	0x00041490


	//   ....[37]....
        /*1b20*/ 	.word	0x000414b0


	//   ....[38]....
        /*1b24*/ 	.word	0x000414f0


	//   ....[39]....
        /*1b28*/ 	.word	0x00041510


	//   ....[40]....
        /*1b2c*/ 	.word	0x00041550


	//   ....[41]....
        /*1b30*/ 	.word	0x00041570


	//   ....[42]....
        /*1b34*/ 	.word	0x000415b0


	//   ....[43]....
        /*1b38*/ 	.word	0x000415d0


	//   ....[44]....
        /*1b3c*/ 	.word	0x00041610


	//   ....[45]....
        /*1b40*/ 	.word	0x00041630


	//   ....[46]....
        /*1b44*/ 	.word	0x00041670


	//   ....[47]....
        /*1b48*/ 	.word	0x00041690


	//   ....[48]....
        /*1b4c*/ 	.word	0x000416f0


	//   ....[49]....
        /*1b50*/ 	.word	0x00041710


	//   ....[50]....
        /*1b54*/ 	.word	0x000418f0


	//   ....[51]....
        /*1b58*/ 	.word	0x00041910


	//   ....[52]....
        /*1b5c*/ 	.word	0x00041970


	//   ....[53]....
        /*1b60*/ 	.word	0x00041990


	//   ....[54]....
        /*1b64*/ 	.word	0x000419c0


	//   ....[55]....
        /*1b68*/ 	.word	0x000419e0


	//   ....[56]....
        /*1b6c*/ 	.word	0x00041a00


	//   ....[57]....
        /*1b70*/ 	.word	0x00041a20


	//   ....[58]....
        /*1b74*/ 	.word	0x00041ab0


	//   ....[59]....
        /*1b78*/ 	.word	0x00041ad0


	//   ....[60]....
        /*1b7c*/ 	.word	0x00041b10


	//   ....[61]....
        /*1b80*/ 	.word	0x00041b30


	//   ....[62]....
        /*1b84*/ 	.word	0x00041b70


	//   ....[63]....
        /*1b88*/ 	.word	0x00041b90


	//   ....[64]....
        /*1b8c*/ 	.word	0x00041d50


	//   ....[65]....
        /*1b90*/ 	.word	0x00041d70


	//   ....[66]....
        /*1b94*/ 	.word	0x00041df0


	//   ....[67]....
        /*1b98*/ 	.word	0x00041e10


	//   ....[68]....
        /*1b9c*/ 	.word	0x00041e70


	//   ....[69]....
        /*1ba0*/ 	.word	0x00041e90


	//   ....[70]....
        /*1ba4*/ 	.word	0x00041eb0


	//   ....[71]....
        /*1ba8*/ 	.word	0x00041ed0


	//   ....[72]....
        /*1bac*/ 	.word	0x00041ef0


	//   ....[73]....
        /*1bb0*/ 	.word	0x00041f10


	//   ....[74]....
        /*1bb4*/ 	.word	0x00041fb0


	//   ....[75]....
        /*1bb8*/ 	.word	0x00041fd0


	//   ....[76]....
        /*1bbc*/ 	.word	0x00042010


	//   ....[77]....
        /*1bc0*/ 	.word	0x00042030


	//   ....[78]....
        /*1bc4*/ 	.word	0x00042070


	//   ....[79]....
        /*1bc8*/ 	.word	0x00042090


	//   ....[80]....
        /*1bcc*/ 	.word	0x00042250


	//   ....[81]....
        /*1bd0*/ 	.word	0x00042270


	//   ....[82]....
        /*1bd4*/ 	.word	0x000422f0


	//   ....[83]....
        /*1bd8*/ 	.word	0x00042310


	//   ....[84]....
        /*1bdc*/ 	.word	0x00042370


	//   ....[85]....
        /*1be0*/ 	.word	0x00042390


	//   ....[86]....
        /*1be4*/ 	.word	0x000423b0


	//   ....[87]....
        /*1be8*/ 	.word	0x000423d0


	//   ....[88]....
        /*1bec*/ 	.word	0x000423f0


	//   ....[89]....
        /*1bf0*/ 	.word	0x00042410


	//   ....[90]....
        /*1bf4*/ 	.word	0x000424b0


	//   ....[91]....
        /*1bf8*/ 	.word	0x000424d0


	//   ....[92]....
        /*1bfc*/ 	.word	0x00042510


	//   ....[93]....
        /*1c00*/ 	.word	0x00042530


	//   ....[94]....
        /*1c04*/ 	.word	0x00042550


	//   ....[95]....
        /*1c08*/ 	.word	0x00042570


	//   ....[96]....
        /*1c0c*/ 	.word	0x00042750


	//   ....[97]....
        /*1c10*/ 	.word	0x00042770


	//   ....[98]....
        /*1c14*/ 	.word	0x000427f0


	//   ....[99]....
        /*1c18*/ 	.word	0x00042810


	//   ....[100]....
        /*1c1c*/ 	.word	0x00042830


	//   ....[101]....
        /*1c20*/ 	.word	0x00042890


	//   ....[102]....
        /*1c24*/ 	.word	0x000428b0


	//   ....[103]....
        /*1c28*/ 	.word	0x000428f0


	//   ....[104]....
        /*1c2c*/ 	.word	0x00042930


	//   ....[105]....
        /*1c30*/ 	.word	0x00042950


	//   ....[106]....
        /*1c34*/ 	.word	0x00042990


	//   ....[107]....
        /*1c38*/ 	.word	0x000429b0


	//   ....[108]....
        /*1c3c*/ 	.word	0x000429d0


	//   ....[109]....
        /*1c40*/ 	.word	0x000429f0


	//   ....[110]....
        /*1c44*/ 	.word	0x00042bc0


	//   ....[111]....
        /*1c48*/ 	.word	0x00042bf0


	//   ....[112]....
        /*1c4c*/ 	.word	0x00042d60


	//   ....[113]....
        /*1c50*/ 	.word	0x00042d80


	//   ....[114]....
        /*1c54*/ 	.word	0x00042da0


	//   ....[115]....
        /*1c58*/ 	.word	0x00042dc0


	//   ....[116]....
        /*1c5c*/ 	.word	0x00042de0


	//   ....[117]....
        /*1c60*/ 	.word	0x00042e00


	//   ....[118]....
        /*1c64*/ 	.word	0x00042e20


	//   ....[119]....
        /*1c68*/ 	.word	0x00042e40


	//   ....[120]....
        /*1c6c*/ 	.word	0x00042e60


	//   ....[121]....
        /*1c70*/ 	.word	0x00042e80


	//   ....[122]....
        /*1c74*/ 	.word	0x00042ea0


	//   ....[123]....
        /*1c78*/ 	.word	0x00042ec0


	//   ....[124]....
        /*1c7c*/ 	.word	0x00042ee0


	//   ....[125]....
        /*1c80*/ 	.word	0x00042f00


	//   ....[126]....
        /*1c84*/ 	.word	0x00042f60


	//----- nvinfo : EIATTR_VRC_CTA_INIT_COUNT
	.align		4
.L_41:
        /*1c88*/ 	.byte	0x02, 0x4a
	.zero		1
	.zero		1


	//----- nvinfo : EIATTR_EXIT_INSTR_OFFSETS
	.align		4
        /*1c8c*/ 	.byte	0x04, 0x1c
        /*1c8e*/ 	.short	(.L_43 - .L_42)


	//   ....[0]....
.L_42:
        /*1c90*/ 	.word	0x00051650


	//   ....[1]....
        /*1c94*/ 	.word	0x00051680


	//----- nvinfo : EIATTR_REQNTID
	.align		4
.L_43:
        /*1c98*/ 	.byte	0x04, 0x10
        /*1c9a*/ 	.short	(.L_45 - .L_44)
.L_44:
        /*1c9c*/ 	.word	0x00000020
        /*1ca0*/ 	.word	0x00000001
        /*1ca4*/ 	.word	0x00000001


	//----- nvinfo : EIATTR_CBANK_PARAM_SIZE
	.align		4
.L_45:
        /*1ca8*/ 	.byte	0x03, 0x19
        /*1caa*/ 	.short	0x0050


	//----- nvinfo : EIATTR_PARAM_CBANK
	.align		4
        /*1cac*/ 	.byte	0x04, 0x0a
        /*1cae*/ 	.short	(.L_47 - .L_46)
	.align		4
.L_46:
        /*1cb0*/ 	.word	index@(.nv.constant0.matmul_kernel)
        /*1cb4*/ 	.short	0x0380
        /*1cb6*/ 	.short	0x0050


	//----- nvinfo : EIATTR_SW_WAR
	.align		4
.L_47:
        /*1cb8*/ 	.byte	0x04, 0x36
        /*1cba*/ 	.short	(.L_49 - .L_48)
.L_48:
        /*1cbc*/ 	.word	0x00000008
.L_49:


//--------------------- .nv.compat                --------------------------
	.section	.nv.compat,"",@"SHT_CUDA_COMPAT_INFO"
	.align	4
        /*0000*/ 	.byte	0x02, 0x02, 0x01, 0x00, 0x02, 0x05, 0x05, 0x00, 0x02, 0x03, 0x00, 0x00, 0x02, 0x06, 0x01, 0x00


//--------------------- .nv.callgraph             --------------------------
	.section	.nv.callgraph,"",@"SHT_CUDA_CALLGRAPH"
	.align	4
	.sectionentsize	8
	.align		4
        /*0000*/ 	.word	0x00000000
	.align		4
        /*0004*/ 	.word	0xffffffff
	.align		4
        /*0008*/ 	.word	0x00000000
	.align		4
        /*000c*/ 	.word	0xfffffffe
	.align		4
        /*0010*/ 	.word	0x00000000
	.align		4
        /*0014*/ 	.word	0xfffffffd
	.align		4
        /*0018*/ 	.word	0x00000000
	.align		4
        /*001c*/ 	.word	0xfffffffc


//--------------------- .text.matmul_kernel       --------------------------
	.section	.text.matmul_kernel,"ax",@progbits
	.align	128
        .global         matmul_kernel
        .type           matmul_kernel,@function
        .size           matmul_kernel,(.L_x_3 - matmul_kernel)
        .other          matmul_kernel,@"STO_CUDA_ENTRY STV_DEFAULT"
matmul_kernel:
.text.matmul_kernel:
[----:B------:R-:W0:Y:S08]  /*0000*/  LDC R1, c[0x0][0x37c] ;  /* 0x0000df00ff017b82 */ /* 0x000e300000000800 */
[----:B------:R-:W1:Y:S01]  /*0010*/  LDC.64 R56, c[0x0][0x398] ;  /* 0x0000e600ff387b82 */ /* 0x000e620000000a00 */
[----:B------:R-:W2:Y:S01]  /*0020*/  S2R R5, SR_CTAID.X ;  /* 0x0000000000057919 */ /* 0x000ea20000002500 */
[----:B0-----:R-:W-:Y:S01]  /*0030*/  VIADD R1, R1, 0xffffde58 ;  /* 0xffffde5801017836 */ /* 0x001fe20000000000 */
[----:B------:R-:W0:Y:S01]  /*0040*/  LDCU UR4, c[0x0][0x3a0] ;  /* 0x00007400ff0477ac */ /* 0x000e220008000800 */
[----:B------:R-:W-:Y:S01]  /*0050*/  CS2R R48, SRZ ;  /* 0x0000000000307805 */ /* 0x000fe2000001ff00 */
[----:B------:R-:W3:Y:S01]  /*0060*/  S2R R58, SR_TID.X ;  /* 0x00000000003a7919 */ /* 0x000ee20000002100 */
[----:B------:R-:W-:-:S02]  /*0070*/  CS2R R50, SRZ ;  /* 0x0000000000327805 */ /* 0x000fc4000001ff00 */
[----:B------:R-:W-:Y:S01]  /*0080*/  CS2R R40, SRZ ;  /* 0x0000000000287805 */ /* 0x000fe2000001ff00 */
[----:B------:R-:W4:Y:S01]  /*0090*/  S2UR UR6, SR_CgaCtaId ;  /* 0x00000000000679c3 */ /* 0x000f220000008800 */
[----:B------:R-:W-:Y:S02]  /*00a0*/  CS2R R42, SRZ ;  /* 0x00000000002a7805 */ /* 0x000fe4000001ff00 */
[----:B------:R-:W-:Y:S02]  /*00b0*/  CS2R R36, SRZ ;  /* 0x0000000000247805 */ /* 0x000fe4000001ff00 */
[----:B------:R-:W-:Y:S02]  /*00c0*/  CS2R R38, SRZ ;  /* 0x0000000000267805 */ /* 0x000fe4000001ff00 */
[----:B------:R-:W-:Y:S02]  /*00d0*/  CS2R R52, SRZ ;  /* 0x0000000000347805 */ /* 0x000fe4000001ff00 */
[----:B------:R-:W-:-:S02]  /*00e0*/  CS2R R54, SRZ ;  /* 0x0000000000367805 */ /* 0x000fc4000001ff00 */
[----:B------:R-:W-:Y:S02]  /*00f0*/  CS2R R44, SRZ ;  /* 0x00000000002c7805 */ /* 0x000fe4000001ff00 */
[----:B------:R-:W-:Y:S02]  /*0100*/  CS2R R46, SRZ ;  /* 0x00000000002e7805 */ /* 0x000fe4000001ff00 */
[----:B------:R-:W-:Y:S02]  /*0110*/  CS2R R32, SRZ ;  /* 0x0000000000207805 */ /* 0x000fe4000001ff00 */
[----:B------:R-:W-:Y:S02]  /*0120*/  CS2R R34, SRZ ;  /* 0x0000000000227805 */ /* 0x000fe4000001ff00 */
[----:B------:R-:W-:Y:S02]  /*0130*/  CS2R R12, SRZ ;  /* 0x00000000000c7805 */ /* 0x000fe4000001ff00 */
[----:B------:R-:W-:-:S02]  /*0140*/  CS2R R14, SRZ ;  /* 0x00000000000e7805 */ /* 0x000fc4000001ff00 */
[----:B------:R-:W-:Y:S01]  /*0150*/  CS2R R16, SRZ ;  /* 0x0000000000107805 */ /* 0x000fe2000001ff00 */
[----:B0-----:R-:W-:Y:S01]  /*0160*/  UIADD3 UR4, UPT, UPT, UR4, 0x1f, URZ ;  /* 0x0000001f04047890 */ /* 0x001fe2000fffe0ff */
[----:B------:R-:W-:Y:S02]  /*0170*/  CS2R R18, SRZ ;  /* 0x0000000000127805 */ /* 0x000fe4000001ff00 */
[----:B------:R-:W-:Y:S01]  /*0180*/  CS2R R20, SRZ ;  /* 0x0000000000147805 */ /* 0x000fe2000001ff00 */
[----:B-1----:R-:W-:Y:S01]  /*0190*/  VIADD R0, R57, 0xff ;  /* 0x000000ff39007836 */ /* 0x002fe20000000000 */
[----:B------:R0:W-:Y:S01]  /*01a0*/  STL [R1+0x13ec], R57 ;  /* 0x0013ec3901007387 */ /* 0x0001e20000100800 */
[----:B------:R-:W-:Y:S01]  /*01b0*/  UISETP.GE.AND UP0, UPT, UR4, 0x20, UPT ;  /* 0x000000200400788c */ /* 0x000fe2000bf06270 */
[----:B------:R-:W-:Y:S02]  /*01c0*/  CS2R R22, SRZ ;  /* 0x0000000000167805 */ /* 0x000fe4000001ff00 */
[----:B------:R-:W-:-:S02]  /*01d0*/  CS2R R24, SRZ ;  /* 0x0000000000187805 */ /* 0x000fc4000001ff00 */
[----:B------:R-:W-:Y:S01]  /*01e0*/  SHF.R.S32.HI R3, RZ, 0x1f, R0 ;  /* 0x0000001fff037819 */ /* 0x000fe20000011400 */
[----:B------:R-:W-:Y:S01]  /*01f0*/  STL [R1+0x70], RZ ;  /* 0x000070ff01007387 */ /* 0x000fe20000100800 */
[----:B------:R-:W-:Y:S02]  /*0200*/  CS2R R26, SRZ ;  /* 0x00000000001a7805 */ /* 0x000fe4000001ff00 */
[----:B------:R-:W-:Y:S02]  /*0210*/  CS2R R28, SRZ ;  /* 0x00000000001c7805 */ /* 0x000fe4000001ff00 */
[----:B------:R-:W-:Y:S01]  /*0220*/  LEA.HI R3, R3, R0, RZ, 0x8 ;  /* 0x0000000003037211 */ /* 0x000fe200078f40ff */
[----:B------:R-:W-:Y:S01]  /*0230*/  STL [R1+0x74], RZ ;  /* 0x000074ff01007387 */ /* 0x000fe20000100800 */
[----:B--2---:R-:W-:Y:S02]  /*0240*/  IABS R8, R5 ;  /* 0x0000000500087213 */ /* 0x004fe40000000000 */
[----:B------:R-:W-:-:S02]  /*0250*/  CS2R R30, SRZ ;  /* 0x00000000001e7805 */ /* 0x000fc4000001ff00 */
[----:B------:R-:W-:Y:S01]  /*0260*/  SHF.R.S32.HI R3, RZ, 0x8, R3 ;  /* 0x00000008ff037819 */ /* 0x000fe20000011403 */
[----:B------:R-:W-:Y:S01]  /*0270*/  STL [R1+0x78], RZ ;  /* 0x000078ff01007387 */ /* 0x000fe20000100800 */
[----:B------:R-:W-:Y:S01]  /*0280*/  UMOV UR5, 0x400 ;  /* 0x0000040000057882 */ /* 0x000fe20000000000 */
[----:B------:R-:W1:Y:S02]  /*0290*/  LDCU.64 UR8, c[0x0][0x358] ;  /* 0x00006b00ff0877ac */ /* 0x000e640008000a00 */
[----:B------:R-:W-:Y:S01]  /*02a0*/  IMAD.SHL.U32 R4, R3, 0x8, RZ ;  /* 0x0000000803047824 */ /* 0x000fe200078e00ff */
[----:B------:R-:W-:Y:S01]  /*02b0*/  STL [R1+0x7c], RZ ;  /* 0x00007cff01007387 */ /* 0x000fe20000100800 */
[----:B----4-:R-:W-:-:S03]  /*02c0*/  ULEA UR5, UR6, UR5, 0x18 ;  /* 0x0000000506057291 */ /* 0x010fc6000f8ec0ff */
[-C--:B------:R-:W-:Y:S01]  /*02d0*/  IABS R7, R4.reuse ;  /* 0x0000000400077213 */ /* 0x080fe20000000000 */
[----:B------:R-:W-:Y:S01]  /*02e0*/  STL [R1+0x60], RZ ;  /* 0x000060ff01007387 */ /* 0x000fe20000100800 */
[----:B------:R-:W-:Y:S02]  /*02f0*/  IABS R10, R4 ;  /* 0x00000004000a7213 */ /* 0x000fe40000000000 */
[----:B------:R-:W2:Y:S01]  /*0300*/  I2F.RP R0, R7 ;  /* 0x0000000700007306 */ /* 0x000ea20000209400 */
[----:B------:R-:W-:Y:S04]  /*0310*/  STL [R1+0x64], RZ ;  /* 0x000064ff01007387 */ /* 0x000fe80000100800 */
[----:B------:R-:W-:Y:S04]  /*0320*/  STL [R1+0x68], RZ ;  /* 0x000068ff01007387 */ /* 0x000fe80000100800 */
[----:B------:R-:W-:Y:S04]  /*0330*/  STL [R1+0x6c], RZ ;  /* 0x00006cff01007387 */ /* 0x000fe80000100800 */
[----:B------:R-:W-:Y:S01]  /*0340*/  STL [R1+0x50], RZ ;  /* 0x000050ff01007387 */ /* 0x000fe20000100800 */
[----:B--2---:R-:W2:Y:S03]  /*0350*/  MUFU.RCP R0, R0 ;  /* 0x0000000000007308 */ /* 0x004ea60000001000 */
[----:B------:R-:W-:Y:S04]  /*0360*/  STL [R1+0x54], RZ ;  /* 0x000054ff01007387 */ /* 0x000fe80000100800 */
[----:B------:R-:W-:Y:S04]  /*0370*/  STL [R1+0x58], RZ ;  /* 0x000058ff01007387 */ /* 0x000fe80000100800 */
[----:B------:R-:W-:Y:S04]  /*0380*/  STL [R1+0x5c], RZ ;  /* 0x00005cff01007387 */ /* 0x000fe80000100800 */
[----:B------:R-:W-:Y:S01]  /*0390*/  STL [R1+0x40], RZ ;  /* 0x000040ff01007387 */ /* 0x000fe20000100800 */
[----:B--2---:R-:W-:-:S03]  /*03a0*/  VIADD R2, R0, 0xffffffe ;  /* 0x0ffffffe00027836 */ /* 0x004fc60000000000 */
[----:B------:R-:W-:Y:S01]  /*03b0*/  STL [R1+0x44], RZ ;  /* 0x000044ff01007387 */ /* 0x000fe20000100800 */
[----:B------:R-:W-:Y:S01]  /*03c0*/  IMAD.MOV R0, RZ, RZ, -R10 ;  /* 0x000000ffff007224 */ /* 0x000fe200078e0a0a */
[----:B------:R2:W4:Y:S02]  /*03d0*/  F2I.FTZ.U32.TRUNC.NTZ R3, R2 ;  /* 0x0000000200037305 */ /* 0x000524000021f000 */
[----:B------:R-:W-:Y:S04]  /*03e0*/  STL [R1+0x48], RZ ;  /* 0x000048ff01007387 */ /* 0x000fe80000100800 */
[----:B------:R-:W-:Y:S01]  /*03f0*/  STL [R1+0x4c], RZ ;  /* 0x00004cff01007387 */ /* 0x000fe20000100800 */
[----:B--2---:R-:W-:-:S03]  /*0400*/  IMAD.MOV.U32 R2, RZ, RZ, RZ ;  /* 0x000000ffff027224 */ /* 0x004fc600078e00ff */
[----:B------:R-:W-:Y:S04]  /*0410*/  STL [R1+0x30], RZ ;  /* 0x000030ff01007387 */ /* 0x000fe80000100800 */
[----:B------:R-:W-:Y:S01]  /*0420*/  STL [R1+0x34], RZ ;  /* 0x000034ff01007387 */ /* 0x000fe20000100800 */
[----:B----4-:R-:W-:-:S03]  /*0430*/  IMAD.MOV R6, RZ, RZ, -R3 ;  /* 0x000000ffff067224 */ /* 0x010fc600078e0a03 */
[----:B------:R-:W-:Y:S01]  /*0440*/  STL [R1+0x38], RZ ;  /* 0x000038ff01007387 */ /* 0x000fe20000100800 */
[----:B------:R-:W-:Y:S02]  /*0450*/  IMAD R9, R6, R7, RZ ;  /* 0x0000000706097224 */ /* 0x000fe400078e02ff */
[----:B------:R-:W-:Y:S01]  /*0460*/  IMAD.MOV.U32 R6, RZ, RZ, R8 ;  /* 0x000000ffff067224 */ /* 0x000fe200078e0008 */
[----:B------:R-:W-:Y:S01]  /*0470*/  STL [R1+0x3c], RZ ;  /* 0x00003cff01007387 */ /* 0x000fe20000100800 */
[----:B------:R-:W-:-:S03]  /*0480*/  IMAD.HI.U32 R3, R3, R9, R2 ;  /* 0x0000000903037227 */ /* 0x000fc600078e0002 */
[----:B------:R-:W-:Y:S03]  /*0490*/  STL [R1+0x20], RZ ;  /* 0x000020ff01007387 */ /* 0x000fe60000100800 */
[----:B------:R-:W-:Y:S01]  /*04a0*/  IMAD.HI.U32 R3, R3, R6, RZ ;  /* 0x0000000603037227 */ /* 0x000fe200078e00ff */
[----:B------:R-:W-:Y:S03]  /*04b0*/  STL [R1+0x24], RZ ;  /* 0x000024ff01007387 */ /* 0x000fe60000100800 */
[----:B------:R-:W-:Y:S01]  /*04c0*/  IMAD R0, R3, R0, R6 ;  /* 0x0000000003007224 */ /* 0x000fe200078e0206 */
[----:B------:R-:W-:Y:S04]  /*04d0*/  STL [R1+0x28], RZ ;  /* 0x000028ff01007387 */ /* 0x000fe80000100800 */
[----:B------:R-:W-:Y:S01]  /*04e0*/  ISETP.GT.U32.AND P1, PT, R7, R0, PT ;  /* 0x000000000700720c */ /* 0x000fe20003f24070 */
[----:B------:R-:W-:Y:S04]  /*04f0*/  STL [R1+0x2c], RZ ;  /* 0x00002cff01007387 */ /* 0x000fe80000100800 */
[----:B------:R-:W-:Y:S04]  /*0500*/  STL [R1+0x10], RZ ;  /* 0x000010ff01007387 */ /* 0x000fe80000100800 */
[----:B------:R-:W-:Y:S04]  /*0510*/  STL [R1+0x14], RZ ;  /* 0x000014ff01007387 */ /* 0x000fe80000100800 */
[----:B------:R-:W-:Y:S01]  /*0520*/  @!P1 IMAD.IADD R0, R0, 0x1, -R7 ;  /* 0x0000000100009824 */ /* 0x000fe200078e0a07 */
[----:B------:R-:W-:Y:S01]  /*0530*/  STL [R1+0x18], RZ ;  /* 0x000018ff01007387 */ /* 0x000fe20000100800 */
[----:B------:R-:W-:Y:S01]  /*0540*/  @!P1 VIADD R3, R3, 0x1 ;  /* 0x0000000103039836 */ /* 0x000fe20000000000 */
[----:B------:R-:W-:-:S02]  /*0550*/  ISETP.NE.AND P1, PT, R4, RZ, PT ;  /* 0x000000ff0400720c */ /* 0x000fc40003f25270 */
[----:B------:R-:W-:Y:S01]  /*0560*/  ISETP.GE.U32.AND P0, PT, R0, R7, PT ;  /* 0x000000070000720c */ /* 0x000fe20003f06070 */
[----:B------:R-:W-:Y:S01]  /*0570*/  STL [R1+0x1c], RZ ;  /* 0x00001cff01007387 */ /* 0x000fe20000100800 */
[----:B------:R-:W-:-:S03]  /*0580*/  LOP3.LUT R0, R5, R4, RZ, 0x3c, !PT ;  /* 0x0000000405007212 */ /* 0x000fc600078e3cff */
[----:B------:R-:W-:Y:S01]  /*0590*/  STL [R1], RZ ;  /* 0x000000ff01007387 */ /* 0x000fe20000100800 */
[----:B------:R-:W-:Y:S01]  /*05a0*/  ISETP.GE.AND P2, PT, R0, RZ, PT ;  /* 0x000000ff0000720c */ /* 0x000fe20003f46270 */
[----:B------:R-:W-:Y:S02]  /*05b0*/  VIADD R0, R56, 0x3f ;  /* 0x0000003f38007836 */ /* 0x000fe40000000000 */
[----:B------:R-:W-:Y:S04]  /*05c0*/  STL [R1+0x4], RZ ;  /* 0x000004ff01007387 */ /* 0x000fe80000100800 */
[----:B------:R-:W-:Y:S01]  /*05d0*/  @P0 VIADD R3, R3, 0x1 ;  /* 0x0000000103030836 */ /* 0x000fe20000000000 */
[----:B------:R-:W-:Y:S03]  /*05e0*/  STL [R1+0x8], RZ ;  /* 0x000008ff01007387 */ /* 0x000fe60000100800 */
[----:B------:R-:W-:Y:S01]  /*05f0*/  IMAD.MOV.U32 R2, RZ, RZ, R3 ;  /* 0x000000ffff027224 */ /* 0x000fe200078e0003 */
[----:B------:R-:W-:Y:S01]  /*0600*/  SHF.R.S32.HI R3, RZ, 0x1f, R0 ;  /* 0x0000001fff037819 */ /* 0x000fe20000011400 */
[----:B------:R-:W-:Y:S02]  /*0610*/  STL [R1+0xc], RZ ;  /* 0x00000cff01007387 */ /* 0x000fe40000100800 */
[----:B------:R-:W-:Y:S01]  /*0620*/  @!P2 IMAD.MOV R2, RZ, RZ, -R2 ;  /* 0x000000ffff02a224 */ /* 0x000fe200078e0a02 */
[----:B------:R-:W-:Y:S01]  /*0630*/  @!P1 LOP3.LUT R2, RZ, R4, RZ, 0x33, !PT ;  /* 0x00000004ff029212 */ /* 0x000fe200078e33ff */
[----:B------:R-:W-:Y:S01]  /*0640*/  STL [R1+0xb0], RZ ;  /* 0x0000b0ff01007387 */ /* 0x000fe20000100800 */
[----:B------:R-:W-:-:S03]  /*0650*/  LEA.HI R3, R3, R0, RZ, 0x6 ;  /* 0x0000000003037211 */ /* 0x000fc600078f30ff */
[----:B------:R-:W-:Y:S01]  /*0660*/  IMAD.SHL.U32 R6, R2, 0x8, RZ ;  /* 0x0000000802067824 */ /* 0x000fe200078e00ff */
[----:B------:R-:W-:Y:S01]  /*0670*/  STL [R1+0xb4], RZ ;  /* 0x0000b4ff01007387 */ /* 0x000fe20000100800 */
[----:B------:R-:W-:-:S03]  /*0680*/  IMAD.MOV R2, RZ, RZ, -R2 ;  /* 0x000000ffff027224 */ /* 0x000fc600078e0a02 */
[----:B------:R-:W-:Y:S01]  /*0690*/  LEA.HI.SX32 R3, R3, -R6, 0x1a ;  /* 0x8000000603037211 */ /* 0x000fe200078fd2ff */
[----:B------:R-:W-:Y:S01]  /*06a0*/  STL [R1+0xb8], RZ ;  /* 0x0000b8ff01007387 */ /* 0x000fe20000100800 */
[----:B------:R-:W-:Y:S02]  /*06b0*/  IMAD R9, R4, R2, R5 ;  /* 0x0000000204097224 */ /* 0x000fe400078e0205 */
[----:B------:R-:W-:Y:S01]  /*06c0*/  VIMNMX R8, PT, PT, R3, 0x8, PT ;  /* 0x0000000803087848 */ /* 0x000fe20003fe0100 */
[----:B------:R-:W-:Y:S02]  /*06d0*/  STL [R1+0xbc], RZ ;  /* 0x0000bcff01007387 */ /* 0x000fe40000100800 */
[----:B------:R-:W-:Y:S02]  /*06e0*/  IABS R4, R9 ;  /* 0x0000000900047213 */ /* 0x000fe40000000000 */
[----:B------:R-:W-:Y:S01]  /*06f0*/  IABS R7, R8 ;  /* 0x0000000800077213 */ /* 0x000fe20000000000 */
[----:B------:R-:W-:Y:S03]  /*0700*/  STL [R1+0xc0], RZ ;  /* 0x0000c0ff01007387 */ /* 0x000fe60000100800 */
        /* <DEDUP_REMOVED lines=11> */
[----:B------:R-:W-:Y:S04]  /*07c0*/  STL [R1+0xe4], RZ ;  /* 0x0000e4ff01007387 */ /* 0x000fe80000100800 */
[----:B------:R-:W-:Y:S01]  /*07d0*/  STL [R1+0xe8], RZ ;  /* 0x0000e8ff01007387 */ /* 0x000fe20000100800 */
[----:B------:R-:W2:Y:S03]  /*07e0*/  F2I.FTZ.U32.TRUNC.NTZ R3, R3 ;  /* 0x0000000300037305 */ /* 0x000ea6000021f000 */
[----:B------:R-:W-:Y:S04]  /*07f0*/  STL [R1+0xec], RZ ;  /* 0x0000ecff01007387 */ /* 0x000fe80000100800 */
[----:B------:R-:W-:Y:S04]  /*0800*/  STL [R1+0xf0], RZ ;  /* 0x0000f0ff01007387 */ /* 0x000fe80000100800 */
[----:B------:R-:W-:Y:S01]  /*0810*/  STL [R1+0xf4], RZ ;  /* 0x0000f4ff01007387 */ /* 0x000fe20000100800 */
[----:B--2---:R-:W-:-:S03]  /*0820*/  IMAD.MOV R10, RZ, RZ, -R3 ;  /* 0x000000ffff0a7224 */ /* 0x004fc600078e0a03 */
[----:B------:R-:W-:Y:S01]  /*0830*/  STL [R1+0xf8], RZ ;  /* 0x0000f8ff01007387 */ /* 0x000fe20000100800 */
[----:B------:R-:W-:-:S03]  /*0840*/  IMAD.MOV.U32 R2, RZ, RZ, R10 ;  /* 0x000000ffff027224 */ /* 0x000fc600078e000a */
[----:B------:R-:W-:Y:S01]  /*0850*/  STL [R1+0xfc], RZ ;  /* 0x0000fcff01007387 */ /* 0x000fe20000100800 */
[----:B------:R-:W-:Y:S01]  /*0860*/  IABS R10, R8 ;  /* 0x00000008000a7213 */ /* 0x000fe20000000000 */
[----:B------:R-:W-:Y:S02]  /*0870*/  IMAD R5, R2, R7, RZ ;  /* 0x0000000702057224 */ /* 0x000fe400078e02ff */
[----:B------:R-:W-:Y:S01]  /*0880*/  STL [R1+0x100], RZ ;  /* 0x000100ff01007387 */ /* 0x000fe20000100800 */
[----:B------:R-:W-:Y:S02]  /*0890*/  IMAD.MOV.U32 R2, RZ, RZ, RZ ;  /* 0x000000ffff027224 */ /* 0x000fe400078e00ff */
[----:B------:R-:W-:Y:S01]  /*08a0*/  IMAD.MOV R0, RZ, RZ, -R10 ;  /* 0x000000ffff007224 */ /* 0x000fe200078e0a0a */
[----:B------:R-:W-:Y:S01]  /*08b0*/  STL [R1+0x104], RZ ;  /* 0x000104ff01007387 */ /* 0x000fe20000100800 */
[----:B------:R-:W-:Y:S01]  /*08c0*/  IMAD.HI.U32 R2, R3, R5, R2 ;  /* 0x0000000503027227 */ /* 0x000fe200078e0002 */
[----:B------:R-:W-:-:S02]  /*08d0*/  CS2R R10, SRZ ;  /* 0x00000000000a7805 */ /* 0x000fc4000001ff00 */
[----:B------:R-:W-:Y:S03]  /*08e0*/  STL [R1+0x108], RZ ;  /* 0x000108ff01007387 */ /* 0x000fe60000100800 */
[----:B------:R-:W-:Y:S01]  /*08f0*/  IMAD.HI.U32 R3, R2, R4, RZ ;  /* 0x0000000402037227 */ /* 0x000fe200078e00ff */
[----:B------:R-:W-:Y:S03]  /*0900*/  STL [R1+0x10c], RZ ;  /* 0x00010cff01007387 */ /* 0x000fe60000100800 */
[----:B------:R-:W-:Y:S01]  /*0910*/  IMAD R0, R3, R0, R4 ;  /* 0x0000000003007224 */ /* 0x000fe200078e0204 */
[----:B------:R-:W-:Y:S01]  /*0920*/  STL [R1+0x110], RZ ;  /* 0x000110ff01007387 */ /* 0x000fe20000100800 */
[----:B------:R-:W-:-:S03]  /*0930*/  CS2R R4, SRZ ;  /* 0x0000000000047805 */ /* 0x000fc6000001ff00 */
[----:B------:R-:W-:Y:S01]  /*0940*/  STL [R1+0x114], RZ ;  /* 0x000114ff01007387 */ /* 0x000fe20000100800 */
[----:B------:R-:W-:-:S03]  /*0950*/  ISETP.GT.U32.AND P1, PT, R7, R0, PT ;  /* 0x000000000700720c */ /* 0x000fc60003f24070 */
[----:B------:R-:W-:Y:S04]  /*0960*/  STL [R1+0x118], RZ ;  /* 0x000118ff01007387 */ /* 0x000fe80000100800 */
[----:B------:R-:W-:Y:S04]  /*0970*/  STL [R1+0x11c], RZ ;  /* 0x00011cff01007387 */ /* 0x000fe80000100800 */
[----:B------:R-:W-:Y:S02]  /*0980*/  STL [R1+0x120], RZ ;  /* 0x000120ff01007387 */ /* 0x000fe40000100800 */
[----:B------:R-:W-:-:S02]  /*0990*/  @!P1 IMAD.IADD R0, R0, 0x1, -R7 ;  /* 0x0000000100009824 */ /* 0x000fc400078e0a07 */
[----:B------:R-:W-:Y:S01]  /*09a0*/  STL [R1+0x124], RZ ;  /* 0x000124ff01007387 */ /* 0x000fe20000100800 */
[----:B------:R-:W-:Y:S01]  /*09b0*/  @!P1 VIADD R3, R3, 0x1 ;  /* 0x0000000103039836 */ /* 0x000fe20000000000 */
[----:B------:R-:W-:Y:S02]  /*09c0*/  ISETP.NE.AND P1, PT, R8, RZ, PT ;  /* 0x000000ff0800720c */ /* 0x000fe40003f25270 */
[----:B------:R-:W-:Y:S01]  /*09d0*/  STL [R1+0x128], RZ ;  /* 0x000128ff01007387 */ /* 0x000fe20000100800 */
[----:B------:R-:W-:Y:S02]  /*09e0*/  ISETP.GE.U32.AND P0, PT, R0, R7, PT ;  /* 0x000000070000720c */ /* 0x000fe40003f06070 */
[----:B------:R-:W-:Y:S01]  /*09f0*/  LOP3.LUT R0, R9, R8, RZ, 0x3c, !PT ;  /* 0x0000000809007212 */ /* 0x000fe200078e3cff */
[----:B------:R-:W-:Y:S03]  /*0a00*/  STL [R1+0x12c], RZ ;  /* 0x00012cff01007387 */ /* 0x000fe60000100800 */
[----:B------:R-:W-:Y:S01]  /*0a10*/  ISETP.GE.AND P2, PT, R0, RZ, PT ;  /* 0x000000ff0000720c */ /* 0x000fe20003f46270 */
[----:B------:R-:W-:Y:S01]  /*0a20*/  STL [R1+0x130], RZ ;  /* 0x000130ff01007387 */ /* 0x000fe20000100800 */
[----:B---3--:R-:W-:-:S03]  /*0a30*/  LOP3.LUT R0, R58, 0x1f, RZ, 0xc0, !PT ;  /* 0x0000001f3a007812 */ /* 0x008fc600078ec0ff */
[----:B------:R-:W-:Y:S02]  /*0a40*/  STL [R1+0x134], RZ ;  /* 0x000134ff01007387 */ /* 0x000fe40000100800 */
[----:B------:R-:W-:Y:S02]  /*0a50*/  @P0 VIADD R3, R3, 0x1 ;  /* 0x0000000103030836 */ /* 0x000fe40000000000 */
[----:B------:R-:W-:Y:S04]  /*0a60*/  STL [R1+0x138], RZ ;  /* 0x000138ff01007387 */ /* 0x000fe80000100800 */
[----:B------:R-:W-:Y:S01]  /*0a70*/  STL [R1+0x13c], RZ ;  /* 0x00013cff01007387 */ /* 0x000fe20000100800 */
[----:B------:R-:W-:Y:S01]  /*0a80*/  @!P2 IMAD.MOV R3, RZ, RZ, -R3 ;  /* 0x000000ffff03a224 */ /* 0x000fe200078e0a03 */
[----:B------:R-:W-:-:S02]  /*0a90*/  @!P1 LOP3.LUT R3, RZ, R8, RZ, 0x33, !PT ;  /* 0x00000008ff039212 */ /* 0x000fc400078e33ff */
[----:B------:R-:W-:Y:S03]  /*0aa0*/  STL [R1+0x140], RZ ;  /* 0x000140ff01007387 */ /* 0x000fe60000100800 */
[----:B------:R-:W-:Y:S01]  /*0ab0*/  IMAD.MOV R61, RZ, RZ, -R3 ;  /* 0x000000ffff3d7224 */ /* 0x000fe200078e0a03 */
[----:B------:R-:W-:Y:S01]  /*0ac0*/  STL [R1+0x144], RZ ;  /* 0x000144ff01007387 */ /* 0x000fe20000100800 */
[----:B------:R-:W-:Y:S02]  /*0ad0*/  IMAD.SHL.U32 R3, R3, 0x100, RZ ;  /* 0x0000010003037824 */ /* 0x000fe400078e00ff */
[----:B------:R-:W-:Y:S01]  /*0ae0*/  IMAD R61, R8, R61, R9 ;  /* 0x0000003d083d7224 */ /* 0x000fe200078e0209 */
[----:B------:R-:W-:Y:S01]  /*0af0*/  STL [R1+0x148], RZ ;  /* 0x000148ff01007387 */ /* 0x000fe20000100800 */
[C---:B0-----:R-:W-:Y:S01]  /*0b00*/  VIADD R57, R3.reuse, 0x2 ;  /* 0x0000000203397836 */ /* 0x041fe20000000000 */
[----:B------:R-:W-:Y:S01]  /*0b10*/  CS2R R8, SRZ ;  /* 0x0000000000087805 */ /* 0x000fe2000001ff00 */
[C---:B------:R-:W-:Y:S01]  /*0b20*/  VIADD R57, R3.reuse, 0x5 ;  /* 0x0000000503397836 */ /* 0x040fe20000000000 */
[----:B------:R-:W-:Y:S01]  /*0b30*/  STL [R1+0x14c], RZ ;  /* 0x00014cff01007387 */ /* 0x000fe20000100800 */
[----:B------:R-:W-:-:S02]  /*0b40*/  VIADD R57, R3, 0x8 ;  /* 0x0000000803397836 */ /* 0x000fc40000000000 */
[C---:B------:R-:W-:Y:S01]  /*0b50*/  VIADD R57, R3.reuse, 0xb ;  /* 0x0000000b03397836 */ /* 0x040fe20000000000 */
[----:B------:R-:W-:Y:S01]  /*0b60*/  STL [R1+0x150], RZ ;  /* 0x000150ff01007387 */ /* 0x000fe20000100800 */
[C---:B------:R-:W-:Y:S02]  /*0b70*/  VIADD R57, R3.reuse, 0xe ;  /* 0x0000000e03397836 */ /* 0x040fe40000000000 */
[C---:B------:R-:W-:Y:S01]  /*0b80*/  VIADD R57, R3.reuse, 0x11 ;  /* 0x0000001103397836 */ /* 0x040fe20000000000 */
[----:B------:R-:W-:Y:S01]  /*0b90*/  STL [R1+0x154], RZ ;  /* 0x000154ff01007387 */ /* 0x000fe20000100800 */
[C---:B------:R-:W-:Y:S02]  /*0ba0*/  VIADD R57, R3.reuse, 0x14 ;  /* 0x0000001403397836 */ /* 0x040fe40000000000 */
        /* <DEDUP_REMOVED lines=102> */
[----:B------:R-:W-:Y:S01]  /*1210*/  IMAD.IADD R61, R6, 0x1, R61 ;  /* 0x00000001063d7824 */ /* 0x000fe200078e023d */
[----:B------:R-:W-:Y:S01]  /*1220*/  STL [R1+0x240], RZ ;  /* 0x000240ff01007387 */ /* 0x000fe20000100800 */
[C---:B------:R-:W-:Y:S01]  /*1230*/  VIADD R57, R3.reuse, 0xe3 ;  /* 0x000000e303397836 */ /* 0x040fe20000000000 */
[----:B------:R-:W-:Y:S01]  /*1240*/  CS2R R6, SRZ ;  /* 0x0000000000067805 */ /* 0x000fe2000001ff00 */
[C---:B------:R-:W-:Y:S01]  /*1250*/  VIADD R57, R3.reuse, 0xe6 ;  /* 0x000000e603397836 */ /* 0x040fe20000000000 */
[----:B------:R-:W-:Y:S01]  /*1260*/  STL [R1+0x244], RZ ;  /* 0x000244ff01007387 */ /* 0x000fe20000100800 */
[C---:B------:R-:W-:Y:S02]  /*1270*/  VIADD R57, R3.reuse, 0xe9 ;  /* 0x000000e903397836 */ /* 0x040fe40000000000 */
[----:B------:R-:W-:Y:S01]  /*1280*/  VIADD R57, R3, 0xec ;  /* 0x000000ec03397836 */ /* 0x000fe20000000000 */
[----:B------:R-:W-:Y:S01]  /*1290*/  STL [R1+0x248], RZ ;  /* 0x000248ff01007387 */ /* 0x000fe20000100800 */
[----:B------:R-:W-:-:S02]  /*12a0*/  IMAD R61, R61, 0x40, R0 ;  /* 0x000000403d3d7824 */ /* 0x000fc400078e0200 */
[C---:B------:R-:W-:Y:S01]  /*12b0*/  VIADD R57, R3.reuse, 0xef ;  /* 0x000000ef03397836 */ /* 0x040fe20000000000 */
[----:B------:R-:W-:Y:S01]  /*12c0*/  STL [R1+0x24c], RZ ;  /* 0x00024cff01007387 */ /* 0x000fe20000100800 */
[C---:B------:R-:W-:Y:S02]  /*12d0*/  VIADD R57, R3.reuse, 0xf2 ;  /* 0x000000f203397836 */ /* 0x040fe40000000000 */
[C---:B------:R-:W-:Y:S01]  /*12e0*/  VIADD R57, R3.reuse, 0xf5 ;  /* 0x000000f503397836 */ /* 0x040fe20000000000 */
[----:B------:R-:W-:Y:S01]  /*12f0*/  STL [R1+0x250], RZ ;  /* 0x000250ff01007387 */ /* 0x000fe20000100800 */
[----:B------:R-:W-:Y:S02]  /*1300*/  VIADD R57, R3, 0xf8 ;  /* 0x000000f803397836 */ /* 0x000fe40000000000 */
[----:B------:R-:W-:Y:S01]  /*1310*/  VIADD R57, R61, 0x20 ;  /* 0x000000203d397836 */ /* 0x000fe20000000000 */
        /* <DEDUP_REMOVED lines=257> */
[----:B------:R-:W-:Y:S01]  /*2330*/  VIADD R0, R3, 0xff ;  /* 0x000000ff03007836 */ /* 0x000fe20000000000 */
[----:B------:R-:W-:Y:S04]  /*2340*/  STL [R1+0x9dc], RZ ;  /* 0x0009dcff01007387 */ /* 0x000fe80000100800 */
[----:B------:R-:W-:Y:S04]  /*2350*/  STL [R1+0x9e0], RZ ;  /* 0x0009e0ff01007387 */ /* 0x000fe80000100800 */
[----:B------:R-:W-:Y:S04]  /*2360*/  STL [R1+0x9e4], RZ ;  /* 0x0009e4ff01007387 */ /* 0x000fe80000100800 */
[----:B------:R-:W-:Y:S04]  /*2370*/  STL [R1+0x9e8], RZ ;  /* 0x0009e8ff01007387 */ /* 0x000fe80000100800 */
[----:B------:R-:W-:Y:S04]  /*2380*/  STL [R1+0x9ec], RZ ;  /* 0x0009ecff01007387 */ /* 0x000fe80000100800 */
[----:B------:R0:W-:Y:S04]  /*2390*/  STL [R1+0x960], R57 ;  /* 0x0009603901007387 */ /* 0x0001e80000100800 */
[----:B0-----:R0:W5:Y:S01]  /*23a0*/  LDL.LU R57, [R1+0x13ec] ;  /* 0x0013ec0001397983 */ /* 0x0011620000300800 */
[----:B-1----:R-:W-:Y:S05]  /*23b0*/  BRA.U !UP0, `(.L_x_0) ;  /* 0x000003e108687547 */ /* 0x002fea000b800000 */
[----:B-----5:R-:W-:Y:S01]  /*23c0*/  IABS R42, R57 ;  /* 0x00000039002a7213 */ /* 0x020fe20000000000 */
[C---:B------:R-:W-:Y:S01]  /*23d0*/  VIADD R30, R3.reuse, 0xfa ;  /* 0x000000fa031e7836 */ /* 0x040fe20000000000 */
[----:B------:R-:W-:Y:S01]  /*23e0*/  IABS R6, R0 ;  /* 0x0000000000067213 */ /* 0x000fe20000000000 */
[C---:B------:R-:W-:Y:S01]  /*23f0*/  VIADD R31, R3.reuse, 0xf8 ;  /* 0x000000f8031f7836 */ /* 0x040fe20000000000 */
[----:B------:R-:W1:Y:S01]  /*2400*/  I2F.RP R4, R42 ;  /* 0x0000002a00047306 */ /* 0x000e620000209400 */
[----:B------:R-:W-:Y:S01]  /*2410*/  IABS R8, R2 ;  /* 0x0000000200087213 */ /* 0x000fe20000000000 */
[C---:B------:R-:W-:Y:S01]  /*2420*/  VIADD R28, R3.reuse, 0xf9 ;  /* 0x000000f9031c7836 */ /* 0x040fe20000000000 */
[----:B------:R-:W-:Y:S01]  /*2430*/  ISETP.GE.AND P6, PT, R0, RZ, PT ;  /* 0x000000ff0000720c */ /* 0x000fe20003fc6270 */
[C---:B------:R-:W-:Y:S01]  /*2440*/  VIADD R27, R3.reuse, 0xf6 ;  /* 0x000000f6031b7836 */ /* 0x040fe20000000000 */
[----:B------:R-:W-:Y:S01]  /*2450*/  IABS R10, R60 ;  /* 0x0000003c000a7213 */ /* 0x000fe20000000000 */
[C---:B------:R-:W-:Y:S01]  /*2460*/  VIADD R26, R3.reuse, 0xf7 ;  /* 0x000000f7031a7836 */ /* 0x040fe20000000000 */
[----:B------:R-:W-:Y:S01]  /*2470*/  ISETP.GE.AND P2, PT, R2, RZ, PT ;  /* 0x000000ff0200720c */ /* 0x000fe20003f46270 */
[C---:B------:R-:W-:Y:S01]  /*2480*/  VIADD R29, R3.reuse, 0xf5 ;  /* 0x000000f5031d7836 */ /* 0x040fe20000000000 */
[----:B------:R-:W-:Y:S01]  /*2490*/  IABS R2, R31 ;  /* 0x0000001f00027213 */ /* 0x000fe20000000000 */
[C---:B------:R-:W-:Y:S01]  /*24a0*/  VIADD R35, R3.reuse, 0x8e ;  /* 0x0000008e03237836 */ /* 0x040fe20000000000 */
[----:B------:R-:W-:Y:S01]  /*24b0*/  IABS R0, R28 ;  /* 0x0000001c00007213 */ /* 0x000fe20000000000 */
[C---:B------:R-:W-:Y:S01]  /*24c0*/  VIADD R44, R3.reuse, 0x85 ;  /* 0x00000085032c7836 */ /* 0x040fe20000000000 */
[----:B------:R-:W-:Y:S01]  /*24d0*/  ISETP.GE.AND P5, PT, R58, RZ, PT ;  /* 0x000000ff3a00720c */ /* 0x000fe20003fa6270 */
[----:B------:R-:W-:Y:S01]  /*24e0*/  VIADD R46, R3, 0x84 ;  /* 0x00000084032e7836 */ /* 0x000fe20000000000 */
[----:B-1----:R-:W1:Y:S01]  /*24f0*/  MUFU.RCP R4, R4 ;  /* 0x0000000400047308 */ /* 0x002e620000001000 */
[----:B------:R-:W-:Y:S01]  /*2500*/  ISETP.GE.AND P4, PT, R59, RZ, PT ;  /* 0x000000ff3b00720c */ /* 0x000fe20003f86270 */
[C---:B------:R-:W-:Y:S01]  /*2510*/  VIADD R47, R3.reuse, 0x83 ;  /* 0x00000083032f7836 */ /* 0x040fe20000000000 */
[----:B------:R-:W-:Y:S01]  /*2520*/  IABS R32, R44 ;  /* 0x0000002c00207213 */ /* 0x000fe20000000000 */
[C---:B------:R-:W-:Y:S01]  /*2530*/  VIADD R54, R3.reuse, 0x81 ;  /* 0x0000008103367836 */ /* 0x040fe20000000000 */
[----:B------:R-:W-:Y:S01]  /*2540*/  IABS R33, R46 ;  /* 0x0000002e00217213 */ /* 0x000fe20000000000 */
[C---:B------:R-:W-:Y:S01]  /*2550*/  VIADD R53, R3.reuse, 0x82 ;  /* 0x0000008203357836 */ /* 0x040fe20000000000 */
[----:B------:R-:W-:Y:S01]  /*2560*/  IABS R34, R47 ;  /* 0x0000002f00227213 */ /* 0x000fe20000000000 */
[C---:B------:R-:W-:Y:S01]  /*2570*/  VIADD R55, R3.reuse, 0x80 ;  /* 0x0000008003377836 */ /* 0x040fe20000000000 */
[----:B------:R-:W2:Y:S01]  /*2580*/  LDCU UR6, c[0x0][0x3ac] ;  /* 0x00007580ff0677ac */ /* 0x000ea20008000800 */
[----:B------:R-:W-:-:S02]  /*2590*/  VIADD R52, R3, 0x77 ;  /* 0x0000007703347836 */ /* 0x000fc40000000000 */
[C---:B------:R-:W-:Y:S01]  /*25a0*/  VIADD R50, R3.reuse, 0x75 ;  /* 0x0000007503327836 */ /* 0x040fe20000000000 */
[----:B------:R-:W-:Y:S01]  /*25b0*/  IABS R40, R55 ;  /* 0x0000003700287213 */ /* 0x000fe20000000000 */
[C---:B------:R-:W-:Y:S01]  /*25c0*/  VIADD R51, R3.reuse, 0x74 ;  /* 0x0000007403337836 */ /* 0x040fe20000000000 */
[----:B------:R-:W-:Y:S01]  /*25d0*/  IABS R43, R52 ;  /* 0x00000034002b7213 */ /* 0x000fe20000000000 */
[----:B------:R-:W-:Y:S01]  /*25e0*/  VIADD R49, R3, 0x27 ;  /* 0x0000002703317836 */ /* 0x000fe20000000000 */
[----:B------:R-:W3:Y:S01]  /*25f0*/  LDCU.64 UR10, c[0x0][0x388] ;  /* 0x00007100ff0a77ac */ /* 0x000ee20008000a00 */
[----:B-1----:R-:W-:Y:S01]  /*2600*/  VIADD R4, R4, 0xffffffe ;  /* 0x0ffffffe04047836 */ /* 0x002fe20000000000 */
[----:B------:R-:W1:Y:S03]  /*2610*/  LDCU UR12, c[0x0][0x3a4] ;  /* 0x00007480ff0c77ac */ /* 0x000e660008000800 */
[----:B------:R-:W4:Y:S01]  /*2620*/  F2I.FTZ.U32.TRUNC.NTZ R5, R4 ;  /* 0x0000000400057305 */ /* 0x000f22000021f000 */
[----:B------:R-:W0:Y:S01]  /*2630*/  LDCU.64 UR14, c[0x0][0x380] ;  /* 0x00007000ff0e77ac */ /* 0x000e220008000a00 */
[----:B------:R-:W0:Y:S01]  /*2640*/  LDCU UR7, c[0x0][0x3b0] ;  /* 0x00007600ff0777ac */ /* 0x000e220008000800 */
[----:B----4-:R-:W-:-:S04]  /*2650*/  IMAD.MOV R4, RZ, RZ, -R5 ;  /* 0x000000ffff047224 */ /* 0x010fc800078e0a05 */
[----:B------:R-:W-:Y:S02]  /*2660*/  IMAD R45, R4, R42, RZ ;  /* 0x0000002a042d7224 */ /* 0x000fe400078e02ff */
[----:B------:R-:W-:-:S04]  /*2670*/  IMAD.MOV.U32 R4, RZ, RZ, RZ ;  /* 0x000000ffff047224 */ /* 0x000fc800078e00ff */
[----:B------:R-:W-:Y:S01]  /*2680*/  IMAD.HI.U32 R45, R5, R45, R4 ;  /* 0x0000002d052d7227 */ /* 0x000fe200078e0004 */
[----:B------:R-:W-:-:S03]  /*2690*/  IABS R5, R58 ;  /* 0x0000003a00057213 */ /* 0x000fc60000000000 */
[----:B------:R-:W-:Y:S02]  /*26a0*/  VIADD R58, R3, 0xf ;  /* 0x0000000f033a7836 */ /* 0x000fe40000000000 */
[----:B------:R-:W-:-:S04]  /*26b0*/  IMAD.HI.U32 R4, R45, R6, RZ ;  /* 0x000000062d047227 */ /* 0x000fc800078e00ff */
[----:B------:R-:W-:Y:S02]  /*26c0*/  IMAD.MOV R4, RZ, RZ, -R4 ;  /* 0x000000ffff047224 */ /* 0x000fe400078e0a04 */
[----:B------:R-:W-:-:S04]  /*26d0*/  IMAD.HI.U32 R7, R45, R5, RZ ;  /* 0x000000052d077227 */ /* 0x000fc800078e00ff */
[C---:B------:R-:W-:Y:S01]  /*26e0*/  IMAD R4, R42.reuse, R4, R6 ;  /* 0x000000042a047224 */ /* 0x040fe200078e0206 */
[----:B------:R-:W-:Y:S01]  /*26f0*/  IABS R6, R59 ;  /* 0x0000003b00067213 */ /* 0x000fe20000000000 */
[----:B------:R-:W-:Y:S02]  /*2700*/  IMAD.MOV R7, RZ, RZ, -R7 ;  /* 0x000000ffff077224 */ /* 0x000fe400078e0a07 */
[----:B------:R-:W-:Y:S01]  /*2710*/  IMAD.HI.U32 R9, R45, R8, RZ ;  /* 0x000000082d097227 */ /* 0x000fe200078e00ff */
[----:B------:R-:W-:-:S03]  /*2720*/  ISETP.GT.U32.AND P0, PT, R42, R4, PT ;  /* 0x000000042a00720c */ /* 0x000fc60003f04070 */
[----:B------:R-:W-:Y:S01]  /*2730*/  IMAD R5, R42, R7, R5 ;  /* 0x000000072a057224 */ /* 0x000fe200078e0205 */
[----:B------:R-:W-:Y:S01]  /*2740*/  IABS R7, R30 ;  /* 0x0000001e00077213 */ /* 0x000fe20000000000 */
[----:B------:R-:W-:Y:S02]  /*2750*/  IMAD.MOV R9, RZ, RZ, -R9 ;  /* 0x000000ffff097224 */ /* 0x000fe400078e0a09 */
[----:B------:R-:W-:-:S04]  /*2760*/  IMAD.HI.U32 R11, R45, R10, RZ ;  /* 0x0000000a2d0b7227 */ /* 0x000fc800078e00ff */
[----:B------:R-:W-:Y:S02]  /*2770*/  IMAD R8, R42, R9, R8 ;  /* 0x000000092a087224 */ /* 0x000fe400078e0208 */
[----:B------:R-:W-:Y:S01]  /*2780*/  @!P0 IMAD.IADD R4, R4, 0x1, -R42 ;  /* 0x0000000104048824 */ /* 0x000fe200078e0a2a */
[C---:B------:R-:W-:Y:S01]  /*2790*/  ISETP.GT.U32.AND P0, PT, R42.reuse, R5, PT ;  /* 0x000000052a00720c */ /* 0x040fe20003f04070 */
[----:B------:R-:W-:Y:S01]  /*27a0*/  IMAD.HI.U32 R9, R45, R6, RZ ;  /* 0x000000062d097227 */ /* 0x000fe200078e00ff */
[C---:B------:R-:W-:Y:S02]  /*27b0*/  ISETP.GT.U32.AND P3, PT, R42.reuse, R8, PT ;  /* 0x000000082a00720c */ /* 0x040fe40003f64070 */
[----:B------:R-:W-:Y:S01]  /*27c0*/  ISETP.GT.U32.AND P1, PT, R42, R4, PT ;  /* 0x000000042a00720c */ /* 0x000fe20003f24070 */
[----:B------:R-:W-:Y:S02]  /*27d0*/  IMAD.MOV R9, RZ, RZ, -R9 ;  /* 0x000000ffff097224 */ /* 0x000fe400078e0a09 */
[----:B------:R-:W-:-:S02]  /*27e0*/  IMAD.MOV R11, RZ, RZ, -R11 ;  /* 0x000000ffff0b7224 */ /* 0x000fc400078e0a0b */
[----:B------:R-:W-:Y:S02]  /*27f0*/  IMAD R6, R42, R9, R6 ;  /* 0x000000092a067224 */ /* 0x000fe400078e0206 */
[----:B------:R-:W-:-:S04]  /*2800*/  IMAD.HI.U32 R9, R45, R7, RZ ;  /* 0x000000072d097227 */ /* 0x000fc800078e00ff */
[--C-:B------:R-:W-:Y:S02]  /*2810*/  @!P0 IMAD.IADD R5, R5, 0x1, -R42.reuse ;  /* 0x0000000105058824 */ /* 0x100fe400078e0a2a */
[----:B------:R-:W-:Y:S01]  /*2820*/  @!P1 IMAD.IADD R4, R4, 0x1, -R42 ;  /* 0x0000000104049824 */ /* 0x000fe200078e0a2a */
[----:B------:R-:W-:Y:S01]  /*2830*/  ISETP.GE.AND P1, PT, R60, RZ, PT ;  /* 0x000000ff3c00720c */ /* 0x000fe20003f26270 */
[----:B------:R-:W-:Y:S01]  /*2840*/  IMAD.MOV R9, RZ, RZ, -R9 ;  /* 0x000000ffff097224 */ /* 0x000fe200078e0a09 */
[----:B------:R-:W-:Y:S01]  /*2850*/  ISETP.GT.U32.AND P0, PT, R42, R5, PT ;  /* 0x000000052a00720c */ /* 0x000fe20003f04070 */
[----:B------:R-:W-:Y:S02]  /*2860*/  IMAD.MOV.U32 R13, RZ, RZ, R4 ;  /* 0x000000ffff0d7224 */ /* 0x000fe400078e0004 */
[----:B------:R-:W-:Y:S02]  /*2870*/  @!P3 IMAD.IADD R8, R8, 0x1, -R42 ;  /* 0x000000010808b824 */ /* 0x000fe400078e0a2a */
[----:B------:R-:W-:Y:S01]  /*2880*/  @!P6 IMAD.MOV R13, RZ, RZ, -R13 ;  /* 0x000000ffff0de224 */ /* 0x000fe200078e0a0d */
[C---:B------:R-:W-:Y:S01]  /*2890*/  ISETP.GT.U32.AND P6, PT, R42.reuse, R6, PT ;  /* 0x000000062a00720c */ /* 0x040fe20003fc4070 */
[C---:B------:R-:W-:Y:S01]  /*28a0*/  IMAD R10, R42.reuse, R11, R10 ;  /* 0x0000000b2a0a7224 */ /* 0x040fe200078e020a */
[C---:B------:R-:W-:Y:S01]  /*28b0*/  ISETP.GT.U32.AND P3, PT, R42.reuse, R8, PT ;  /* 0x000000082a00720c */ /* 0x040fe20003f64070 */
[----:B------:R-:W-:Y:S01]  /*28c0*/  IMAD R7, R42, R9, R7 ;  /* 0x000000092a077224 */ /* 0x000fe200078e0207 */
[----:B------:R-:W-:Y:S01]  /*28d0*/  IABS R9, R27 ;  /* 0x0000001b00097213 */ /* 0x000fe20000000000 */
[----:B------:R-:W-:Y:S01]  /*28e0*/  IMAD.HI.U32 R12, R45, R2, RZ ;  /* 0x000000022d0c7227 */ /* 0x000fe200078e00ff */
[----:B------:R4:W-:Y:S01]  /*28f0*/  STL [R1+0x224], R13 ;  /* 0x0002240d01007387 */ /* 0x0009e20000100800 */
[----:B------:R-:W-:-:S02]  /*2900*/  IABS R11, R29 ;  /* 0x0000001d000b7213 */ /* 0x000fc40000000000 */
[----:B------:R-:W-:Y:S01]  /*2910*/  @!P0 IMAD.IADD R5, R5, 0x1, -R42 ;  /* 0x0000000105058824 */ /* 0x000fe200078e0a2a */
[----:B------:R-:W-:Y:S01]  /*2920*/  ISETP.GT.U32.AND P0, PT, R42, R10, PT ;  /* 0x0000000a2a00720c */ /* 0x000fe20003f04070 */
[----:B------:R-:W-:Y:S02]  /*2930*/  IMAD.MOV R12, RZ, RZ, -R12 ;  /* 0x000000ffff0c7224 */ /* 0x000fe400078e0a0c */
[--C-:B------:R-:W-:Y:S01]  /*2940*/  @!P6 IMAD.IADD R6, R6, 0x1, -R42.reuse ;  /* 0x000000010606e824 */ /* 0x100fe200078e0a2a */
[----:B------:R-:W-:Y:S01]  /*2950*/  ISETP.GT.U32.AND P6, PT, R42, R7, PT ;  /* 0x000000072a00720c */ /* 0x000fe20003fc4070 */
[----:B------:R-:W-:Y:S01]  /*2960*/  @!P3 IMAD.IADD R8, R8, 0x1, -R42 ;  /* 0x000000010808b824 */ /* 0x000fe200078e0a2a */
[----:B------:R-:W-:Y:S01]  /*2970*/  ISETP.GE.AND P3, PT, R30, RZ, PT ;  /* 0x000000ff1e00720c */ /* 0x000fe20003f66270 */
[----:B------:R-:W-:Y:S01]  /*2980*/  IMAD R12, R42, R12, R2 ;  /* 0x0000000c2a0c7224 */ /* 0x000fe200078e0202 */
[----:B------:R-:W-:Y:S01]  /*2990*/  IABS R2, R26 ;  /* 0x0000001a00027213 */ /* 0x000fe20000000000 */
[----:B------:R-:W-:-:S02]  /*29a0*/  IMAD.MOV.U32 R14, RZ, RZ, R8 ;  /* 0x000000ffff0e7224 */ /* 0x000fc400078e0008 */
[----:B------:R-:W-:-:S04]  /*29b0*/  IMAD.HI.U32 R4, R45, R0, RZ ;  /* 0x000000002d047227 */ /* 0x000fc800078e00ff */
[--C-:B------:R-:W-:Y:S01]  /*29c0*/  @!P0 IMAD.IADD R10, R10, 0x1, -R42.reuse ;  /* 0x000000010a0a8824 */ /* 0x100fe200078e0a2a */
[----:B------:R-:W-:Y:S01]  /*29d0*/  ISETP.GT.U32.AND P0, PT, R42, R6, PT ;  /* 0x000000062a00720c */ /* 0x000fe20003f04070 */
[----:B------:R-:W-:Y:S02]  /*29e0*/  @!P6 IMAD.IADD R7, R7, 0x1, -R42 ;  /* 0x000000010707e824 */ /* 0x000fe400078e0a2a */
[----:B------:R-:W-:-:S03]  /*29f0*/  IMAD.HI.U32 R8, R45, R9, RZ ;  /* 0x000000092d087227 */ /* 0x000fc600078e00ff */
[C---:B------:R-:W-:Y:S01]  /*2a00*/  ISETP.GT.U32.AND P6, PT, R42.reuse, R7, PT ;  /* 0x000000072a00720c */ /* 0x040fe20003fc4070 */
[----:B------:R-:W-:Y:S01]  /*2a10*/  @!P2 IMAD.MOV R14, RZ, RZ, -R14 ;  /* 0x000000ffff0ea224 */ /* 0x000fe200078e0a0e */
[C---:B------:R-:W-:Y:S01]  /*2a20*/  ISETP.GT.U32.AND P2, PT, R42.reuse, R10, PT ;  /* 0x0000000a2a00720c */ /* 0x040fe20003f44070 */
[----:B------:R-:W-:Y:S02]  /*2a30*/  IMAD.MOV R4, RZ, RZ, -R4 ;  /* 0x000000ffff047224 */ /* 0x000fe400078e0a04 */
[----:B----4-:R-:W-:Y:S01]  /*2a40*/  IMAD.HI.U32 R13, R45, R2, RZ ;  /* 0x000000022d0d7227 */ /* 0x010fe200078e00ff */
[----:B------:R-:W-:Y:S03]  /*2a50*/  STL [R1+0x22c], R14 ;  /* 0x00022c0e01007387 */ /* 0x000fe60000100800 */
[----:B------:R-:W-:Y:S02]  /*2a60*/  IMAD.MOV R8, RZ, RZ, -R8 ;  /* 0x000000ffff087224 */ /* 0x000fe400078e0a08 */
[----:B------:R-:W-:-:S02]  /*2a70*/  IMAD R0, R42, R4, R0 ;  /* 0x000000042a007224 */ /* 0x000fc400078e0200 */
[----:B------:R-:W-:Y:S02]  /*2a80*/  IMAD.MOV R13, RZ, RZ, -R13 ;  /* 0x000000ffff0d7224 */ /* 0x000fe400078e0a0d */
[----:B------:R-:W-:Y:S01]  /*2a90*/  @!P0 IMAD.IADD R6, R6, 0x1, -R42 ;  /* 0x0000000106068824 */ /* 0x000fe200078e0a2a */
[C---:B------:R-:W-:Y:S01]  /*2aa0*/  ISETP.GT.U32.AND P0, PT, R42.reuse, R12, PT ;  /* 0x0000000c2a00720c */ /* 0x040fe20003f04070 */
[C---:B------:R-:W-:Y:S02]  /*2ab0*/  IMAD R8, R42.reuse, R8, R9 ;  /* 0x000000082a087224 */ /* 0x040fe400078e0209 */
[----:B------:R-:W-:Y:S01]  /*2ac0*/  @!P5 IMAD.MOV R5, RZ, RZ, -R5 ;  /* 0x000000ffff05d224 */ /* 0x000fe200078e0a05 */
[C---:B------:R-:W-:Y:S01]  /*2ad0*/  ISETP.GT.U32.AND P5, PT, R42.reuse, R0, PT ;  /* 0x000000002a00720c */ /* 0x040fe20003fa4070 */
[C---:B------:R-:W-:Y:S02]  /*2ae0*/  IMAD R2, R42.reuse, R13, R2 ;  /* 0x0000000d2a027224 */ /* 0x040fe400078e0202 */
[--C-:B------:R-:W-:Y:S01]  /*2af0*/  @!P6 IMAD.IADD R7, R7, 0x1, -R42.reuse ;  /* 0x000000010707e824 */ /* 0x100fe200078e0a2a */
[----:B------:R-:W-:Y:S01]  /*2b00*/  ISETP.GT.U32.AND P6, PT, R42, R8, PT ;  /* 0x000000082a00720c */ /* 0x000fe20003fc4070 */
[----:B------:R-:W-:Y:S01]  /*2b10*/  @!P2 IMAD.IADD R10, R10, 0x1, -R42 ;  /* 0x000000010a0aa824 */ /* 0x000fe200078e0a2a */
[----:B------:R-:W-:Y:S01]  /*2b20*/  ISETP.GT.U32.AND P2, PT, R42, R2, PT ;  /* 0x000000022a00720c */ /* 0x000fe20003f44070 */
[----:B------:R-:W-:Y:S01]  /*2b30*/  VIADD R30, R3, 0xf4 ;  /* 0x000000f4031e7836 */ /* 0x000fe20000000000 */
[----:B------:R4:W-:Y:S01]  /*2b40*/  STL [R1+0x230], R5 ;  /* 0x0002300501007387 */ /* 0x0009e20000100800 */
[----:B------:R-:W-:-:S02]  /*2b50*/  @!P4 IMAD.MOV R6, RZ, RZ, -R6 ;  /* 0x000000ffff06c224 */ /* 0x000fc400078e0a06 */
[--C-:B------:R-:W-:Y:S01]  /*2b60*/  @!P0 IMAD.IADD R12, R12, 0x1, -R42.reuse ;  /* 0x000000010c0c8824 */ /* 0x100fe200078e0a2a */
[----:B------:R-:W-:Y:S01]  /*2b70*/  IABS R4, R30 ;  /* 0x0000001e00047213 */ /* 0x000fe20000000000 */
[----:B------:R-:W-:Y:S01]  /*2b80*/  @!P5 IMAD.IADD R0, R0, 0x1, -R42 ;  /* 0x000000010000d824 */ /* 0x000fe200078e0a2a */
[----:B------:R-:W-:Y:S01]  /*2b90*/  ISETP.GE.AND P0, PT, R31, RZ, PT ;  /* 0x000000ff1f00720c */ /* 0x000fe20003f06270 */
[----:B------:R0:W-:Y:S01]  /*2ba0*/  STL [R1+0x234], R6 ;  /* 0x0002340601007387 */ /* 0x0001e20000100800 */
[----:B------:R-:W-:Y:S01]  /*2bb0*/  VIADD R31, R3, 0xf3 ;  /* 0x000000f3031f7836 */ /* 0x000fe20000000000 */
[----:B------:R-:W-:Y:S01]  /*2bc0*/  ISETP.GE.AND P5, PT, R28, RZ, PT ;  /* 0x000000ff1c00720c */ /* 0x000fe20003fa6270 */
[----:B----4-:R-:W-:-:S03]  /*2bd0*/  IMAD.HI.U32 R5, R45, R11, RZ ;  /* 0x0000000b2d057227 */ /* 0x010fc600078e00ff */
[----:B------:R-:W-:Y:S01]  /*2be0*/  IABS R9, R31 ;  /* 0x0000001f00097213 */ /* 0x000fe20000000000 */
[----:B------:R-:W-:Y:S01]  /*2bf0*/  @!P6 IMAD.IADD R8, R8, 0x1, -R42 ;  /* 0x000000010808e824 */ /* 0x000fe200078e0a2a */
[C---:B------:R-:W-:Y:S01]  /*2c00*/  ISETP.GT.U32.AND P6, PT, R42.reuse, R12, PT ;  /* 0x0000000c2a00720c */ /* 0x040fe20003fc4070 */
[----:B------:R-:W-:Y:S02]  /*2c10*/  @!P1 IMAD.MOV R10, RZ, RZ, -R10 ;  /* 0x000000ffff0a9224 */ /* 0x000fe400078e0a0a */
[----:B0-----:R-:W-:Y:S01]  /*2c20*/  IMAD.MOV.U32 R6, RZ, RZ, R7 ;  /* 0x000000ffff067224 */ /* 0x001fe200078e0007 */
[----:B------:R-:W-:Y:S01]  /*2c30*/  ISETP.GT.U32.AND P1, PT, R42, R8, PT ;  /* 0x000000082a00720c */ /* 0x000fe20003f24070 */
[----:B------:R-:W-:Y:S01]  /*2c40*/  IMAD.HI.U32 R13, R45, R4, RZ ;  /* 0x000000042d0d7227 */ /* 0x000fe200078e00ff */
[----:B------:R0:W-:Y:S03]  /*2c50*/  STL [R1+0x238], R10 ;  /* 0x0002380a01007387 */ /* 0x0001e60000100800 */
[----:B------:R-:W-:-:S02]  /*2c60*/  IMAD.MOV R5, RZ, RZ, -R5 ;  /* 0x000000ffff057224 */ /* 0x000fc400078e0a05 */
[----:B------:R-:W-:Y:S01]  /*2c70*/  @!P2 IMAD.IADD R2, R2, 0x1, -R42 ;  /* 0x000000010202a824 */ /* 0x000fe200078e0a2a */
[C---:B------:R-:W-:Y:S01]  /*2c80*/  ISETP.GT.U32.AND P2, PT, R42.reuse, R0, PT ;  /* 0x000000002a00720c */ /* 0x040fe20003f44070 */
[----:B------:R-:W-:Y:S02]  /*2c90*/  @!P3 IMAD.MOV R6, RZ, RZ, -R6 ;  /* 0x000000ffff06b224 */ /* 0x000fe400078e0a06 */
[----:B------:R-:W-:Y:S01]  /*2ca0*/  IMAD.MOV R13, RZ, RZ, -R13 ;  /* 0x000000ffff0d7224 */ /* 0x000fe200078e0a0d */
[C---:B------:R-:W-:Y:S01]  /*2cb0*/  ISETP.GT.U32.AND P4, PT, R42.reuse, R2, PT ;  /* 0x000000022a00720c */ /* 0x040fe20003f84070 */
[C---:B------:R-:W-:Y:S01]  /*2cc0*/  IMAD R5, R42.reuse, R5, R11 ;  /* 0x000000052a057224 */ /* 0x040fe200078e020b */
[----:B------:R4:W-:Y:S01]  /*2cd0*/  STL [R1+0x23c], R6 ;  /* 0x00023c0601007387 */ /* 0x0009e20000100800 */
[----:B------:R-:W-:Y:S02]  /*2ce0*/  IMAD R4, R42, R13, R4 ;  /* 0x0000000d2a047224 */ /* 0x000fe400078e0204 */
[--C-:B------:R-:W-:Y:S01]  /*2cf0*/  @!P6 IMAD.IADD R12, R12, 0x1, -R42.reuse ;  /* 0x000000010c0ce824 */ /* 0x100fe200078e0a2a */
[C---:B------:R-:W-:Y:S01]  /*2d00*/  ISETP.GT.U32.AND P3, PT, R42.reuse, R5, PT ;  /* 0x000000052a00720c */ /* 0x040fe20003f64070 */
[----:B------:R-:W-:Y:S01]  /*2d10*/  VIADD R28, R3, 0xf2 ;  /* 0x000000f2031c7836 */ /* 0x000fe20000000000 */
[----:B------:R-:W-:Y:S01]  /*2d20*/  ISETP.GT.U32.AND P6, PT, R42, R4, PT ;  /* 0x000000042a00720c */ /* 0x000fe20003fc4070 */
[----:B------:R-:W-:Y:S01]  /*2d30*/  @!P2 IMAD.IADD R0, R0, 0x1, -R42 ;  /* 0x000000010000a824 */ /* 0x000fe200078e0a2a */
[----:B------:R-:W-:Y:S01]  /*2d40*/  ISETP.GE.AND P2, PT, R26, RZ, PT ;  /* 0x000000ff1a00720c */ /* 0x000fe20003f46270 */
[----:B0-----:R-:W-:Y:S01]  /*2d50*/  IMAD.MOV.U32 R10, RZ, RZ, R12 ;  /* 0x000000ffff0a7224 */ /* 0x001fe200078e000c */
[----:B------:R-:W-:Y:S01]  /*2d60*/  IABS R11, R28 ;  /* 0x0000001c000b7213 */ /* 0x000fe20000000000 */
[----:B----4-:R-:W-:-:S04]  /*2d70*/  IMAD.HI.U32 R6, R45, R9, RZ ;  /* 0x000000092d067227 */ /* 0x010fc800078e00ff */
[----:B------:R-:W-:Y:S02]  /*2d80*/  IMAD.MOV R6, RZ, RZ, -R6 ;  /* 0x000000ffff067224 */ /* 0x000fe400078e0a06 */
[----:B------:R-:W-:Y:S02]  /*2d90*/  @!P5 IMAD.MOV R0, RZ, RZ, -R0 ;  /* 0x000000ffff00d224 */ /* 0x000fe400078e0a00 */
[----:B------:R-:W-:Y:S02]  /*2da0*/  IMAD R6, R42, R6, R9 ;  /* 0x000000062a067224 */ /* 0x000fe400078e0209 */
[--C-:B------:R-:W-:Y:S01]  /*2db0*/  @!P4 IMAD.IADD R2, R2, 0x1, -R42.reuse ;  /* 0x000000010202c824 */ /* 0x100fe200078e0a2a */
[----:B------:R-:W-:Y:S01]  /*2dc0*/  ISETP.GE.AND P4, PT, R27, RZ, PT ;  /* 0x000000ff1b00720c */ /* 0x000fe20003f86270 */
[--C-:B------:R-:W-:Y:S01]  /*2dd0*/  @!P3 IMAD.IADD R5, R5, 0x1, -R42.reuse ;  /* 0x000000010505b824 */ /* 0x100fe200078e0a2a */
[----:B------:R-:W-:Y:S01]  /*2de0*/  ISETP.GT.U32.AND P5, PT, R42, R6, PT ;  /* 0x000000062a00720c */ /* 0x000fe20003fa4070 */
[----:B------:R-:W-:Y:S01]  /*2df0*/  IMAD.HI.U32 R7, R45, R11, RZ ;  /* 0x0000000b2d077227 */ /* 0x000fe200078e00ff */
[----:B------:R-:W-:Y:S01]  /*2e00*/  ISETP.GE.AND P3, PT, R30, RZ, PT ;  /* 0x000000ff1e00720c */ /* 0x000fe20003f66270 */
[----:B------:R0:W-:Y:S02]  /*2e10*/  STL [R1+0x240], R0 ;  /* 0x0002400001007387 */ /* 0x0001e40000100800 */
[----:B------:R-:W-:Y:S01]  /*2e20*/  @!P6 IMAD.IADD R4, R4, 0x1, -R42 ;  /* 0x000000010404e824 */ /* 0x000fe200078e0a2a */
[----:B------:R-:W-:Y:S01]  /*2e30*/  ISETP.GT.U32.AND P6, PT, R42, R5, PT ;  /* 0x000000052a00720c */ /* 0x000fe20003fc4070 */
[----:B------:R-:W-:-:S02]  /*2e40*/  IMAD.MOV R7, RZ, RZ, -R7 ;  /* 0x000000ffff077224 */ /* 0x000fc400078e0a07 */
[--C-:B------:R-:W-:Y:S01]  /*2e50*/  @!P1 IMAD.IADD R8, R8, 0x1, -R42.reuse ;  /* 0x0000000108089824 */ /* 0x100fe200078e0a2a */
[----:B------:R-:W-:Y:S01]  /*2e60*/  ISETP.GE.AND P1, PT, R29, RZ, PT ;  /* 0x000000ff1d00720c */ /* 0x000fe20003f26270 */
[----:B------:R-:W-:Y:S02]  /*2e70*/  IMAD R7, R42, R7, R11 ;  /* 0x000000072a077224 */ /* 0x000fe400078e020b */
[----:B------:R-:W-:Y:S02]  /*2e80*/  @!P5 IMAD.IADD R6, R6, 0x1, -R42 ;  /* 0x000000010606d824 */ /* 0x000fe400078e0a2a */
[----:B------:R-:W-:Y:S01]  /*2e90*/  @!P0 IMAD.MOV R10, RZ, RZ, -R10 ;  /* 0x000000ffff0a8224 */ /* 0x000fe200078e0a0a */
[C---:B------:R-:W-:Y:S01]  /*2ea0*/  ISETP.GT.U32.AND P0, PT, R42.reuse, R4, PT ;  /* 0x000000042a00720c */ /* 0x040fe20003f04070 */
[----:B------:R-:W-:Y:S01]  /*2eb0*/  @!P2 IMAD.MOV R2, RZ, RZ, -R2 ;  /* 0x000000ffff02a224 */ /* 0x000fe200078e0a02 */
[C---:B------:R-:W-:Y:S01]  /*2ec0*/  ISETP.GT.U32.AND P5, PT, R42.reuse, R6, PT ;  /* 0x000000062a00720c */ /* 0x040fe20003fa4070 */
[----:B------:R-:W-:Y:S01]  /*2ed0*/  VIADD R30, R3, 0xf0 ;  /* 0x000000f0031e7836 */ /* 0x000fe20000000000 */
[----:B------:R4:W-:Y:S01]  /*2ee0*/  STL [R1+0x244], R10 ;  /* 0x0002440a01007387 */ /* 0x0009e20000100800 */
[----:B------:R-:W-:Y:S01]  /*2ef0*/  @!P4 IMAD.MOV R8, RZ, RZ, -R8 ;  /* 0x000000ffff08c224 */ /* 0x000fe200078e0a08 */
[----:B------:R-:W-:Y:S01]  /*2f00*/  ISETP.GT.U32.AND P4, PT, R42, R7, PT ;  /* 0x000000072a00720c */ /* 0x000fe20003f84070 */
[--C-:B------:R-:W-:Y:S01]  /*2f10*/  @!P6 IMAD.IADD R5, R5, 0x1, -R42.reuse ;  /* 0x000000010505e824 */ /* 0x100fe200078e0a2a */
[----:B------:R1:W-:Y:S01]  /*2f20*/  STL [R1+0x248], R2 ;  /* 0x0002480201007387 */ /* 0x0003e20000100800 */
[----:B------:R-:W-:Y:S01]  /*2f30*/  VIADD R29, R3, 0xf1 ;  /* 0x000000f1031d7836 */ /* 0x000fe20000000000 */
[----:B------:R-:W-:Y:S01]  /*2f40*/  ISETP.GE.AND P2, PT, R31, RZ, PT ;  /* 0x000000ff1f00720c */ /* 0x000fe20003f46270 */
[----:B------:R-:W-:Y:S01]  /*2f50*/  VIADD R31, R3, 0xef ;  /* 0x000000ef031f7836 */ /* 0x000fe20000000000 */
[----:B------:R2:W-:Y:S01]  /*2f60*/  STL [R1+0x24c], R8 ;  /* 0x00024c0801007387 */ /* 0x0005e20000100800 */
[--C-:B------:R-:W-:Y:S01]  /*2f70*/  @!P0 IMAD.IADD R4, R4, 0x1, -R42.reuse ;  /* 0x0000000104048824 */ /* 0x100fe200078e0a2a */
[----:B0-----:R-:W-:Y:S01]  /*2f80*/  IABS R0, R29 ;  /* 0x0000001d00007213 */ /* 0x001fe20000000000 */
[----:B----4-:R-:W-:Y:S01]  /*2f90*/  IMAD.MOV.U32 R10, RZ, RZ, R5 ;  /* 0x000000ffff0a7224 */ /* 0x010fe200078e0005 */
[----:B------:R-:W-:Y:S01]  /*2fa0*/  ISETP.GE.AND P6, PT, R28, RZ, PT ;  /* 0x000000ff1c00720c */ /* 0x000fe20003fc6270 */
[----:B------:R-:W-:Y:S01]  /*2fb0*/  @!P5 IMAD.IADD R6, R6, 0x1, -R42 ;  /* 0x000000010606d824 */ /* 0x000fe200078e0a2a */
[----:B-1----:R-:W-:Y:S01]  /*2fc0*/  IABS R2, R30 ;  /* 0x0000001e00027213 */ /* 0x002fe20000000000 */
[----:B------:R-:W-:Y:S01]  /*2fd0*/  @!P1 IMAD.MOV R10, RZ, RZ, -R10 ;  /* 0x000000ffff0a9224 */ /* 0x000fe200078e0a0a */
[----:B------:R-:W-:Y:S01]  /*2fe0*/  ISETP.GE.AND P0, PT, R29, RZ, PT ;  /* 0x000000ff1d00720c */ /* 0x000fe20003f06270 */
[----:B------:R-:W-:Y:S01]  /*2ff0*/  @!P4 IMAD.IADD R7, R7, 0x1, -R42 ;  /* 0x000000010707c824 */ /* 0x000fe200078e0a2a */
[----:B--2---:R-:W-:Y:S01]  /*3000*/  IABS R8, R31 ;  /* 0x0000001f00087213 */ /* 0x004fe20000000000 */
[----:B------:R-:W-:Y:S01]  /*3010*/  IMAD.HI.U32 R5, R45, R2, RZ ;  /* 0x000000022d057227 */ /* 0x000fe200078e00ff */
[----:B------:R0:W-:Y:S01]  /*3020*/  STL [R1+0x250], R10 ;  /* 0x0002500a01007387 */ /* 0x0001e20000100800 */
[----:B------:R-:W-:-:S02]  /*3030*/  ISETP.GE.AND P4, PT, R30, RZ, PT ;  /* 0x000000ff1e00720c */ /* 0x000fc40003f86270 */
[----:B------:R-:W-:Y:S01]  /*3040*/  IMAD.MOV R5, RZ, RZ, -R5 ;  /* 0x000000ffff057224 */ /* 0x000fe200078e0a05 */
[----:B------:R-:W-:Y:S01]  /*3050*/  ISETP.GT.U32.AND P1, PT, R42, R7, PT ;  /* 0x000000072a00720c */ /* 0x000fe20003f24070 */
[----:B------:R-:W-:-:S04]  /*3060*/  IMAD.HI.U32 R9, R45, R0, RZ ;  /* 0x000000002d097227 */ /* 0x000fc800078e00ff */
[C---:B------:R-:W-:Y:S02]  /*3070*/  IMAD R2, R42.reuse, R5, R2 ;  /* 0x000000052a027224 */ /* 0x040fe400078e0202 */
[----:B0-----:R-:W-:Y:S02]  /*3080*/  IMAD.MOV.U32 R10, RZ, RZ, R6 ;  /* 0x000000ffff0a7224 */ /* 0x001fe400078e0006 */
[----:B------:R-:W-:Y:S02]  /*3090*/  IMAD.MOV R9, RZ, RZ, -R9 ;  /* 0x000000ffff097224 */ /* 0x000fe400078e0a09 */
[----:B------:R-:W-:Y:S01]  /*30a0*/  @!P2 IMAD.MOV R10, RZ, RZ, -R10 ;  /* 0x000000ffff0aa224 */ /* 0x000fe200078e0a0a */
[C---:B------:R-:W-:Y:S01]  /*30b0*/  ISETP.GT.U32.AND P2, PT, R42.reuse, R2, PT ;  /* 0x000000022a00720c */ /* 0x040fe20003f44070 */
[----:B------:R-:W-:Y:S02]  /*30c0*/  IMAD R0, R42, R9, R0 ;  /* 0x000000092a007224 */ /* 0x000fe400078e0200 */
[----:B------:R-:W-:-:S03]  /*30d0*/  IMAD.HI.U32 R9, R45, R8, RZ ;  /* 0x000000082d097227 */ /* 0x000fc600078e00ff */
[C---:B------:R-:W-:Y:S01]  /*30e0*/  ISETP.GT.U32.AND P5, PT, R42.reuse, R0, PT ;  /* 0x000000002a00720c */ /* 0x040fe20003fa4070 */
[----:B------:R-:W-:Y:S01]  /*30f0*/  @!P3 IMAD.MOV R4, RZ, RZ, -R4 ;  /* 0x000000ffff04b224 */ /* 0x000fe200078e0a04 */
[----:B------:R-:W-:Y:S01]  /*3100*/  ISETP.GE.AND P3, PT, R31, RZ, PT ;  /* 0x000000ff1f00720c */ /* 0x000fe20003f66270 */
[----:B------:R-:W-:Y:S02]  /*3110*/  IMAD.MOV R9, RZ, RZ, -R9 ;  /* 0x000000ffff097224 */ /* 0x000fe400078e0a09 */
[----:B------:R-:W-:Y:S01]  /*3120*/  VIADD R29, R3, 0xee ;  /* 0x000000ee031d7836 */ /* 0x000fe20000000000 */
[----:B------:R-:W-:Y:S01]  /*3130*/  STL [R1+0x254], R4 ;  /* 0x0002540401007387 */ /* 0x000fe20000100800 */
[----:B------:R-:W-:Y:S02]  /*3140*/  @!P1 IMAD.IADD R7, R7, 0x1, -R42 ;  /* 0x0000000107079824 */ /* 0x000fe400078e0a2a */
[----:B------:R-:W-:Y:S01]  /*3150*/  VIADD R30, R3, 0xed ;  /* 0x000000ed031e7836 */ /* 0x000fe20000000000 */
[----:B------:R0:W-:Y:S01]  /*3160*/  STL [R1+0x258], R10 ;  /* 0x0002580a01007387 */ /* 0x0001e20000100800 */
[----:B------:R-:W-:Y:S01]  /*3170*/  IMAD R8, R42, R9, R8 ;  /* 0x000000092a087224 */ /* 0x000fe200078e0208 */
[----:B------:R-:W-:Y:S01]  /*3180*/  ISETP.GE.AND P1, PT, R29, RZ, PT ;  /* 0x000000ff1d00720c */ /* 0x000fe20003f26270 */
[----:B------:R-:W-:Y:S01]  /*3190*/  @!P2 IMAD.IADD R2, R2, 0x1, -R42 ;  /* 0x000000010202a824 */ /* 0x000fe200078e0a2a */
[----:B------:R-:W-:Y:S01]  /*31a0*/  IABS R6, R30 ;  /* 0x0000001e00067213 */ /* 0x000fe20000000000 */
[----:B------:R-:W-:-:S02]  /*31b0*/  IMAD.MOV.U32 R13, RZ, RZ, R7 ;  /* 0x000000ffff0d7224 */ /* 0x000fc400078e0007 */
[----:B------:R-:W-:Y:S01]  /*31c0*/  @!P5 IMAD.IADD R0, R0, 0x1, -R42 ;  /* 0x000000010000d824 */ /* 0x000fe200078e0a2a */
[C---:B------:R-:W-:Y:S01]  /*31d0*/  ISETP.GT.U32.AND P2, PT, R42.reuse, R2, PT ;  /* 0x000000022a00720c */ /* 0x040fe20003f44070 */
[----:B------:R-:W-:Y:S01]  /*31e0*/  @!P6 IMAD.MOV R13, RZ, RZ, -R13 ;  /* 0x000000ffff0de224 */ /* 0x000fe200078e0a0d */
[----:B0-----:R-:W-:Y:S01]  /*31f0*/  IABS R10, R29 ;  /* 0x0000001d000a7213 */ /* 0x001fe20000000000 */
[C---:B------:R-:W-:Y:S01]  /*3200*/  IMAD.HI.U32 R9, R45.reuse, R6, RZ ;  /* 0x000000062d097227 */ /* 0x040fe200078e00ff */
[C---:B------:R-:W-:Y:S02]  /*3210*/  ISETP.GT.U32.AND P6, PT, R42.reuse, R8, PT ;  /* 0x000000082a00720c */ /* 0x040fe40003fc4070 */
[----:B------:R-:W-:Y:S01]  /*3220*/  ISETP.GT.U32.AND P5, PT, R42, R0, PT ;  /* 0x000000002a00720c */ /* 0x000fe20003fa4070 */
[----:B------:R-:W-:Y:S01]  /*3230*/  IMAD.HI.U32 R11, R45, R10, RZ ;  /* 0x0000000a2d0b7227 */ /* 0x000fe200078e00ff */
[----:B------:R0:W-:Y:S03]  /*3240*/  STL [R1+0x25c], R13 ;  /* 0x00025c0d01007387 */ /* 0x0001e60000100800 */
[----:B------:R-:W-:-:S02]  /*3250*/  IMAD.MOV R11, RZ, RZ, -R11 ;  /* 0x000000ffff0b7224 */ /* 0x000fc400078e0a0b */
[----:B------:R-:W-:Y:S02]  /*3260*/  IMAD.MOV R9, RZ, RZ, -R9 ;  /* 0x000000ffff097224 */ /* 0x000fe400078e0a09 */
[C---:B------:R-:W-:Y:S02]  /*3270*/  IMAD R10, R42.reuse, R11, R10 ;  /* 0x0000000b2a0a7224 */ /* 0x040fe400078e020a */
[----:B------:R-:W-:Y:S02]  /*3280*/  IMAD R6, R42, R9, R6 ;  /* 0x000000092a067224 */ /* 0x000fe400078e0206 */
[C---:B------:R-:W-:Y:S02]  /*3290*/  VIADD R31, R3.reuse, 0xeb ;  /* 0x000000eb031f7836 */ /* 0x040fe40000000000 */
[--C-:B------:R-:W-:Y:S01]  /*32a0*/  @!P2 IMAD.IADD R2, R2, 0x1, -R42.reuse ;  /* 0x000000010202a824 */ /* 0x100fe200078e0a2a */
[----:B------:R-:W-:Y:S01]  /*32b0*/  ISETP.GT.U32.AND P2, PT, R42, R10, PT ;  /* 0x0000000a2a00720c */ /* 0x000fe20003f44070 */
[----:B------:R-:W-:Y:S01]  /*32c0*/  @!P6 IMAD.IADD R8, R8, 0x1, -R42 ;  /* 0x000000010808e824 */ /* 0x000fe200078e0a2a */
[----:B------:R-:W-:Y:S01]  /*32d0*/  ISETP.GT.U32.AND P6, PT, R42, R6, PT ;  /* 0x000000062a00720c */ /* 0x000fe20003fc4070 */
[C---:B------:R-:W-:Y:S01]  /*32e0*/  VIADD R28, R3.reuse, 0xec ;  /* 0x000000ec031c7836 */ /* 0x040fe20000000000 */
[----:B------:R-:W-:Y:S01]  /*32f0*/  IABS R5, R31 ;  /* 0x0000001f00057213 */ /* 0x000fe20000000000 */
[----:B------:R-:W-:-:S02]  /*3300*/  VIADD R27, R3, 0xe9 ;  /* 0x000000e9031b7836 */ /* 0x000fc40000000000 */
[----:B------:R-:W-:Y:S01]  /*3310*/  @!P5 IMAD.IADD R0, R0, 0x1, -R42 ;  /* 0x000000010000d824 */ /* 0x000fe200078e0a2a */
[----:B------:R-:W-:Y:S01]  /*3320*/  IABS R4, R28 ;  /* 0x0000001c00047213 */ /* 0x000fe20000000000 */
[----:B------:R-:W-:Y:S01]  /*3330*/  IMAD.HI.U32 R12, R45, R5, RZ ;  /* 0x000000052d0c7227 */ /* 0x000fe200078e00ff */
[----:B------:R-:W-:Y:S02]  /*3340*/  IABS R9, R27 ;  /* 0x0000001b00097213 */ /* 0x000fe40000000000 */
[----:B------:R-:W-:Y:S01]  /*3350*/  ISETP.GE.AND P5, PT, R30, RZ, PT ;  /* 0x000000ff1e00720c */ /* 0x000fe20003fa6270 */
[----:B------:R-:W-:Y:S02]  /*3360*/  IMAD.MOV R12, RZ, RZ, -R12 ;  /* 0x000000ffff0c7224 */ /* 0x000fe400078e0a0c */
[----:B------:R-:W-:Y:S02]  /*3370*/  VIADD R26, R3, 0xea ;  /* 0x000000ea031a7836 */ /* 0x000fe40000000000 */
[--C-:B------:R-:W-:Y:S01]  /*3380*/  @!P2 IMAD.IADD R10, R10, 0x1, -R42.reuse ;  /* 0x000000010a0aa824 */ /* 0x100fe200078e0a2a */
[----:B------:R-:W-:Y:S01]  /*3390*/  ISETP.GT.U32.AND P2, PT, R42, R8, PT ;  /* 0x000000082a00720c */ /* 0x000fe20003f44070 */
[----:B------:R-:W-:-:S02]  /*33a0*/  @!P6 IMAD.IADD R6, R6, 0x1, -R42 ;  /* 0x000000010606e824 */ /* 0x000fc400078e0a2a */
[C---:B------:R-:W-:Y:S01]  /*33b0*/  IMAD R12, R42.reuse, R12, R5 ;  /* 0x0000000c2a0c7224 */ /* 0x040fe200078e0205 */
[----:B------:R-:W-:Y:S01]  /*33c0*/  IABS R5, R26 ;  /* 0x0000001a00057213 */ /* 0x000fe20000000000 */
[----:B------:R-:W-:Y:S01]  /*33d0*/  IMAD.MOV.U32 R14, RZ, RZ, R0 ;  /* 0x000000ffff0e7224 */ /* 0x000fe200078e0000 */
[----:B------:R-:W-:Y:S01]  /*33e0*/  ISETP.GT.U32.AND P6, PT, R42, R6, PT ;  /* 0x000000062a00720c */ /* 0x000fe20003fc4070 */
[----:B------:R-:W-:-:S04]  /*33f0*/  IMAD.HI.U32 R7, R45, R4, RZ ;  /* 0x000000042d077227 */ /* 0x000fc800078e00ff */
[----:B------:R-:W-:-:S04]  /*3400*/  IMAD.HI.U32 R0, R45, R9, RZ ;  /* 0x000000092d007227 */ /* 0x000fc800078e00ff */
[----:B------:R-:W-:Y:S01]  /*3410*/  @!P0 IMAD.MOV R14, RZ, RZ, -R14 ;  /* 0x000000ffff0e8224 */ /* 0x000fe200078e0a0e */
[C---:B------:R-:W-:Y:S01]  /*3420*/  ISETP.GT.U32.AND P0, PT, R42.reuse, R10, PT ;  /* 0x0000000a2a00720c */ /* 0x040fe20003f04070 */
[----:B------:R-:W-:Y:S02]  /*3430*/  IMAD.MOV R7, RZ, RZ, -R7 ;  /* 0x000000ffff077224 */ /* 0x000fe400078e0a07 */
[----:B0-----:R-:W-:Y:S01]  /*3440*/  IMAD.HI.U32 R13, R45, R5, RZ ;  /* 0x000000052d0d7227 */ /* 0x001fe200078e00ff */
        /* <DEDUP_REMOVED lines=9> */
[----:B------:R-:W-:Y:S02]  /*34e0*/  IMAD R5, R42, R13, R5 ;  /* 0x0000000d2a057224 */ /* 0x000fe400078e0205 */
[--C-:B------:R-:W-:Y:S01]  /*34f0*/  @!P6 IMAD.IADD R6, R6, 0x1, -R42.reuse ;  /* 0x000000010606e824 */ /* 0x100fe200078e0a2a */
[----:B------:R-:W-:Y:S01]  /*3500*/  ISETP.GT.U32.AND P6, PT, R42, R0, PT ;  /* 0x000000002a00720c */ /* 0x000fe20003fc4070 */
[C---:B------:R-:W-:Y:S01]  /*3510*/  VIADD R29, R3.reuse, 0xe8 ;  /* 0x000000e8031d7836 */ /* 0x040fe20000000000 */
[----:B------:R0:W-:Y:S01]  /*3520*/  STL [R1+0x4a8], R2 ;  /* 0x0004a80201007387 */ /* 0x0001e20000100800 */
[--C-:B------:R-:W-:Y:S01]  /*3530*/  @!P0 IMAD.IADD R10, R10, 0x1, -R42.reuse ;  /* 0x000000010a0a8824 */ /* 0x100fe200078e0a2a */
[----:B------:R-:W-:Y:S01]  /*3540*/  ISETP.GT.U32.AND P0, PT, R42, R5, PT ;  /* 0x000000052a00720c */ /* 0x000fe20003f04070 */
[----:B------:R-:W-:Y:S01]  /*3550*/  VIADD R30, R3, 0xe7 ;  /* 0x000000e7031e7836 */ /* 0x000fe20000000000 */
[----:B------:R-:W-:Y:S01]  /*3560*/  IABS R11, R29 ;  /* 0x0000001d000b7213 */ /* 0x000fe20000000000 */
[--C-:B------:R-:W-:Y:S01]  /*3570*/  @!P2 IMAD.IADD R12, R12, 0x1, -R42.reuse ;  /* 0x000000010c0ca824 */ /* 0x100fe200078e0a2a */
[----:B------:R-:W-:Y:S01]  /*3580*/  ISETP.GE.AND P2, PT, R31, RZ, PT ;  /* 0x000000ff1f00720c */ /* 0x000fe20003f46270 */
[----:B------:R-:W-:Y:S01]  /*3590*/  @!P4 IMAD.IADD R4, R4, 0x1, -R42 ;  /* 0x000000010404c824 */ /* 0x000fe200078e0a2a */
[----:B------:R-:W-:Y:S01]  /*35a0*/  IABS R7, R30 ;  /* 0x0000001e00077213 */ /* 0x000fe20000000000 */
[----:B------:R-:W-:Y:S01]  /*35b0*/  VIADD R31, R3, 0xe6 ;  /* 0x000000e6031f7836 */ /* 0x000fe20000000000 */
[----:B------:R-:W-:Y:S01]  /*35c0*/  ISETP.GE.AND P4, PT, R28, RZ, PT ;  /* 0x000000ff1c00720c */ /* 0x000fe20003f86270 */
[----:B0-----:R-:W-:-:S03]  /*35d0*/  IMAD.HI.U32 R2, R45, R11, RZ ;  /* 0x0000000b2d027227 */ /* 0x001fc600078e00ff */
[----:B------:R-:W-:Y:S01]  /*35e0*/  IABS R9, R31 ;  /* 0x0000001f00097213 */ /* 0x000fe20000000000 */
[----:B------:R-:W-:Y:S01]  /*35f0*/  @!P6 IMAD.IADD R0, R0, 0x1, -R42 ;  /* 0x000000010000e824 */ /* 0x000fe200078e0a2a */
[C---:B------:R-:W-:Y:S01]  /*3600*/  ISETP.GT.U32.AND P6, PT, R42.reuse, R12, PT ;  /* 0x0000000c2a00720c */ /* 0x040fe20003fc4070 */
[----:B------:R-:W-:Y:S02]  /*3610*/  @!P3 IMAD.MOV R8, RZ, RZ, -R8 ;  /* 0x000000ffff08b224 */ /* 0x000fe400078e0a08 */
[----:B------:R-:W-:Y:S01]  /*3620*/  @!P1 IMAD.MOV R10, RZ, RZ, -R10 ;  /* 0x000000ffff0a9224 */ /* 0x000fe200078e0a0a */
[C---:B------:R-:W-:Y:S01]  /*3630*/  ISETP.GT.U32.AND P1, PT, R42.reuse, R0, PT ;  /* 0x000000002a00720c */ /* 0x040fe20003f24070 */
[----:B------:R-:W-:Y:S01]  /*3640*/  IMAD.HI.U32 R13, R45, R7, RZ ;  /* 0x000000072d0d7227 */ /* 0x000fe200078e00ff */
[----:B------:R-:W-:Y:S03]  /*3650*/  STL [R1+0x49c], R8 ;  /* 0x00049c0801007387 */ /* 0x000fe60000100800 */
[----:B------:R-:W-:Y:S01]  /*3660*/  IMAD.MOV R2, RZ, RZ, -R2 ;  /* 0x000000ffff027224 */ /* 0x000fe200078e0a02 */
[----:B------:R-:W-:Y:S01]  /*3670*/  STL [R1+0x498], R10 ;  /* 0x0004980a01007387 */ /* 0x000fe20000100800 */
[----:B------:R-:W-:Y:S01]  /*3680*/  @!P0 IMAD.IADD R5, R5, 0x1, -R42 ;  /* 0x0000000105058824 */ /* 0x000fe200078e0a2a */
[----:B------:R-:W-:Y:S01]  /*3690*/  ISETP.GT.U32.AND P0, PT, R42, R4, PT ;  /* 0x000000042a00720c */ /* 0x000fe20003f04070 */
[----:B------:R-:W-:-:S02]  /*36a0*/  @!P5 IMAD.MOV R6, RZ, RZ, -R6 ;  /* 0x000000ffff06d224 */ /* 0x000fc400078e0a06 */
        /* <DEDUP_REMOVED lines=9> */
[--C-:B------:R-:W-:Y:S01]  /*3740*/  @!P0 IMAD.IADD R4, R4, 0x1, -R42.reuse ;  /* 0x0000000104048824 */ /* 0x100fe200078e0a2a */
[----:B------:R-:W-:Y:S01]  /*3750*/  ISETP.GE.AND P0, PT, R26, RZ, PT ;  /* 0x000000ff1a00720c */ /* 0x000fe20003f06270 */
[----:B------:R-:W-:Y:S01]  /*3760*/  @!P1 IMAD.IADD R0, R0, 0x1, -R42 ;  /* 0x0000000100009824 */ /* 0x000fe200078e0a2a */
[----:B------:R-:W-:Y:S01]  /*3770*/  IABS R11, R28 ;  /* 0x0000001c000b7213 */ /* 0x000fe20000000000 */
[----:B0-----:R-:W-:Y:S01]  /*3780*/  IMAD.HI.U32 R6, R45, R9, RZ ;  /* 0x000000092d067227 */ /* 0x001fe200078e00ff */
[----:B------:R-:W-:-:S03]  /*3790*/  ISETP.GE.AND P1, PT, R29, RZ, PT ;  /* 0x000000ff1d00720c */ /* 0x000fc60003f26270 */
        /* <DEDUP_REMOVED lines=13> */
[----:B------:R-:W-:Y:S02]  /*3870*/  IMAD.MOV.U32 R9, RZ, RZ, R0 ;  /* 0x000000ffff097224 */ /* 0x000fe400078e0000 */
[----:B------:R-:W-:Y:S02]  /*3880*/  IMAD R8, R42, R8, R11 ;  /* 0x000000082a087224 */ /* 0x000fe400078e020b */
[----:B------:R-:W-:Y:S02]  /*3890*/  @!P4 IMAD.IADD R6, R6, 0x1, -R42 ;  /* 0x000000010606c824 */ /* 0x000fe400078e0a2a */
[----:B------:R-:W-:Y:S02]  /*38a0*/  IMAD.MOV.U32 R10, RZ, RZ, R12 ;  /* 0x000000ffff0a7224 */ /* 0x000fe400078e000c */
[C---:B------:R-:W-:Y:S01]  /*38b0*/  VIADD R30, R3.reuse, 0xe3 ;  /* 0x000000e3031e7836 */ /* 0x040fe20000000000 */
[C---:B------:R-:W-:Y:S01]  /*38c0*/  ISETP.GT.U32.AND P4, PT, R42.reuse, R6, PT ;  /* 0x000000062a00720c */ /* 0x040fe20003f84070 */
[----:B------:R-:W-:Y:S01]  /*38d0*/  @!P3 IMAD.MOV R9, RZ, RZ, -R9 ;  /* 0x000000ffff09b224 */ /* 0x000fe200078e0a09 */
[----:B------:R-:W-:Y:S01]  /*38e0*/  ISETP.GT.U32.AND P3, PT, R42, R8, PT ;  /* 0x000000082a00720c */ /* 0x000fe20003f64070 */
[----:B------:R-:W-:Y:S01]  /*38f0*/  @!P2 IMAD.MOV R10, RZ, RZ, -R10 ;  /* 0x000000ffff0aa224 */ /* 0x000fe200078e0a0a */
[----:B------:R-:W-:Y:S01]  /*3900*/  IABS R0, R30 ;  /* 0x0000001e00007213 */ /* 0x000fe20000000000 */
[--C-:B------:R-:W-:Y:S01]  /*3910*/  @!P6 IMAD.IADD R2, R2, 0x1, -R42.reuse ;  /* 0x000000010202e824 */ /* 0x100fe200078e0a2a */
[----:B------:R-:W-:Y:S01]  /*3920*/  ISETP.GT.U32.AND P2, PT, R42, R7, PT ;  /* 0x000000072a00720c */ /* 0x000fe20003f44070 */
[----:B------:R-:W-:Y:S01]  /*3930*/  @!P0 IMAD.MOV R5, RZ, RZ, -R5 ;  /* 0x000000ffff058224 */ /* 0x000fe200078e0a05 */
[----:B------:R1:W-:Y:S01]  /*3940*/  STL [R1+0x484], R10 ;  /* 0x0004840a01007387 */ /* 0x0003e20000100800 */
[----:B------:R-:W-:Y:S01]  /*3950*/  VIADD R29, R3, 0xe4 ;  /* 0x000000e4031d7836 */ /* 0x000fe20000000000 */
[----:B------:R-:W-:Y:S01]  /*3960*/  ISETP.GE.AND P0, PT, R31, RZ, PT ;  /* 0x000000ff1f00720c */ /* 0x000fe20003f06270 */
[----:B------:R-:W-:Y:S01]  /*3970*/  VIADD R31, R3, 0xe2 ;  /* 0x000000e2031f7836 */ /* 0x000fe20000000000 */
[----:B------:R2:W-:Y:S01]  /*3980*/  STL [R1+0x480], R5 ;  /* 0x0004800501007387 */ /* 0x0005e20000100800 */
[--C-:B------:R-:W-:Y:S01]  /*3990*/  @!P4 IMAD.IADD R6, R6, 0x1, -R42.reuse ;  /* 0x000000010606c824 */ /* 0x100fe200078e0a2a */
[----:B0-----:R-:W-:Y:S01]  /*39a0*/  IABS R4, R29 ;  /* 0x0000001d00047213 */ /* 0x001fe20000000000 */
[----:B------:R-:W-:Y:S01]  /*39b0*/  @!P3 IMAD.IADD R8, R8, 0x1, -R42 ;  /* 0x000000010808b824 */ /* 0x000fe200078e0a2a */
[----:B------:R0:W-:Y:S01]  /*39c0*/  STL [R1+0x47c], R9 ;  /* 0x00047c0901007387 */ /* 0x0001e20000100800 */
[----:B------:R-:W-:Y:S01]  /*39d0*/  ISETP.GE.AND P6, PT, R28, RZ, PT ;  /* 0x000000ff1c00720c */ /* 0x000fe20003fc6270 */
[----:B-1----:R-:W-:Y:S01]  /*39e0*/  IMAD.MOV.U32 R10, RZ, RZ, R2 ;  /* 0x000000ffff0a7224 */ /* 0x002fe200078e0002 */
[----:B------:R-:W-:Y:S01]  /*39f0*/  ISETP.GE.AND P3, PT, R30, RZ, PT ;  /* 0x000000ff1e00720c */ /* 0x000fe20003f66270 */
[----:B------:R-:W-:Y:S01]  /*3a00*/  IMAD.HI.U32 R2, R45, R0, RZ ;  /* 0x000000002d027227 */ /* 0x000fe200078e00ff */
[----:B--2---:R-:W-:-:S03]  /*3a10*/  IABS R5, R31 ;  /* 0x0000001f00057213 */ /* 0x004fc60000000000 */
[----:B------:R-:W-:Y:S01]  /*3a20*/  @!P1 IMAD.MOV R10, RZ, RZ, -R10 ;  /* 0x000000ffff0a9224 */ /* 0x000fe200078e0a0a */
[C---:B------:R-:W-:Y:S01]  /*3a30*/  ISETP.GT.U32.AND P1, PT, R42.reuse, R8, PT ;  /* 0x000000082a00720c */ /* 0x040fe20003f24070 */
[----:B------:R-:W-:Y:S02]  /*3a40*/  IMAD.MOV R2, RZ, RZ, -R2 ;  /* 0x000000ffff027224 */ /* 0x000fe400078e0a02 */
[----:B0-----:R-:W-:Y:S01]  /*3a50*/  IMAD.HI.U32 R9, R45, R4, RZ ;  /* 0x000000042d097227 */ /* 0x001fe200078e00ff */
[----:B------:R0:W-:Y:S03]  /*3a60*/  STL [R1+0x478], R10 ;  /* 0x0004780a01007387 */ /* 0x0001e60000100800 */
[----:B------:R-:W-:Y:S02]  /*3a70*/  IMAD R0, R42, R2, R0 ;  /* 0x000000022a007224 */ /* 0x000fe400078e0200 */
[----:B------:R-:W-:-:S02]  /*3a80*/  IMAD.MOV R9, RZ, RZ, -R9 ;  /* 0x000000ffff097224 */ /* 0x000fc400078e0a09 */
[----:B------:R-:W-:Y:S01]  /*3a90*/  @!P2 IMAD.IADD R7, R7, 0x1, -R42 ;  /* 0x000000010707a824 */ /* 0x000fe200078e0a2a */
[----:B------:R-:W-:Y:S01]  /*3aa0*/  ISETP.GE.AND P2, PT, R29, RZ, PT ;  /* 0x000000ff1d00720c */ /* 0x000fe20003f46270 */
[C---:B------:R-:W-:Y:S02]  /*3ab0*/  IMAD R4, R42.reuse, R9, R4 ;  /* 0x000000092a047224 */ /* 0x040fe400078e0204 */
[----:B0-----:R-:W-:Y:S02]  /*3ac0*/  IMAD.MOV.U32 R10, RZ, RZ, R6 ;  /* 0x000000ffff0a7224 */ /* 0x001fe400078e0006 */
[----:B------:R-:W-:Y:S01]  /*3ad0*/  IMAD.HI.U32 R9, R45, R5, RZ ;  /* 0x000000052d097227 */ /* 0x000fe200078e00ff */
[----:B------:R-:W-:-:S03]  /*3ae0*/  ISETP.GT.U32.AND P4, PT, R42, R4, PT ;  /* 0x000000042a00720c */ /* 0x000fc60003f84070 */
[----:B------:R-:W-:Y:S01]  /*3af0*/  @!P0 IMAD.MOV R10, RZ, RZ, -R10 ;  /* 0x000000ffff0a8224 */ /* 0x000fe200078e0a0a */
[----:B------:R-:W-:Y:S01]  /*3b00*/  ISETP.GT.U32.AND P0, PT, R42, R0, PT ;  /* 0x000000002a00720c */ /* 0x000fe20003f04070 */
[----:B------:R-:W-:Y:S01]  /*3b10*/  @!P5 IMAD.MOV R7, RZ, RZ, -R7 ;  /* 0x000000ffff07d224 */ /* 0x000fe200078e0a07 */
[----:B------:R-:W-:Y:S01]  /*3b20*/  ISETP.GE.AND P5, PT, R31, RZ, PT ;  /* 0x000000ff1f00720c */ /* 0x000fe20003fa6270 */
[----:B------:R-:W-:Y:S02]  /*3b30*/  IMAD.MOV R9, RZ, RZ, -R9 ;  /* 0x000000ffff097224 */ /* 0x000fe400078e0a09 */
[C---:B------:R-:W-:Y:S01]  /*3b40*/  VIADD R29, R3.reuse, 0xe1 ;  /* 0x000000e1031d7836 */ /* 0x040fe20000000000 */
[----:B------:R0:W-:Y:S01]  /*3b50*/  STL [R1+0x468], R7 ;  /* 0x0004680701007387 */ /* 0x0001e20000100800 */
[--C-:B------:R-:W-:Y:S02]  /*3b60*/  @!P1 IMAD.IADD R8, R8, 0x1, -R42.reuse ;  /* 0x0000000108089824 */ /* 0x100fe400078e0a2a */
[----:B------:R-:W-:Y:S01]  /*3b70*/  VIADD R30, R3, 0xe0 ;  /* 0x000000e0031e7836 */ /* 0x000fe20000000000 */
[----:B------:R1:W-:Y:S01]  /*3b80*/  STL [R1+0x43c], R10 ;  /* 0x00043c0a01007387 */ /* 0x0003e20000100800 */
[----:B------:R-:W-:Y:S01]  /*3b90*/  IMAD R5, R42, R9, R5 ;  /* 0x000000092a057224 */ /* 0x000fe200078e0205 */
[----:B------:R-:W-:Y:S01]  /*3ba0*/  ISETP.GE.AND P1, PT, R29, RZ, PT ;  /* 0x000000ff1d00720c */ /* 0x000fe20003f26270 */
[----:B------:R-:W-:-:S02]  /*3bb0*/  @!P0 IMAD.IADD R0, R0, 0x1, -R42 ;  /* 0x0000000100008824 */ /* 0x000fc400078e0a2a */
[----:B------:R-:W-:Y:S01]  /*3bc0*/  IMAD.MOV.U32 R13, RZ, RZ, R8 ;  /* 0x000000ffff0d7224 */ /* 0x000fe200078e0008 */
[----:B0-----:R-:W-:Y:S01]  /*3bd0*/  IABS R7, R30 ;  /* 0x0000001e00077213 */ /* 0x001fe20000000000 */
[----:B------:R-:W-:Y:S01]  /*3be0*/  @!P4 IMAD.IADD R4, R4, 0x1, -R42 ;  /* 0x000000010404c824 */ /* 0x000fe200078e0a2a */
[C---:B------:R-:W-:Y:S01]  /*3bf0*/  ISETP.GT.U32.AND P0, PT, R42.reuse, R0, PT ;  /* 0x000000002a00720c */ /* 0x040fe20003f04070 */
[----:B------:R-:W-:Y:S01]  /*3c00*/  @!P6 IMAD.MOV R13, RZ, RZ, -R13 ;  /* 0x000000ffff0de224 */ /* 0x000fe200078e0a0d */
[----:B-1----:R-:W-:Y:S01]  /*3c10*/  IABS R10, R29 ;  /* 0x0000001d000a7213 */ /* 0x002fe20000000000 */
        /* <DEDUP_REMOVED lines=9> */
[----:B------:R-:W-:Y:S02]  /*3cb0*/  VIADD R31, R3, 0xde ;  /* 0x000000de031f7836 */ /* 0x000fe40000000000 */
[--C-:B------:R-:W-:Y:S01]  /*3cc0*/  @!P0 IMAD.IADD R0, R0, 0x1, -R42.reuse ;  /* 0x0000000100008824 */ /* 0x100fe200078e0a2a */
[C---:B------:R-:W-:Y:S01]  /*3cd0*/  ISETP.GT.U32.AND P0, PT, R42.reuse, R10, PT ;  /* 0x0000000a2a00720c */ /* 0x040fe20003f04070 */
        /* <DEDUP_REMOVED lines=37> */
[C---:B------:R-:W-:Y:S01]  /*3f30*/  VIADD R29, R3.reuse, 0xdb ;  /* 0x000000db031d7836 */ /* 0x040fe20000000000 */
[----:B------:R0:W-:Y:S01]  /*3f40*/  STL [R1+0x430], R0 ;  /* 0x0004300001007387 */ /* 0x0001e20000100800 */
[----:B------:R-:W-:Y:S01]  /*3f50*/  @!P2 IMAD.IADD R10, R10, 0x1, -R42 ;  /* 0x000000010a0aa824 */ /* 0x000fe200078e0a2a */
[----:B------:R-:W-:Y:S01]  /*3f60*/  ISETP.GT.U32.AND P2, PT, R42, R6, PT ;  /* 0x000000062a00720c */ /* 0x000fe20003f44070 */
[----:B------:R-:W-:Y:S01]  /*3f70*/  VIADD R30, R3, 0xda ;  /* 0x000000da031e7836 */ /* 0x000fe20000000000 */
[----:B------:R-:W-:Y:S01]  /*3f80*/  IABS R11, R29 ;  /* 0x0000001d000b7213 */ /* 0x000fe20000000000 */
[----:B------:R-:W-:-:S02]  /*3f90*/  @!P5 IMAD.MOV R5, RZ, RZ, -R5 ;  /* 0x000000ffff05d224 */ /* 0x000fc400078e0a05 */
[--C-:B------:R-:W-:Y:S01]  /*3fa0*/  @!P0 IMAD.IADD R12, R12, 0x1, -R42.reuse ;  /* 0x000000010c0c8824 */ /* 0x100fe200078e0a2a */
[----:B------:R-:W-:Y:S01]  /*3fb0*/  IABS R8, R30 ;  /* 0x0000001e00087213 */ /* 0x000fe20000000000 */
[----:B------:R-:W-:Y:S01]  /*3fc0*/  @!P3 IMAD.IADD R2, R2, 0x1, -R42 ;  /* 0x000000010202b824 */ /* 0x000fe200078e0a2a */
[----:B------:R-:W-:Y:S01]  /*3fd0*/  ISETP.GE.AND P0, PT, R31, RZ, PT ;  /* 0x000000ff1f00720c */ /* 0x000fe20003f06270 */
[----:B------:R1:W-:Y:S01]  /*3fe0*/  STL [R1+0x42c], R5 ;  /* 0x00042c0501007387 */ /* 0x0003e20000100800 */
[----:B0-----:R-:W-:Y:S01]  /*3ff0*/  IMAD.HI.U32 R0, R45, R11, RZ ;  /* 0x0000000b2d007227 */ /* 0x001fe200078e00ff */
[----:B------:R-:W-:-:S03]  /*4000*/  ISETP.GE.AND P3, PT, R28, RZ, PT ;  /* 0x000000ff1c00720c */ /* 0x000fc60003f66270 */
[----:B------:R-:W-:Y:S02]  /*4010*/  VIADD R31, R3, 0xd9 ;  /* 0x000000d9031f7836 */ /* 0x000fe40000000000 */
[----:B------:R-:W-:Y:S01]  /*4020*/  @!P6 IMAD.IADD R4, R4, 0x1, -R42 ;  /* 0x000000010404e824 */ /* 0x000fe200078e0a2a */
[C---:B------:R-:W-:Y:S01]  /*4030*/  ISETP.GT.U32.AND P6, PT, R42.reuse, R12, PT ;  /* 0x0000000c2a00720c */ /* 0x040fe20003fc4070 */
[----:B------:R-:W-:Y:S01]  /*4040*/  @!P1 IMAD.MOV R10, RZ, RZ, -R10 ;  /* 0x000000ffff0a9224 */ /* 0x000fe200078e0a0a */
[----:B------:R-:W-:Y:S01]  /*4050*/  IABS R9, R31 ;  /* 0x0000001f00097213 */ /* 0x000fe20000000000 */
[----:B-1----:R-:W-:Y:S01]  /*4060*/  IMAD.MOV.U32 R5, RZ, RZ, R7 ;  /* 0x000000ffff057224 */ /* 0x002fe200078e0007 */
[----:B------:R-:W-:Y:S01]  /*4070*/  ISETP.GT.U32.AND P1, PT, R42, R4, PT ;  /* 0x000000042a00720c */ /* 0x000fe20003f24070 */
[----:B------:R-:W-:Y:S01]  /*4080*/  IMAD.HI.U32 R13, R45, R8, RZ ;  /* 0x000000082d0d7227 */ /* 0x000fe200078e00ff */
[----:B------:R-:W-:Y:S03]  /*4090*/  STL [R1+0x428], R10 ;  /* 0x0004280a01007387 */ /* 0x000fe60000100800 */
        /* <DEDUP_REMOVED lines=33> */
[C---:B------:R-:W-:Y:S02]  /*42b0*/  IMAD R7, R42.reuse, R7, R11 ;  /* 0x000000072a077224 */ /* 0x040fe400078e020b */
        /* <DEDUP_REMOVED lines=8> */
[----:B------:R-:W-:Y:S01]  /*4340*/  @!P6 IMAD.IADD R0, R0, 0x1, -R42 ;  /* 0x000000010000e824 */ /* 0x000fe200078e0a2a */
        /* <DEDUP_REMOVED lines=30> */
[C---:B------:R-:W-:Y:S01]  /*4530*/  ISETP.GT.U32.AND P2, PT, R42.reuse, R4, PT ;  /* 0x000000042a00720c */ /* 0x040fe20003f44070 */
[----:B------:R-:W-:Y:S01]  /*4540*/  @!P4 IMAD.MOV R8, RZ, RZ, -R8 ;  /* 0x000000ffff08c224 */ /* 0x000fe200078e0a08 */
[----:B------:R-:W-:Y:S01]  /*4550*/  ISETP.GE.AND P4, PT, R31, RZ, PT ;  /* 0x000000ff1f00720c */ /* 0x000fe20003f86270 */
[----:B------:R-:W-:Y:S02]  /*4560*/  IMAD.MOV R9, RZ, RZ, -R9 ;  /* 0x000000ffff097224 */ /* 0x000fe400078e0a09 */
[----:B------:R-:W-:Y:S01]  /*4570*/  VIADD R29, R3, 0xd4 ;  /* 0x000000d4031d7836 */ /* 0x000fe20000000000 */
[----:B------:R0:W-:Y:S01]  /*4580*/  STL [R1+0x40c], R8 ;  /* 0x00040c0801007387 */ /* 0x0001e20000100800 */
[----:B------:R-:W-:Y:S02]  /*4590*/  @!P1 IMAD.IADD R7, R7, 0x1, -R42 ;  /* 0x0000000107079824 */ /* 0x000fe400078e0a2a */
        /* <DEDUP_REMOVED lines=183> */
[--C-:B------:R-:W-:Y:S01]  /*5110*/  @!P0 IMAD.IADD R2, R2, 0x1, -R42.reuse ;  /* 0x0000000102028824 */ /* 0x100fe200078e0a2a */
[C---:B------:R-:W-:Y:S01]  /*5120*/  ISETP.GT.U32.AND P0, PT, R42.reuse, R10, PT ;  /* 0x0000000a2a00720c */ /* 0x040fe20003f04070 */
[----:B------:R-:W-:Y:S01]  /*5130*/  @!P6 IMAD.IADD R5, R5, 0x1, -R42 ;  /* 0x000000010505e824 */ /* 0x000fe200078e0a2a */
[----:B------:R-:W-:Y:S01]  /*5140*/  ISETP.GT.U32.AND P6, PT, R42, R7, PT ;  /* 0x000000072a00720c */ /* 0x000fe20003fc4070 */
[----:B------:R-:W-:-:S02]  /*5150*/  VIADD R31, R3, 0xc4 ;  /* 0x000000c4031f7836 */ /* 0x000fc40000000000 */
[C---:B------:R-:W-:Y:S02]  /*5160*/  VIADD R27, R3.reuse, 0xc2 ;  /* 0x000000c2031b7836 */ /* 0x040fe40000000000 */
[C---:B------:R-:W-:Y:S01]  /*5170*/  VIADD R28, R3.reuse, 0xc5 ;  /* 0x000000c5031c7836 */ /* 0x040fe20000000000 */
[----:B------:R-:W-:Y:S01]  /*5180*/  IABS R6, R31 ;  /* 0x0000001f00067213 */ /* 0x000fe20000000000 */
[----:B------:R-:W-:Y:S01]  /*5190*/  @!P5 IMAD.IADD R0, R0, 0x1, -R42 ;  /* 0x000000010000d824 */ /* 0x000fe200078e0a2a */
[----:B------:R-:W-:Y:S01]  /*51a0*/  IABS R9, R27 ;  /* 0x0000001b00097213 */ /* 0x000fe20000000000 */
[----:B------:R-:W-:Y:S01]  /*51b0*/  VIADD R26, R3, 0xc3 ;  /* 0x000000c3031a7836 */ /* 0x000fe20000000000 */
[----:B------:R-:W-:Y:S01]  /*51c0*/  IABS R4, R28 ;  /* 0x0000001c00047213 */ /* 0x000fe20000000000 */
[----:B------:R-:W-:Y:S01]  /*51d0*/  IMAD.HI.U32 R12, R45, R6, RZ ;  /* 0x000000062d0c7227 */ /* 0x000fe200078e00ff */
[----:B------:R-:W-:-:S03]  /*51e0*/  ISETP.GE.AND P5, PT, R30, RZ, PT ;  /* 0x000000ff1e00720c */ /* 0x000fc60003fa6270 */
[--C-:B------:R-:W-:Y:S01]  /*51f0*/  @!P0 IMAD.IADD R10, R10, 0x1, -R42.reuse ;  /* 0x000000010a0a8824 */ /* 0x100fe200078e0a2a */
[C---:B------:R-:W-:Y:S01]  /*5200*/  ISETP.GT.U32.AND P0, PT, R42.reuse, R5, PT ;  /* 0x000000052a00720c */ /* 0x040fe20003f04070 */
[----:B------:R-:W-:Y:S02]  /*5210*/  @!P6 IMAD.IADD R7, R7, 0x1, -R42 ;  /* 0x000000010707e824 */ /* 0x000fe400078e0a2a */
[----:B------:R-:W-:Y:S02]  /*5220*/  IMAD.MOV R12, RZ, RZ, -R12 ;  /* 0x000000ffff0c7224 */ /* 0x000fe400078e0a0c */
[----:B------:R-:W-:Y:S01]  /*5230*/  IMAD.MOV.U32 R14, RZ, RZ, R0 ;  /* 0x000000ffff0e7224 */ /* 0x000fe200078e0000 */
[C---:B------:R-:W-:Y:S01]  /*5240*/  ISETP.GT.U32.AND P6, PT, R42.reuse, R7, PT ;  /* 0x000000072a00720c */ /* 0x040fe20003fc4070 */
[----:B------:R-:W-:Y:S01]  /*5250*/  IMAD R12, R42, R12, R6 ;  /* 0x0000000c2a0c7224 */ /* 0x000fe200078e0206 */
[----:B------:R-:W-:Y:S01]  /*5260*/  IABS R6, R26 ;  /* 0x0000001a00067213 */ /* 0x000fe20000000000 */
[----:B------:R-:W-:-:S04]  /*5270*/  IMAD.HI.U32 R0, R45, R9, RZ ;  /* 0x000000092d007227 */ /* 0x000fc800078e00ff */
[----:B------:R-:W-:-:S04]  /*5280*/  IMAD.HI.U32 R8, R45, R4, RZ ;  /* 0x000000042d087227 */ /* 0x000fc800078e00ff */
[----:B------:R-:W-:Y:S01]  /*5290*/  @!P2 IMAD.MOV R14, RZ, RZ, -R14 ;  /* 0x000000ffff0ea224 */ /* 0x000fe200078e0a0e */
[----:B------:R-:W-:Y:S01]  /*52a0*/  ISETP.GT.U32.AND P2, PT, R42, R10, PT ;  /* 0x0000000a2a00720c */ /* 0x000fe20003f44070 */
[----:B------:R-:W-:Y:S02]  /*52b0*/  IMAD.MOV R0, RZ, RZ, -R0 ;  /* 0x000000ffff007224 */ /* 0x000fe400078e0a00 */
[----:B------:R-:W-:Y:S01]  /*52c0*/  IMAD.MOV R8, RZ, RZ, -R8 ;  /* 0x000000ffff087224 */ /* 0x000fe200078e0a08 */
[----:B------:R-:W-:Y:S01]  /*52d0*/  STL [R1+0x304], R14 ;  /* 0x0003040e01007387 */ /* 0x000fe20000100800 */
[----:B0-----:R-:W-:-:S04]  /*52e0*/  IMAD.HI.U32 R13, R45, R6, RZ ;  /* 0x000000062d0d7227 */ /* 0x001fc800078e00ff */
[----:B------:R-:W-:Y:S01]  /*52f0*/  @!P0 IMAD.IADD R5, R5, 0x1, -R42 ;  /* 0x0000000105058824 */ /* 0x000fe200078e0a2a */
[C---:B------:R-:W-:Y:S01]  /*5300*/  ISETP.GT.U32.AND P0, PT, R42.reuse, R12, PT ;  /* 0x0000000c2a00720c */ /* 0x040fe20003f04070 */
[C---:B------:R-:W-:Y:S02]  /*5310*/  IMAD R0, R42.reuse, R0, R9 ;  /* 0x000000002a007224 */ /* 0x040fe400078e0209 */
[C---:B------:R-:W-:Y:S02]  /*5320*/  IMAD R4, R42.reuse, R8, R4 ;  /* 0x000000082a047224 */ /* 0x040fe400078e0204 */
[----:B------:R-:W-:Y:S02]  /*5330*/  IMAD.MOV R13, RZ, RZ, -R13 ;  /* 0x000000ffff0d7224 */ /* 0x000fe400078e0a0d */
[----:B------:R-:W-:Y:S01]  /*5340*/  @!P6 IMAD.IADD R7, R7, 0x1, -R42 ;  /* 0x000000010707e824 */ /* 0x000fe200078e0a2a */
[----:B------:R-:W-:Y:S01]  /*5350*/  ISETP.GT.U32.AND P6, PT, R42, R0, PT ;  /* 0x000000002a00720c */ /* 0x000fe20003fc4070 */
[----:B------:R-:W-:-:S02]  /*5360*/  VIADD R29, R3, 0xc1 ;  /* 0x000000c1031d7836 */ /* 0x000fc40000000000 */
[----:B------:R-:W-:Y:S01]  /*5370*/  @!P4 IMAD.MOV R2, RZ, RZ, -R2 ;  /* 0x000000ffff02c224 */ /* 0x000fe200078e0a02 */
[C---:B------:R-:W-:Y:S01]  /*5380*/  ISETP.GT.U32.AND P4, PT, R42.reuse, R4, PT ;  /* 0x000000042a00720c */ /* 0x040fe20003f84070 */
[----:B------:R-:W-:Y:S01]  /*5390*/  IMAD R6, R42, R13, R6 ;  /* 0x0000000d2a067224 */ /* 0x000fe200078e0206 */
[----:B------:R-:W-:Y:S01]  /*53a0*/  IABS R11, R29 ;  /* 0x0000001d000b7213 */ /* 0x000fe20000000000 */
[----:B------:R-:W-:Y:S01]  /*53b0*/  VIADD R30, R3, 0xc0 ;  /* 0x000000c0031e7836 */ /* 0x000fe20000000000 */
[----:B------:R0:W-:Y:S01]  /*53c0*/  STL [R1+0x308], R2 ;  /* 0x0003080201007387 */ /* 0x0001e20000100800 */
[--C-:B------:R-:W-:Y:S01]  /*53d0*/  @!P2 IMAD.IADD R10, R10, 0x1, -R42.reuse ;  /* 0x000000010a0aa824 */ /* 0x100fe200078e0a2a */
[----:B------:R-:W-:Y:S01]  /*53e0*/  ISETP.GT.U32.AND P2, PT, R42, R6, PT ;  /* 0x000000062a00720c */ /* 0x000fe20003f44070 */
[--C-:B------:R-:W-:Y:S01]  /*53f0*/  @!P0 IMAD.IADD R12, R12, 0x1, -R42.reuse ;  /* 0x000000010c0c8824 */ /* 0x100fe200078e0a2a */
[----:B------:R-:W-:Y:S01]  /*5400*/  IABS R8, R30 ;  /* 0x0000001e00087213 */ /* 0x000fe20000000000 */
[----:B------:R-:W-:Y:S01]  /*5410*/  @!P3 IMAD.MOV R5, RZ, RZ, -R5 ;  /* 0x000000ffff05b224 */ /* 0x000fe200078e0a05 */
[----:B------:R-:W-:Y:S01]  /*5420*/  ISETP.GE.AND P0, PT, R31, RZ, PT ;  /* 0x000000ff1f00720c */ /* 0x000fe20003f06270 */
[----:B------:R-:W-:Y:S01]  /*5430*/  @!P6 IMAD.IADD R0, R0, 0x1, -R42 ;  /* 0x000000010000e824 */ /* 0x000fe200078e0a2a */
[----:B------:R-:W-:Y:S01]  /*5440*/  ISETP.GT.U32.AND P6, PT, R42, R12, PT ;  /* 0x0000000c2a00720c */ /* 0x000fe20003fc4070 */
[C---:B------:R-:W-:Y:S01]  /*5450*/  IMAD.HI.U32 R13, R45.reuse, R8, RZ ;  /* 0x000000082d0d7227 */ /* 0x040fe200078e00ff */
[----:B------:R1:W-:Y:S03]  /*5460*/  STL [R1+0x30c], R5 ;  /* 0x00030c0501007387 */ /* 0x0003e60000100800 */
[----:B0-----:R-:W-:-:S04]  /*5470*/  IMAD.HI.U32 R2, R45, R11, RZ ;  /* 0x0000000b2d027227 */ /* 0x001fc800078e00ff */
[----:B------:R-:W-:Y:S02]  /*5480*/  IMAD.MOV R2, RZ, RZ, -R2 ;  /* 0x000000ffff027224 */ /* 0x000fe400078e0a02 */
[----:B------:R-:W-:Y:S01]  /*5490*/  @!P4 IMAD.IADD R4, R4, 0x1, -R42 ;  /* 0x000000010404c824 */ /* 0x000fe200078e0a2a */
[----:B------:R-:W-:Y:S01]  /*54a0*/  ISETP.GE.AND P4, PT, R28, RZ, PT ;  /* 0x000000ff1c00720c */ /* 0x000fe20003f86270 */
[C---:B------:R-:W-:Y:S02]  /*54b0*/  VIADD R31, R3.reuse, 0xbf ;  /* 0x000000bf031f7836 */ /* 0x040fe40000000000 */
[----:B-1----:R-:W-:Y:S02]  /*54c0*/  IMAD.MOV.U32 R5, RZ, RZ, R7 ;  /* 0x000000ffff057224 */ /* 0x002fe400078e0007 */
[----:B------:R-:W-:Y:S01]  /*54d0*/  @!P1 IMAD.MOV R10, RZ, RZ, -R10 ;  /* 0x000000ffff0a9224 */ /* 0x000fe200078e0a0a */
[----:B------:R-:W-:Y:S01]  /*54e0*/  IABS R9, R31 ;  /* 0x0000001f00097213 */ /* 0x000fe20000000000 */
[----:B------:R-:W-:Y:S01]  /*54f0*/  IMAD.MOV R13, RZ, RZ, -R13 ;  /* 0x000000ffff0d7224 */ /* 0x000fe200078e0a0d */
[C---:B------:R-:W-:Y:S01]  /*5500*/  ISETP.GT.U32.AND P1, PT, R42.reuse, R0, PT ;  /* 0x000000002a00720c */ /* 0x040fe20003f24070 */
[----:B------:R-:W-:Y:S01]  /*5510*/  IMAD R2, R42, R2, R11 ;  /* 0x000000022a027224 */ /* 0x000fe200078e020b */
[----:B------:R0:W-:Y:S01]  /*5520*/  STL [R1+0x3b4], R10 ;  /* 0x0003b40a01007387 */ /* 0x0001e20000100800 */
[----:B------:R-:W-:Y:S01]  /*5530*/  @!P2 IMAD.IADD R6, R6, 0x1, -R42 ;  /* 0x000000010606a824 */ /* 0x000fe200078e0a2a */
[C---:B------:R-:W-:Y:S01]  /*5540*/  ISETP.GT.U32.AND P2, PT, R42.reuse, R4, PT ;  /* 0x000000042a00720c */ /* 0x040fe20003f44070 */
[----:B------:R-:W-:Y:S01]  /*5550*/  @!P5 IMAD.MOV R5, RZ, RZ, -R5 ;  /* 0x000000ffff05d224 */ /* 0x000fe200078e0a05 */
[C---:B------:R-:W-:Y:S01]  /*5560*/  ISETP.GT.U32.AND P5, PT, R42.reuse, R2, PT ;  /* 0x000000022a00720c */ /* 0x040fe20003fa4070 */
[C---:B------:R-:W-:Y:S01]  /*5570*/  IMAD R8, R42.reuse, R13, R8 ;  /* 0x0000000d2a087224 */ /* 0x040fe200078e0208 */
[----:B------:R-:W-:Y:S01]  /*5580*/  ISETP.GT.U32.AND P3, PT, R42, R6, PT ;  /* 0x000000062a00720c */ /* 0x000fe20003f64070 */
[--C-:B------:R-:W-:Y:S01]  /*5590*/  @!P6 IMAD.IADD R12, R12, 0x1, -R42.reuse ;  /* 0x000000010c0ce824 */ /* 0x100fe200078e0a2a */
[----:B------:R1:W-:Y:S01]  /*55a0*/  STL [R1+0x3b0], R5 ;  /* 0x0003b00501007387 */ /* 0x0003e20000100800 */
[----:B------:R-:W-:Y:S01]  /*55b0*/  VIADD R28, R3, 0xbe ;  /* 0x000000be031c7836 */ /* 0x000fe20000000000 */
[----:B------:R-:W-:Y:S01]  /*55c0*/  ISETP.GT.U32.AND P6, PT, R42, R8, PT ;  /* 0x000000082a00720c */ /* 0x000fe20003fc4070 */
[----:B------:R-:W-:Y:S01]  /*55d0*/  @!P1 IMAD.IADD R0, R0, 0x1, -R42 ;  /* 0x0000000100009824 */ /* 0x000fe200078e0a2a */
[----:B------:R-:W-:Y:S01]  /*55e0*/  ISETP.GE.AND P1, PT, R29, RZ, PT ;  /* 0x000000ff1d00720c */ /* 0x000fe20003f26270 */
[----:B0-----:R-:W-:Y:S01]  /*55f0*/  IMAD.MOV.U32 R10, RZ, RZ, R12 ;  /* 0x000000ffff0a7224 */ /* 0x001fe200078e000c */
[----:B------:R-:W-:Y:S01]  /*5600*/  IABS R11, R28 ;  /* 0x0000001c000b7213 */ /* 0x000fe20000000000 */
[--C-:B------:R-:W-:Y:S01]  /*5610*/  @!P2 IMAD.IADD R4, R4, 0x1, -R42.reuse ;  /* 0x000000010404a824 */ /* 0x100fe200078e0a2a */
[----:B------:R-:W-:Y:S01]  /*5620*/  ISETP.GE.AND P2, PT, R26, RZ, PT ;  /* 0x000000ff1a00720c */ /* 0x000fe20003f46270 */
[----:B------:R-:W-:Y:S01]  /*5630*/  @!P5 IMAD.IADD R2, R2, 0x1, -R42 ;  /* 0x000000010202d824 */ /* 0x000fe200078e0a2a */
[----:B------:R-:W-:Y:S01]  /*5640*/  ISETP.GE.AND P5, PT, R30, RZ, PT ;  /* 0x000000ff1e00720c */ /* 0x000fe20003fa6270 */
[----:B-1----:R-:W-:-:S04]  /*5650*/  IMAD.HI.U32 R5, R45, R9, RZ ;  /* 0x000000092d057227 */ /* 0x002fc800078e00ff */
[----:B------:R-:W-:Y:S02]  /*5660*/  IMAD.MOV R5, RZ, RZ, -R5 ;  /* 0x000000ffff057224 */ /* 0x000fe400078e0a05 */
[----:B------:R-:W-:Y:S02]  /*5670*/  @!P4 IMAD.MOV R4, RZ, RZ, -R4 ;  /* 0x000000ffff04c224 */ /* 0x000fe400078e0a04 */
[----:B------:R-:W-:Y:S02]  /*5680*/  IMAD R5, R42, R5, R9 ;  /* 0x000000052a057224 */ /* 0x000fe400078e0209 */
[--C-:B------:R-:W-:Y:S01]  /*5690*/  @!P3 IMAD.IADD R6, R6, 0x1, -R42.reuse ;  /* 0x000000010606b824 */ /* 0x100fe200078e0a2a */
[----:B------:R-:W-:Y:S01]  /*56a0*/  ISETP.GE.AND P3, PT, R27, RZ, PT ;  /* 0x000000ff1b00720c */ /* 0x000fe20003f66270 */
[----:B------:R-:W-:Y:S01]  /*56b0*/  @!P6 IMAD.IADD R8, R8, 0x1, -R42 ;  /* 0x000000010808e824 */ /* 0x000fe200078e0a2a */
[C---:B------:R-:W-:Y:S01]  /*56c0*/  ISETP.GT.U32.AND P4, PT, R42.reuse, R5, PT ;  /* 0x000000052a00720c */ /* 0x040fe20003f84070 */
[----:B------:R-:W-:Y:S01]  /*56d0*/  IMAD.HI.U32 R7, R45, R11, RZ ;  /* 0x0000000b2d077227 */ /* 0x000fe200078e00ff */
[----:B------:R-:W-:Y:S01]  /*56e0*/  ISETP.GT.U32.AND P6, PT, R42, R2, PT ;  /* 0x000000022a00720c */ /* 0x000fe20003fc4070 */
[----:B------:R0:W-:Y:S02]  /*56f0*/  STL [R1+0x3ac], R4 ;  /* 0x0003ac0401007387 */ /* 0x0001e40000100800 */
[----:B------:R-:W-:-:S02]  /*5700*/  IMAD.MOV R7, RZ, RZ, -R7 ;  /* 0x000000ffff077224 */ /* 0x000fc400078e0a07 */
[----:B------:R-:W-:Y:S01]  /*5710*/  @!P0 IMAD.MOV R10, RZ, RZ, -R10 ;  /* 0x000000ffff0a8224 */ /* 0x000fe200078e0a0a */
[C---:B------:R-:W-:Y:S01]  /*5720*/  ISETP.GT.U32.AND P0, PT, R42.reuse, R8, PT ;  /* 0x000000082a00720c */ /* 0x040fe20003f04070 */
[C---:B------:R-:W-:Y:S02]  /*5730*/  IMAD R7, R42.reuse, R7, R11 ;  /* 0x000000072a077224 */ /* 0x040fe400078e020b */
[----:B------:R-:W-:Y:S01]  /*5740*/  VIADD R30, R3, 0xbc ;  /* 0x000000bc031e7836 */ /* 0x000fe20000000000 */
[----:B------:R1:W-:Y:S01]  /*5750*/  STL [R1+0x3a8], R10 ;  /* 0x0003a80a01007387 */ /* 0x0003e20000100800 */
[----:B0-----:R-:W-:Y:S02]  /*5760*/  IMAD.MOV.U32 R4, RZ, RZ, R0 ;  /* 0x000000ffff047224 */ /* 0x001fe400078e0000 */
[----:B------:R-:W-:Y:S01]  /*5770*/  @!P4 IMAD.IADD R5, R5, 0x1, -R42 ;  /* 0x000000010505c824 */ /* 0x000fe200078e0a2a */
[----:B------:R-:W-:Y:S01]  /*5780*/  IABS R0, R30 ;  /* 0x0000001e00007213 */ /* 0x000fe20000000000 */
[----:B------:R-:W-:Y:S01]  /*5790*/  @!P3 IMAD.MOV R4, RZ, RZ, -R4 ;  /* 0x000000ffff04b224 */ /* 0x000fe200078e0a04 */
[----:B------:R-:W-:Y:S01]  /*57a0*/  ISETP.GT.U32.AND P3, PT, R42, R7, PT ;  /* 0x000000072a00720c */ /* 0x000fe20003f64070 */
[----:B------:R-:W-:Y:S01]  /*57b0*/  @!P6 IMAD.IADD R2, R2, 0x1, -R42 ;  /* 0x000000010202e824 */ /* 0x000fe200078e0a2a */
[----:B------:R-:W-:Y:S01]  /*57c0*/  ISETP.GT.U32.AND P4, PT, R42, R5, PT ;  /* 0x000000052a00720c */ /* 0x000fe20003f84070 */
[----:B------:R-:W-:Y:S01]  /*57d0*/  IMAD.MOV.U32 R9, RZ, RZ, R6 ;  /* 0x000000ffff097224 */ /* 0x000fe200078e0006 */
[----:B------:R-:W-:Y:S01]  /*57e0*/  ISETP.GE.AND P6, PT, R28, RZ, PT ;  /* 0x000000ff1c00720c */ /* 0x000fe20003fc6270 */
[----:B-1----:R-:W-:-:S02]  /*57f0*/  IMAD.MOV.U32 R10, RZ, RZ, R2 ;  /* 0x000000ffff0a7224 */ /* 0x002fc400078e0002 */
[----:B------:R-:W-:Y:S01]  /*5800*/  @!P2 IMAD.MOV R9, RZ, RZ, -R9 ;  /* 0x000000ffff09a224 */ /* 0x000fe200078e0a09 */
[----:B------:R-:W-:Y:S01]  /*5810*/  ISETP.GE.AND P2, PT, R31, RZ, PT ;  /* 0x000000ff1f00720c */ /* 0x000fe20003f46270 */
[----:B------:R-:W-:Y:S02]  /*5820*/  @!P1 IMAD.MOV R10, RZ, RZ, -R10 ;  /* 0x000000ffff0a9224 */ /* 0x000fe400078e0a0a */
[----:B------:R-:W-:Y:S01]  /*5830*/  VIADD R29, R3, 0xbd ;  /* 0x000000bd031d7836 */ /* 0x000fe20000000000 */
[----:B------:R0:W-:Y:S01]  /*5840*/  STL [R1+0x3a4], R9 ;  /* 0x0003a40901007387 */ /* 0x0001e20000100800 */
[----:B------:R-:W-:-:S03]  /*5850*/  IMAD.HI.U32 R2, R45, R0, RZ ;  /* 0x000000002d027227 */ /* 0x000fc600078e00ff */
[----:B------:R1:W-:Y:S01]  /*5860*/  STL [R1+0x3a0], R4 ;  /* 0x0003a00401007387 */ /* 0x0003e20000100800 */
[----:B------:R-:W-:Y:S01]  /*5870*/  IABS R6, R29 ;  /* 0x0000001d00067213 */ /* 0x000fe20000000000 */
[--C-:B------:R-:W-:Y:S01]  /*5880*/  @!P3 IMAD.IADD R7, R7, 0x1, -R42.reuse ;  /* 0x000000010707b824 */ /* 0x100fe200078e0a2a */
[----:B------:R-:W-:Y:S01]  /*5890*/  ISETP.GE.AND P3, PT, R30, RZ, PT ;  /* 0x000000ff1e00720c */ /* 0x000fe20003f66270 */
[----:B------:R2:W-:Y:S01]  /*58a0*/  STL [R1+0x38c], R10 ;  /* 0x00038c0a01007387 */ /* 0x0005e20000100800 */
[----:B------:R-:W-:Y:S02]  /*58b0*/  @!P4 IMAD.IADD R5, R5, 0x1, -R42 ;  /* 0x000000010505c824 */ /* 0x000fe400078e0a2a */
[----:B------:R-:W-:Y:S01]  /*58c0*/  VIADD R31, R3, 0xbb ;  /* 0x000000bb031f7836 */ /* 0x000fe20000000000 */
[----:B------:R-:W-:Y:S01]  /*58d0*/  ISETP.GT.U32.AND P1, PT, R42, R7, PT ;  /* 0x000000072a00720c */ /* 0x000fe20003f24070 */
[----:B------:R-:W-:Y:S02]  /*58e0*/  IMAD.MOV.U32 R11, RZ, RZ, R5 ;  /* 0x000000ffff0b7224 */ /* 0x000fe400078e0005 */
[----:B0-----:R-:W-:Y:S01]  /*58f0*/  IMAD.HI.U32 R9, R45, R6, RZ ;  /* 0x000000062d097227 */ /* 0x001fe200078e00ff */
[----:B-1----:R-:W-:-:S03]  /*5900*/  IABS R4, R31 ;  /* 0x0000001f00047213 */ /* 0x002fc60000000000 */
[----:B--2---:R-:W-:Y:S02]  /*5910*/  IMAD.MOV R10, RZ, RZ, -R2 ;  /* 0x000000ffff0a7224 */ /* 0x004fe400078e0a02 */
[----:B------:R-:W-:Y:S02]  /*5920*/  @!P2 IMAD.MOV R11, RZ, RZ, -R11 ;  /* 0x000000ffff0ba224 */ /* 0x000fe400078e0a0b */
[----:B------:R-:W-:Y:S02]  /*5930*/  IMAD R0, R42, R10, R0 ;  /* 0x0000000a2a007224 */ /* 0x000fe400078e0200 */
[----:B------:R-:W-:Y:S02]  /*5940*/  IMAD.MOV R9, RZ, RZ, -R9 ;  /* 0x000000ffff097224 */ /* 0x000fe400078e0a09 */
[----:B------:R-:W-:Y:S01]  /*5950*/  @!P0 IMAD.IADD R8, R8, 0x1, -R42 ;  /* 0x0000000108088824 */ /* 0x000fe200078e0a2a */
[C---:B------:R-:W-:Y:S01]  /*5960*/  ISETP.GT.U32.AND P2, PT, R42.reuse, R0, PT ;  /* 0x000000002a00720c */ /* 0x040fe20003f44070 */
[----:B------:R-:W-:Y:S01]  /*5970*/  IMAD R2, R42, R9, R6 ;  /* 0x000000092a027224 */ /* 0x000fe200078e0206 */
[----:B------:R-:W-:Y:S01]  /*5980*/  ISETP.GE.AND P0, PT, R29, RZ, PT ;  /* 0x000000ff1d00720c */ /* 0x000fe20003f06270 */
[----:B------:R-:W-:-:S03]  /*5990*/  IMAD.HI.U32 R6, R45, R4, RZ ;  /* 0x000000042d067227 */ /* 0x000fc600078e00ff */
[----:B------:R-:W-:Y:S01]  /*59a0*/  ISETP.GT.U32.AND P4, PT, R42, R2, PT ;  /* 0x000000022a00720c */ /* 0x000fe20003f84070 */
[----:B------:R-:W-:Y:S01]  /*59b0*/  @!P5 IMAD.MOV R8, RZ, RZ, -R8 ;  /* 0x000000ffff08d224 */ /* 0x000fe200078e0a08 */
[----:B------:R-:W-:Y:S01]  /*59c0*/  ISETP.GE.AND P5, PT, R31, RZ, PT ;  /* 0x000000ff1f00720c */ /* 0x000fe20003fa6270 */
[----:B------:R-:W-:Y:S02]  /*59d0*/  IMAD.MOV R6, RZ, RZ, -R6 ;  /* 0x000000ffff067224 */ /* 0x000fe400078e0a06 */
[----:B------:R-:W-:Y:S01]  /*59e0*/  VIADD R29, R3, 0xba ;  /* 0x000000ba031d7836 */ /* 0x000fe20000000000 */
[----:B------:R0:W-:Y:S01]  /*59f0*/  STL [R1+0x388], R8 ;  /* 0x0003880801007387 */ /* 0x0001e20000100800 */
[--C-:B------:R-:W-:Y:S02]  /*5a00*/  @!P1 IMAD.IADD R7, R7, 0x1, -R42.reuse ;  /* 0x0000000107079824 */ /* 0x100fe400078e0a2a */
[----:B------:R-:W-:Y:S01]  /*5a10*/  VIADD R30, R3, 0xb9 ;  /* 0x000000b9031e7836 */ /* 0x000fe20000000000 */
[----:B------:R-:W-:Y:S01]  /*5a20*/  IABS R10, R29 ;  /* 0x0000001d000a7213 */ /* 0x000fe20000000000 */
[----:B------:R-:W-:Y:S01]  /*5a30*/  @!P2 IMAD.IADD R0, R0, 0x1, -R42 ;  /* 0x000000010000a824 */ /* 0x000fe200078e0a2a */
[----:B------:R1:W-:Y:S01]  /*5a40*/  STL [R1+0x380], R11 ;  /* 0x0003800b01007387 */ /* 0x0003e20000100800 */
[----:B------:R-:W-:Y:S01]  /*5a50*/  IMAD.MOV.U32 R13, RZ, RZ, R7 ;  /* 0x000000ffff0d7224 */ /* 0x000fe200078e0007 */
[----:B------:R-:W-:Y:S01]  /*5a60*/  IABS R9, R30 ;  /* 0x0000001e00097213 */ /* 0x000fe20000000000 */
[----:B------:R-:W-:Y:S01]  /*5a70*/  IMAD.HI.U32 R12, R45, R10, RZ ;  /* 0x0000000a2d0c7227 */ /* 0x000fe200078e00ff */
[----:B------:R-:W-:-:S02]  /*5a80*/  ISETP.GT.U32.AND P2, PT, R42, R0, PT ;  /* 0x000000002a00720c */ /* 0x000fc40003f44070 */
[----:B------:R-:W-:Y:S01]  /*5a90*/  ISETP.GE.AND P1, PT, R29, RZ, PT ;  /* 0x000000ff1d00720c */ /* 0x000fe20003f26270 */
[C---:B0-----:R-:W-:Y:S02]  /*5aa0*/  IMAD R8, R42.reuse, R6, R4 ;  /* 0x000000062a087224 */ /* 0x041fe400078e0204 */
[----:B------:R-:W-:Y:S02]  /*5ab0*/  @!P6 IMAD.MOV R13, RZ, RZ, -R13 ;  /* 0x000000ffff0de224 */ /* 0x000fe400078e0a0d */
[----:B-1----:R-:W-:Y:S01]  /*5ac0*/  IMAD.HI.U32 R11, R45, R9, RZ ;  /* 0x000000092d0b7227 */ /* 0x002fe200078e00ff */
[----:B------:R-:W-:Y:S02]  /*5ad0*/  ISETP.GT.U32.AND P6, PT, R42, R8, PT ;  /* 0x000000082a00720c */ /* 0x000fe40003fc4070 */
[----:B------:R-:W-:Y:S01]  /*5ae0*/  STL [R1+0x364], R13 ;  /* 0x0003640d01007387 */ /* 0x000fe20000100800 */
[----:B------:R-:W-:Y:S02]  /*5af0*/  @!P4 IMAD.IADD R2, R2, 0x1, -R42 ;  /* 0x000000010202c824 */ /* 0x000fe400078e0a2a */
[----:B------:R-:W-:-:S02]  /*5b00*/  IMAD.MOV R12, RZ, RZ, -R12 ;  /* 0x000000ffff0c7224 */ /* 0x000fc400078e0a0c */
[----:B------:R-:W-:Y:S01]  /*5b10*/  IMAD.MOV R11, RZ, RZ, -R11 ;  /* 0x000000ffff0b7224 */ /* 0x000fe200078e0a0b */
[C---:B------:R-:W-:Y:S01]  /*5b20*/  ISETP.GT.U32.AND P4, PT, R42.reuse, R2, PT ;  /* 0x000000022a00720c */ /* 0x040fe20003f84070 */
[----:B------:R-:W-:Y:S02]  /*5b30*/  VIADD R31, R3, 0xb7 ;  /* 0x000000b7031f7836 */ /* 0x000fe40000000000 */
[C---:B------:R-:W-:Y:S02]  /*5b40*/  IMAD R10, R42.reuse, R12, R10 ;  /* 0x0000000c2a0a7224 */ /* 0x040fe400078e020a */
[----:B------:R-:W-:Y:S01]  /*5b50*/  IMAD R9, R42, R11, R9 ;  /* 0x0000000b2a097224 */ /* 0x000fe200078e0209 */
[----:B------:R-:W-:Y:S01]  /*5b60*/  IABS R6, R31 ;  /* 0x0000001f00067213 */ /* 0x000fe20000000000 */
[--C-:B------:R-:W-:Y:S01]  /*5b70*/  @!P2 IMAD.IADD R0, R0, 0x1, -R42.reuse ;  /* 0x000000010000a824 */ /* 0x100fe200078e0a2a */
[----:B------:R-:W-:Y:S01]  /*5b80*/  ISETP.GT.U32.AND P2, PT, R42, R10, PT ;  /* 0x0000000a2a00720c */ /* 0x000fe20003f44070 */
[----:B------:R-:W-:Y:S01]  /*5b90*/  @!P6 IMAD.IADD R8, R8, 0x1, -R42 ;  /* 0x000000010808e824 */ /* 0x000fe200078e0a2a */
[----:B------:R-:W-:Y:S01]  /*5ba0*/  ISETP.GT.U32.AND P6, PT, R42, R9, PT ;  /* 0x000000092a00720c */ /* 0x000fe20003fc4070 */
[----:B------:R-:W-:-:S04]  /*5bb0*/  IMAD.HI.U32 R7, R45, R6, RZ ;  /* 0x000000062d077227 */ /* 0x000fc800078e00ff */
[C---:B------:R-:W-:Y:S02]  /*5bc0*/  VIADD R28, R3.reuse, 0xb8 ;  /* 0x000000b8031c7836 */ /* 0x040fe40000000000 */
[----:B------:R-:W-:Y:S01]  /*5bd0*/  @!P4 IMAD.IADD R2, R2, 0x1, -R42 ;  /* 0x000000010202c824 */ /* 0x000fe200078e0a2a */
[----:B------:R-:W-:Y:S01]  /*5be0*/  ISETP.GE.AND P4, PT, R30, RZ, PT ;  /* 0x000000ff1e00720c */ /* 0x000fe20003f86270 */
[----:B------:R-:W-:Y:S01]  /*5bf0*/  IMAD.MOV R12, RZ, RZ, -R7 ;  /* 0x000000ffff0c7224 */ /* 0x000fe200078e0a07 */
[----:B------:R-:W-:Y:S01]  /*5c00*/  IABS R4, R28 ;  /* 0x0000001c00047213 */ /* 0x000fe20000000000 */
[----:B------:R-:W-:Y:S02]  /*5c10*/  VIADD R27, R3, 0xb5 ;  /* 0x000000b5031b7836 */ /* 0x000fe40000000000 */
[----:B------:R-:W-:Y:S02]  /*5c20*/  IMAD.MOV.U32 R14, RZ, RZ, R2 ;  /* 0x000000ffff0e7224 */ /* 0x000fe400078e0002 */
[----:B------:R-:W-:Y:S01]  /*5c30*/  IMAD R6, R42, R12, R6 ;  /* 0x0000000c2a067224 */ /* 0x000fe200078e0206 */
[----:B------:R-:W-:Y:S01]  /*5c40*/  IABS R12, R27 ;  /* 0x0000001b000c7213 */ /* 0x000fe20000000000 */
[--C-:B------:R-:W-:Y:S01]  /*5c50*/  @!P2 IMAD.IADD R10, R10, 0x1, -R42.reuse ;  /* 0x000000010a0aa824 */ /* 0x100fe200078e0a2a */
[----:B------:R-:W-:Y:S01]  /*5c60*/  ISETP.GT.U32.AND P2, PT, R42, R8, PT ;  /* 0x000000082a00720c */ /* 0x000fe20003f44070 */
[----:B------:R-:W-:-:S02]  /*5c70*/  @!P6 IMAD.IADD R9, R9, 0x1, -R42 ;  /* 0x000000010909e824 */ /* 0x000fc400078e0a2a */
[----:B------:R-:W-:-:S03]  /*5c80*/  IMAD.HI.U32 R5, R45, R4, RZ ;  /* 0x000000042d057227 */ /* 0x000fc600078e00ff */
[C---:B------:R-:W-:Y:S01]  /*5c90*/  ISETP.GT.U32.AND P6, PT, R42.reuse, R9, PT ;  /* 0x000000092a00720c */ /* 0x040fe20003fc4070 */
[----:B------:R-:W-:Y:S01]  /*5ca0*/  @!P0 IMAD.MOV R14, RZ, RZ, -R14 ;  /* 0x000000ffff0e8224 */ /* 0x000fe200078e0a0e */
[----:B------:R-:W-:Y:S01]  /*5cb0*/  ISETP.GT.U32.AND P0, PT, R42, R10, PT ;  /* 0x0000000a2a00720c */ /* 0x000fe20003f04070 */
[----:B------:R-:W-:-:S03]  /*5cc0*/  IMAD.HI.U32 R2, R45, R12, RZ ;  /* 0x0000000c2d027227 */ /* 0x000fc600078e00ff */
[----:B------:R0:W-:Y:S01]  /*5cd0*/  STL [R1+0x360], R14 ;  /* 0x0003600e01007387 */ /* 0x0001e20000100800 */
[----:B------:R-:W-:Y:S02]  /*5ce0*/  IMAD.MOV R5, RZ, RZ, -R5 ;  /* 0x000000ffff057224 */ /* 0x000fe400078e0a05 */
[----:B------:R-:W-:Y:S02]  /*5cf0*/  VIADD R26, R3, 0xb6 ;  /* 0x000000b6031a7836 */ /* 0x000fe40000000000 */
[----:B------:R-:W-:Y:S02]  /*5d00*/  IMAD R7, R42, R5, R4 ;  /* 0x000000052a077224 */ /* 0x000fe400078e0204 */
[--C-:B------:R-:W-:Y:S01]  /*5d10*/  @!P2 IMAD.IADD R8, R8, 0x1, -R42.reuse ;  /* 0x000000010808a824 */ /* 0x100fe200078e0a2a */
[----:B------:R-:W-:Y:S01]  /*5d20*/  IABS R4, R26 ;  /* 0x0000001a00047213 */ /* 0x000fe20000000000 */
[----:B------:R-:W-:Y:S01]  /*5d30*/  @!P6 IMAD.IADD R9, R9, 0x1, -R42 ;  /* 0x000000010909e824 */ /* 0x000fe200078e0a2a */
[----:B------:R-:W-:Y:S01]  /*5d40*/  ISETP.GT.U32.AND P2, PT, R42, R6, PT ;  /* 0x000000062a00720c */ /* 0x000fe20003f44070 */
[----:B0-----:R-:W-:-:S02]  /*5d50*/  IMAD.MOV.U32 R14, RZ, RZ, R0 ;  /* 0x000000ffff0e7224 */ /* 0x001fc400078e0000 */
[----:B------:R-:W-:Y:S02]  /*5d60*/  IMAD.MOV R0, RZ, RZ, -R2 ;  /* 0x000000ffff007224 */ /* 0x000fe400078e0a02 */
[----:B------:R-:W-:-:S04]  /*5d70*/  IMAD.HI.U32 R13, R45, R4, RZ ;  /* 0x000000042d0d7227 */ /* 0x000fc800078e00ff */
[C---:B------:R-:W-:Y:S02]  /*5d80*/  IMAD R0, R42.reuse, R0, R12 ;  /* 0x000000002a007224 */ /* 0x040fe400078e020c */
[C---:B------:R-:W-:Y:S02]  /*5d90*/  VIADD R29, R3.reuse, 0xb4 ;  /* 0x000000b4031d7836 */ /* 0x040fe40000000000 */
[----:B------:R-:W-:Y:S01]  /*5da0*/  VIADD R30, R3, 0xb3 ;  /* 0x000000b3031e7836 */ /* 0x000fe20000000000 */
[C---:B------:R-:W-:Y:S01]  /*5db0*/  ISETP.GT.U32.AND P6, PT, R42.reuse, R0, PT ;  /* 0x000000002a00720c */ /* 0x040fe20003fc4070 */
[----:B------:R-:W-:Y:S01]  /*5dc0*/  IMAD.MOV R13, RZ, RZ, -R13 ;  /* 0x000000ffff0d7224 */ /* 0x000fe200078e0a0d */
[----:B------:R-:W-:Y:S01]  /*5dd0*/  IABS R5, R29 ;  /* 0x0000001d00057213 */ /* 0x000fe20000000000 */
[----:B------:R-:W-:Y:S01]  /*5de0*/  @!P3 IMAD.MOV R14, RZ, RZ, -R14 ;  /* 0x000000ffff0eb224 */ /* 0x000fe200078e0a0e */
[C---:B------:R-:W-:Y:S01]  /*5df0*/  ISETP.GT.U32.AND P3, PT, R42.reuse, R7, PT ;  /* 0x000000072a00720c */ /* 0x040fe20003f64070 */
[----:B------:R-:W-:Y:S01]  /*5e00*/  IMAD R4, R42, R13, R4 ;  /* 0x0000000d2a047224 */ /* 0x000fe200078e0204 */
[----:B------:R-:W-:Y:S01]  /*5e10*/  IABS R11, R30 ;  /* 0x0000001e000b7213 */ /* 0x000fe20000000000 */
[--C-:B------:R-:W-:Y:S01]  /*5e20*/  @!P2 IMAD.IADD R6, R6, 0x1, -R42.reuse ;  /* 0x000000010606a824 */ /* 0x100fe200078e0a2a */
[----:B------:R-:W-:Y:S01]  /*5e30*/  ISETP.GE.AND P2, PT, R31, RZ, PT ;  /* 0x000000ff1f00720c */ /* 0x000fe20003f46270 */
[C---:B------:R-:W-:Y:S01]  /*5e40*/  IMAD.HI.U32 R2, R45.reuse, R5, RZ ;  /* 0x000000052d027227 */ /* 0x040fe200078e00ff */
[----:B------:R-:W-:Y:S03]  /*5e50*/  STL [R1+0x36c], R14 ;  /* 0x00036c0e01007387 */ /* 0x000fe60000100800 */
[----:B------:R-:W-:Y:S01]  /*5e60*/  @!P0 IMAD.IADD R10, R10, 0x1, -R42 ;  /* 0x000000010a0a8824 */ /* 0x000fe200078e0a2a */
[----:B------:R-:W-:Y:S01]  /*5e70*/  ISETP.GT.U32.AND P0, PT, R42, R4, PT ;  /* 0x000000042a00720c */ /* 0x000fe20003f04070 */
[----:B------:R-:W-:-:S04]  /*5e80*/  IMAD.HI.U32 R13, R45, R11, RZ ;  /* 0x0000000b2d0d7227 */ /* 0x000fc800078e00ff */
[----:B------:R-:W-:Y:S02]  /*5e90*/  @!P5 IMAD.MOV R8, RZ, RZ, -R8 ;  /* 0x000000ffff08d224 */ /* 0x000fe400078e0a08 */
[----:B------:R-:W-:Y:S01]  /*5ea0*/  @!P6 IMAD.IADD R0, R0, 0x1, -R42 ;  /* 0x000000010000e824 */ /* 0x000fe200078e0a2a */
[----:B------:R-:W-:Y:S01]  /*5eb0*/  ISETP.GT.U32.AND P6, PT, R42, R6, PT ;  /* 0x000000062a00720c */ /* 0x000fe20003fc4070 */
[----:B------:R-:W-:Y:S01]  /*5ec0*/  IMAD.MOV R2, RZ, RZ, -R2 ;  /* 0x000000ffff027224 */ /* 0x000fe200078e0a02 */
[----:B------:R0:W-:Y:S01]  /*5ed0*/  STL [R1+0x2bc], R8 ;  /* 0x0002bc0801007387 */ /* 0x0001e20000100800 */
[----:B------:R-:W-:Y:S02]  /*5ee0*/  IMAD.MOV R13, RZ, RZ, -R13 ;  /* 0x000000ffff0d7224 */ /* 0x000fe400078e0a0d */
[----:B------:R-:W-:Y:S02]  /*5ef0*/  VIADD R31, R3, 0xb2 ;  /* 0x000000b2031f7836 */ /* 0x000fe40000000000 */
[----:B------:R-:W-:Y:S01]  /*5f00*/  @!P3 IMAD.IADD R7, R7, 0x1, -R42 ;  /* 0x000000010707b824 */ /* 0x000fe200078e0a2a */
[----:B------:R-:W-:Y:S01]  /*5f10*/  ISETP.GE.AND P3, PT, R28, RZ, PT ;  /* 0x000000ff1c00720c */ /* 0x000fe20003f66270 */
[----:B------:R-:W-:-:S02]  /*5f20*/  VIADD R28, R3, 0xb1 ;  /* 0x000000b1031c7836 */ /* 0x000fc40000000000 */
[C---:B------:R-:W-:Y:S02]  /*5f30*/  IMAD R5, R42.reuse, R2, R5 ;  /* 0x000000022a057224 */ /* 0x040fe400078e0205 */
[----:B0-----:R-:W-:Y:S01]  /*5f40*/  IMAD.MOV.U32 R8, RZ, RZ, R9 ;  /* 0x000000ffff087224 */ /* 0x001fe200078e0009 */
[----:B------:R-:W-:Y:S01]  /*5f50*/  IABS R12, R28 ;  /* 0x0000001c000c7213 */ /* 0x000fe20000000000 */
[C---:B------:R-:W-:Y:S01]  /*5f60*/  IMAD R2, R42.reuse, R13, R11 ;  /* 0x0000000d2a027224 */ /* 0x040fe200078e020b */
[----:B------:R-:W-:Y:S01]  /*5f70*/  IABS R11, R31 ;  /* 0x0000001f000b7213 */ /* 0x000fe20000000000 */
[----:B------:R-:W-:Y:S01]  /*5f80*/  @!P1 IMAD.MOV R10, RZ, RZ, -R10 ;  /* 0x000000ffff0a9224 */ /* 0x000fe200078e0a0a */
[C---:B------:R-:W-:Y:S01]  /*5f90*/  ISETP.GT.U32.AND P1, PT, R42.reuse, R0, PT ;  /* 0x000000002a00720c */ /* 0x040fe20003f24070 */
[----:B------:R-:W-:Y:S01]  /*5fa0*/  @!P4 IMAD.MOV R8, RZ, RZ, -R8 ;  /* 0x000000ffff08c224 */ /* 0x000fe200078e0a08 */
[----:B------:R-:W-:Y:S01]  /*5fb0*/  ISETP.GT.U32.AND P4, PT, R42, R5, PT ;  /* 0x000000052a00720c */ /* 0x000fe20003f84070 */
[--C-:B------:R-:W-:Y:S01]  /*5fc0*/  @!P0 IMAD.IADD R4, R4, 0x1, -R42.reuse ;  /* 0x0000000104048824 */ /* 0x100fe200078e0a2a */
[C---:B------:R-:W-:Y:S01]  /*5fd0*/  ISETP.GT.U32.AND P0, PT, R42.reuse, R7, PT ;  /* 0x000000072a00720c */ /* 0x040fe20003f04070 */
[----:B------:R-:W-:Y:S01]  /*5fe0*/  IMAD.HI.U32 R9, R45, R11, RZ ;  /* 0x0000000b2d097227 */ /* 0x000fe200078e00ff */
[----:B------:R-:W-:Y:S02]  /*5ff0*/  STL [R1+0x368], R10 ;  /* 0x0003680a01007387 */ /* 0x000fe40000100800 */
[----:B------:R-:W-:Y:S01]  /*6000*/  ISETP.GT.U32.AND P5, PT, R42, R4, PT ;  /* 0x000000042a00720c */ /* 0x000fe20003fa4070 */
[----:B------:R-:W-:Y:S01]  /*6010*/  @!P6 IMAD.IADD R6, R6, 0x1, -R42 ;  /* 0x000000010606e824 */ /* 0x000fe200078e0a2a */
[----:B------:R0:W-:Y:S01]  /*6020*/  STL [R1+0x384], R8 ;  /* 0x0003840801007387 */ /* 0x0001e20000100800 */
[----:B------:R-:W-:Y:S01]  /*6030*/  ISETP.GT.U32.AND P6, PT, R42, R2, PT ;  /* 0x000000022a00720c */ /* 0x000fe20003fc4070 */
[----:B------:R-:W-:-:S02]  /*6040*/  IMAD.MOV R9, RZ, RZ, -R9 ;  /* 0x000000ffff097224 */ /* 0x000fc400078e0a09 */
[----:B------:R-:W-:Y:S02]  /*6050*/  @!P2 IMAD.MOV R6, RZ, RZ, -R6 ;  /* 0x000000ffff06a224 */ /* 0x000fe400078e0a06 */
[--C-:B------:R-:W-:Y:S01]  /*6060*/  @!P4 IMAD.IADD R5, R5, 0x1, -R42.reuse ;  /* 0x000000010505c824 */ /* 0x100fe200078e0a2a */
[----:B------:R-:W-:Y:S01]  /*6070*/  ISETP.GE.AND P4, PT, R30, RZ, PT ;  /* 0x000000ff1e00720c */ /* 0x000fe20003f86270 */
[----:B------:R-:W-:Y:S01]  /*6080*/  @!P0 IMAD.IADD R7, R7, 0x1, -R42 ;  /* 0x0000000107078824 */ /* 0x000fe200078e0a2a */
[----:B------:R-:W-:Y:S01]  /*6090*/  ISETP.GE.AND P0, PT, R26, RZ, PT ;  /* 0x000000ff1a00720c */ /* 0x000fe20003f06270 */
[----:B0-----:R-:W-:-:S04]  /*60a0*/  IMAD.HI.U32 R8, R45, R12, RZ ;  /* 0x0000000c2d087227 */ /* 0x001fc800078e00ff */
[----:B------:R-:W-:Y:S02]  /*60b0*/  IMAD.MOV R10, RZ, RZ, -R8 ;  /* 0x000000ffff0a7224 */ /* 0x000fe400078e0a08 */
[----:B------:R-:W-:Y:S02]  /*60c0*/  IMAD R8, R42, R9, R11 ;  /* 0x000000092a087224 */ /* 0x000fe400078e020b */
[--C-:B------:R-:W-:Y:S01]  /*60d0*/  @!P6 IMAD.IADD R2, R2, 0x1, -R42.reuse ;  /* 0x000000010202e824 */ /* 0x100fe200078e0a2a */
[C---:B------:R-:W-:Y:S01]  /*60e0*/  ISETP.GT.U32.AND P6, PT, R42.reuse, R5, PT ;  /* 0x000000052a00720c */ /* 0x040fe20003fc4070 */
[----:B------:R-:W-:Y:S01]  /*60f0*/  IMAD.MOV.U32 R13, RZ, RZ, R7 ;  /* 0x000000ffff0d7224 */ /* 0x000fe200078e0007 */
[----:B------:R-:W-:Y:S01]  /*6100*/  ISETP.GT.U32.AND P2, PT, R42, R8, PT ;  /* 0x000000082a00720c */ /* 0x000fe20003f44070 */
[--C-:B------:R-:W-:Y:S01]  /*6110*/  @!P5 IMAD.IADD R4, R4, 0x1, -R42.reuse ;  /* 0x000000010404d824 */ /* 0x100fe200078e0a2a */
[----:B------:R-:W-:Y:S01]  /*6120*/  ISETP.GE.AND P5, PT, R27, RZ, PT ;  /* 0x000000ff1b00720c */ /* 0x000fe20003fa6270 */
[----:B------:R-:W-:Y:S01]  /*6130*/  @!P3 IMAD.MOV R13, RZ, RZ, -R13 ;  /* 0x000000ffff0db224 */ /* 0x000fe200078e0a0d */
[----:B------:R-:W-:Y:S01]  /*6140*/  ISETP.GT.U32.AND P3, PT, R42, R2, PT ;  /* 0x000000022a00720c */ /* 0x000fe20003f64070 */
[----:B------:R-:W-:Y:S01]  /*6150*/  @!P1 IMAD.IADD R0, R0, 0x1, -R42 ;  /* 0x0000000100009824 */ /* 0x000fe200078e0a2a */
[----:B------:R-:W-:Y:S01]  /*6160*/  ISETP.GE.AND P1, PT, R29, RZ, PT ;  /* 0x000000ff1d00720c */ /* 0x000fe20003f26270 */
[----:B------:R-:W-:Y:S01]  /*6170*/  IMAD R7, R42, R10, R12 ;  /* 0x0000000a2a077224 */ /* 0x000fe200078e020c */
[----:B------:R-:W-:Y:S01]  /*6180*/  STL [R1+0x228], R13 ;  /* 0x0002280d01007387 */ /* 0x000fe20000100800 */
[----:B------:R-:W-:-:S02]  /*6190*/  VIADD R30, R3, 0xaf ;  /* 0x000000af031e7836 */ /* 0x000fc40000000000 */
[--C-:B------:R-:W-:Y:S01]  /*61a0*/  @!P6 IMAD.IADD R5, R5, 0x1, -R42.reuse ;  /* 0x000000010505e824 */ /* 0x100fe200078e0a2a */
[----:B------:R0:W-:Y:S01]  /*61b0*/  STL [R1+0x218], R6 ;  /* 0x0002180601007387 */ /* 0x0001e20000100800 */
[----:B------:R-:W-:Y:S01]  /*61c0*/  @!P2 IMAD.IADD R8, R8, 0x1, -R42 ;  /* 0x000000010808a824 */ /* 0x000fe200078e0a2a */
[----:B------:R-:W-:Y:S01]  /*61d0*/  ISETP.GE.AND P6, PT, R28, RZ, PT ;  /* 0x000000ff1c00720c */ /* 0x000fe20003fc6270 */
[----:B------:R-:W-:Y:S02]  /*61e0*/  IMAD.MOV.U32 R9, RZ, RZ, R4 ;  /* 0x000000ffff097224 */ /* 0x000fe400078e0004 */
[----:B------:R-:W-:Y:S01]  /*61f0*/  IMAD.MOV.U32 R10, RZ, RZ, R5 ;  /* 0x000000ffff0a7224 */ /* 0x000fe200078e0005 */
[----:B------:R-:W-:Y:S01]  /*6200*/  ISETP.GT.U32.AND P2, PT, R42, R8, PT ;  /* 0x000000082a00720c */ /* 0x000fe20003f44070 */
[----:B------:R-:W-:Y:S01]  /*6210*/  @!P0 IMAD.MOV R9, RZ, RZ, -R9 ;  /* 0x000000ffff098224 */ /* 0x000fe200078e0a09 */
[----:B------:R-:W-:Y:S01]  /*6220*/  ISETP.GE.AND P0, PT, R31, RZ, PT ;  /* 0x000000ff1f00720c */ /* 0x000fe20003f06270 */
[----:B------:R-:W-:-:S02]  /*6230*/  @!P1 IMAD.MOV R10, RZ, RZ, -R10 ;  /* 0x000000ffff0a9224 */ /* 0x000fc400078e0a0a */
[----:B0-----:R-:W-:Y:S01]  /*6240*/  IMAD.MOV.U32 R6, RZ, RZ, R0 ;  /* 0x000000ffff067224 */ /* 0x001fe200078e0000 */
[----:B------:R-:W-:Y:S01]  /*6250*/  IABS R0, R30 ;  /* 0x0000001e00007213 */ /* 0x000fe20000000000 */
[----:B------:R-:W-:Y:S01]  /*6260*/  VIADD R29, R3, 0xb0 ;  /* 0x000000b0031d7836 */ /* 0x000fe20000000000 */
[----:B------:R0:W-:Y:S01]  /*6270*/  STL [R1+0x20c], R9 ;  /* 0x00020c0901007387 */ /* 0x0001e20000100800 */
[----:B------:R-:W-:Y:S01]  /*6280*/  @!P5 IMAD.MOV R6, RZ, RZ, -R6 ;  /* 0x000000ffff06d224 */ /* 0x000fe200078e0a06 */
[----:B------:R-:W-:Y:S01]  /*6290*/  ISETP.GT.U32.AND P5, PT, R42, R7, PT ;  /* 0x000000072a00720c */ /* 0x000fe20003fa4070 */
[----:B------:R-:W-:Y:S01]  /*62a0*/  IMAD.HI.U32 R5, R45, R0, RZ ;  /* 0x000000002d057227 */ /* 0x000fe200078e00ff */
[----:B------:R-:W-:Y:S02]  /*62b0*/  IABS R4, R29 ;  /* 0x0000001d00047213 */ /* 0x000fe40000000000 */
[----:B------:R1:W-:Y:S01]  /*62c0*/  STL [R1+0x200], R6 ;  /* 0x0002000601007387 */ /* 0x0003e20000100800 */
[----:B------:R-:W-:-:S02]  /*62d0*/  @!P2 IMAD.IADD R8, R8, 0x1, -R42 ;  /* 0x000000010808a824 */ /* 0x000fc400078e0a2a */
[----:B------:R-:W-:Y:S01]  /*62e0*/  VIADD R31, R3, 0xae ;  /* 0x000000ae031f7836 */ /* 0x000fe20000000000 */
[----:B------:R2:W-:Y:S01]  /*62f0*/  STL [R1+0x1fc], R10 ;  /* 0x0001fc0a01007387 */ /* 0x0005e20000100800 */
[----:B------:R-:W-:Y:S02]  /*6300*/  IMAD.MOV.U32 R11, RZ, RZ, R8 ;  /* 0x000000ffff0b7224 */ /* 0x000fe400078e0008 */
[----:B0-----:R-:W-:Y:S01]  /*6310*/  IMAD.HI.U32 R9, R45, R4, RZ ;  /* 0x000000042d097227 */ /* 0x001fe200078e00ff */
[----:B-1----:R-:W-:-:S03]  /*6320*/  IABS R6, R31 ;  /* 0x0000001f00067213 */ /* 0x002fc60000000000 */
[----:B------:R-:W-:Y:S01]  /*6330*/  @!P5 IMAD.IADD R7, R7, 0x1, -R42 ;  /* 0x000000010707d824 */ /* 0x000fe200078e0a2a */
[----:B------:R-:W-:Y:S01]  /*6340*/  ISETP.GE.AND P5, PT, R30, RZ, PT ;  /* 0x000000ff1e00720c */ /* 0x000fe20003fa6270 */
[----:B------:R-:W-:Y:S02]  /*6350*/  @!P0 IMAD.MOV R11, RZ, RZ, -R11 ;  /* 0x000000ffff0b8224 */ /* 0x000fe400078e0a0b */
[----:B--2---:R-:W-:Y:S01]  /*6360*/  IMAD.MOV R10, RZ, RZ, -R5 ;  /* 0x000000ffff0a7224 */ /* 0x004fe200078e0a05 */
[C---:B------:R-:W-:Y:S01]  /*6370*/  ISETP.GT.U32.AND P1, PT, R42.reuse, R7, PT ;  /* 0x000000072a00720c */ /* 0x040fe20003f24070 */
[----:B------:R-:W-:Y:S02]  /*6380*/  IMAD.MOV R9, RZ, RZ, -R9 ;  /* 0x000000ffff097224 */ /* 0x000fe400078e0a09 */
[C---:B------:R-:W-:Y:S02]  /*6390*/  IMAD R0, R42.reuse, R10, R0 ;  /* 0x0000000a2a007224 */ /* 0x040fe400078e0200 */
[----:B------:R-:W-:-:S02]  /*63a0*/  IMAD R4, R42, R9, R4 ;  /* 0x000000092a047224 */ /* 0x000fc400078e0204 */
[--C-:B------:R-:W-:Y:S01]  /*63b0*/  @!P3 IMAD.IADD R2, R2, 0x1, -R42.reuse ;  /* 0x000000010202b824 */ /* 0x100fe200078e0a2a */
[C---:B------:R-:W-:Y:S01]  /*63c0*/  ISETP.GT.U32.AND P0, PT, R42.reuse, R0, PT ;  /* 0x000000002a00720c */ /* 0x040fe20003f04070 */
[----:B------:R-:W-:Y:S01]  /*63d0*/  IMAD.HI.U32 R5, R45, R6, RZ ;  /* 0x000000062d057227 */ /* 0x000fe200078e00ff */
[----:B------:R-:W-:Y:S02]  /*63e0*/  ISETP.GE.AND P3, PT, R29, RZ, PT ;  /* 0x000000ff1d00720c */ /* 0x000fe40003f66270 */
[----:B------:R-:W-:Y:S01]  /*63f0*/  ISETP.GT.U32.AND P2, PT, R42, R4, PT ;  /* 0x000000042a00720c */ /* 0x000fe20003f44070 */
[----:B------:R-:W-:Y:S02]  /*6400*/  VIADD R29, R3, 0xad ;  /* 0x000000ad031d7836 */ /* 0x000fe40000000000 */
[----:B------:R-:W-:Y:S02]  /*6410*/  IMAD.MOV R5, RZ, RZ, -R5 ;  /* 0x000000ffff057224 */ /* 0x000fe400078e0a05 */
[--C-:B------:R-:W-:Y:S01]  /*6420*/  @!P1 IMAD.IADD R7, R7, 0x1, -R42.reuse ;  /* 0x0000000107079824 */ /* 0x100fe200078e0a2a */
[----:B------:R-:W-:Y:S01]  /*6430*/  IABS R10, R29 ;  /* 0x0000001d000a7213 */ /* 0x000fe20000000000 */
[----:B------:R-:W-:Y:S01]  /*6440*/  VIADD R30, R3, 0xac ;  /* 0x000000ac031e7836 */ /* 0x000fe20000000000 */
[----:B------:R-:W-:Y:S01]  /*6450*/  ISETP.GE.AND P1, PT, R29, RZ, PT ;  /* 0x000000ff1d00720c */ /* 0x000fe20003f26270 */
[----:B------:R-:W-:-:S02]  /*6460*/  @!P0 IMAD.IADD R0, R0, 0x1, -R42 ;  /* 0x0000000100008824 */ /* 0x000fc400078e0a2a */
[----:B------:R-:W-:Y:S01]  /*6470*/  @!P4 IMAD.MOV R2, RZ, RZ, -R2 ;  /* 0x000000ffff02c224 */ /* 0x000fe200078e0a02 */
[----:B------:R-:W-:Y:S01]  /*6480*/  IABS R9, R30 ;  /* 0x0000001e00097213 */ /* 0x000fe20000000000 */
[C---:B------:R-:W-:Y:S01]  /*6490*/  IMAD R8, R42.reuse, R5, R6 ;  /* 0x000000052a087224 */ /* 0x040fe200078e0206 */
[C---:B------:R-:W-:Y:S01]  /*64a0*/  ISETP.GT.U32.AND P0, PT, R42.reuse, R0, PT ;  /* 0x000000002a00720c */ /* 0x040fe20003f04070 */
[----:B------:R-:W-:Y:S01]  /*64b0*/  IMAD.MOV.U32 R13, RZ, RZ, R7 ;  /* 0x000000ffff0d7224 */ /* 0x000fe200078e0007 */
[----:B------:R-:W-:Y:S01]  /*64c0*/  STL [R1+0x1f8], R2 ;  /* 0x0001f80201007387 */ /* 0x000fe20000100800 */
[----:B------:R-:W-:Y:S01]  /*64d0*/  IMAD.HI.U32 R12, R45, R10, RZ ;  /* 0x0000000a2d0c7227 */ /* 0x000fe200078e00ff */
[----:B------:R-:W-:Y:S02]  /*64e0*/  ISETP.GE.AND P4, PT, R31, RZ, PT ;  /* 0x000000ff1f00720c */ /* 0x000fe40003f86270 */
[----:B------:R0:W-:Y:S01]  /*64f0*/  STL [R1+0x1f0], R11 ;  /* 0x0001f00b01007387 */ /* 0x0001e20000100800 */
[----:B------:R-:W-:Y:S01]  /*6500*/  @!P6 IMAD.MOV R13, RZ, RZ, -R13 ;  /* 0x000000ffff0de224 */ /* 0x000fe200078e0a0d */
[----:B------:R-:W-:Y:S01]  /*6510*/  ISETP.GT.U32.AND P6, PT, R42, R8, PT ;  /* 0x000000082a00720c */ /* 0x000fe20003fc4070 */
[----:B------:R-:W-:-:S02]  /*6520*/  @!P2 IMAD.IADD R4, R4, 0x1, -R42 ;  /* 0x000000010404a824 */ /* 0x000fc400078e0a2a */
[----:B------:R-:W-:Y:S01]  /*6530*/  IMAD.MOV R12, RZ, RZ, -R12 ;  /* 0x000000ffff0c7224 */ /* 0x000fe200078e0a0c */
[----:B------:R1:W-:Y:S01]  /*6540*/  STL [R1+0x1ec], R13 ;  /* 0x0001ec0d01007387 */ /* 0x0003e20000100800 */
[----:B------:R-:W-:Y:S01]  /*6550*/  VIADD R31, R3, 0xaa ;  /* 0x000000aa031f7836 */ /* 0x000fe20000000000 */
[C---:B------:R-:W-:Y:S01]  /*6560*/  ISETP.GT.U32.AND P2, PT, R42.reuse, R4, PT ;  /* 0x000000042a00720c */ /* 0x040fe20003f44070 */
[----:B------:R-:W-:Y:S02]  /*6570*/  IMAD R10, R42, R12, R10 ;  /* 0x0000000c2a0a7224 */ /* 0x000fe400078e020a */
[----:B0-----:R-:W-:Y:S01]  /*6580*/  IMAD.HI.U32 R11, R45, R9, RZ ;  /* 0x000000092d0b7227 */ /* 0x001fe200078e00ff */
[----:B------:R-:W-:-:S03]  /*6590*/  IABS R6, R31 ;  /* 0x0000001f00067213 */ /* 0x000fc60000000000 */
[----:B------:R-:W-:Y:S02]  /*65a0*/  IMAD.MOV R11, RZ, RZ, -R11 ;  /* 0x000000ffff0b7224 */ /* 0x000fe400078e0a0b */
[--C-:B------:R-:W-:Y:S01]  /*65b0*/  @!P0 IMAD.IADD R0, R0, 0x1, -R42.reuse ;  /* 0x0000000100008824 */ /* 0x100fe200078e0a2a */
[C---:B------:R-:W-:Y:S01]  /*65c0*/  ISETP.GT.U32.AND P0, PT, R42.reuse, R10, PT ;  /* 0x0000000a2a00720c */ /* 0x040fe20003f04070 */
[----:B------:R-:W-:Y:S02]  /*65d0*/  IMAD R9, R42, R11, R9 ;  /* 0x0000000b2a097224 */ /* 0x000fe400078e0209 */
[----:B------:R-:W-:Y:S02]  /*65e0*/  @!P6 IMAD.IADD R8, R8, 0x1, -R42 ;  /* 0x000000010808e824 */ /* 0x000fe400078e0a2a */
[----:B------:R-:W-:Y:S01]  /*65f0*/  VIADD R28, R3, 0xab ;  /* 0x000000ab031c7836 */ /* 0x000fe20000000000 */
[----:B------:R-:W-:Y:S01]  /*6600*/  ISETP.GT.U32.AND P6, PT, R42, R9, PT ;  /* 0x000000092a00720c */ /* 0x000fe20003fc4070 */
[----:B------:R-:W-:-:S03]  /*6610*/  IMAD.HI.U32 R7, R45, R6, RZ ;  /* 0x000000062d077227 */ /* 0x000fc600078e00ff */
[----:B------:R-:W-:Y:S01]  /*6620*/  IABS R2, R28 ;  /* 0x0000001c00027213 */ /* 0x000fe20000000000 */
[----:B------:R-:W-:Y:S01]  /*6630*/  @!P2 IMAD.IADD R4, R4, 0x1, -R42 ;  /* 0x000000010404a824 */ /* 0x000fe200078e0a2a */
[----:B------:R-:W-:Y:S01]  /*6640*/  ISETP.GE.AND P2, PT, R30, RZ, PT ;  /* 0x000000ff1e00720c */ /* 0x000fe20003f46270 */
[----:B------:R-:W-:Y:S02]  /*6650*/  IMAD.MOV R12, RZ, RZ, -R7 ;  /* 0x000000ffff0c7224 */ /* 0x000fe400078e0a07 */
[C---:B------:R-:W-:Y:S02]  /*6660*/  VIADD R26, R3.reuse, 0xa9 ;  /* 0x000000a9031a7836 */ /* 0x040fe40000000000 */
[----:B------:R-:W-:Y:S02]  /*6670*/  VIADD R27, R3, 0xa8 ;  /* 0x000000a8031b7836 */ /* 0x000fe40000000000 */
[----:B------:R-:W-:Y:S01]  /*6680*/  IMAD R6, R42, R12, R6 ;  /* 0x0000000c2a067224 */ /* 0x000fe200078e0206 */
[----:B------:R-:W-:Y:S01]  /*6690*/  IABS R12, R26 ;  /* 0x0000001a000c7213 */ /* 0x000fe20000000000 */
[----:B------:R-:W-:Y:S01]  /*66a0*/  @!P0 IMAD.IADD R10, R10, 0x1, -R42 ;  /* 0x000000010a0a8824 */ /* 0x000fe200078e0a2a */
[----:B------:R-:W-:Y:S01]  /*66b0*/  IABS R11, R27 ;  /* 0x0000001b000b7213 */ /* 0x000fe20000000000 */
[----:B------:R-:W-:Y:S01]  /*66c0*/  IMAD.MOV.U32 R14, RZ, RZ, R4 ;  /* 0x000000ffff0e7224 */ /* 0x000fe200078e0004 */
[----:B------:R-:W-:Y:S01]  /*66d0*/  ISETP.GT.U32.AND P0, PT, R42, R8, PT ;  /* 0x000000082a00720c */ /* 0x000fe20003f04070 */
[----:B------:R-:W-:-:S04]  /*66e0*/  IMAD.HI.U32 R5, R45, R2, RZ ;  /* 0x000000022d057227 */ /* 0x000fc800078e00ff */
[----:B------:R-:W-:Y:S02]  /*66f0*/  @!P6 IMAD.IADD R9, R9, 0x1, -R42 ;  /* 0x000000010909e824 */ /* 0x000fe400078e0a2a */
[----:B------:R-:W-:Y:S01]  /*6700*/  @!P3 IMAD.MOV R14, RZ, RZ, -R14 ;  /* 0x000000ffff0eb224 */ /* 0x000fe200078e0a0e */
[C---:B------:R-:W-:Y:S01]  /*6710*/  ISETP.GT.U32.AND P3, PT, R42.reuse, R10, PT ;  /* 0x0000000a2a00720c */ /* 0x040fe20003f64070 */
[----:B------:R-:W-:Y:S01]  /*6720*/  IMAD.MOV R5, RZ, RZ, -R5 ;  /* 0x000000ffff057224 */ /* 0x000fe200078e0a05 */
[----:B------:R-:W-:Y:S01]  /*6730*/  ISETP.GT.U32.AND P6, PT, R42, R9, PT ;  /* 0x000000092a00720c */ /* 0x000fe20003fc4070 */
[C---:B-1----:R-:W-:Y:S01]  /*6740*/  IMAD.HI.U32 R13, R45.reuse, R12, RZ ;  /* 0x0000000c2d0d7227 */ /* 0x042fe200078e00ff */
[----:B------:R0:W-:Y:S03]  /*6750*/  STL [R1+0x1d8], R14 ;  /* 0x0001d80e01007387 */ /* 0x0001e60000100800 */
[----:B------:R-:W-:-:S04]  /*6760*/  IMAD.HI.U32 R4, R45, R11, RZ ;  /* 0x0000000b2d047227 */ /* 0x000fc800078e00ff */
[C---:B------:R-:W-:Y:S02]  /*6770*/  IMAD R7, R42.reuse, R5, R2 ;  /* 0x000000052a077224 */ /* 0x040fe400078e0202 */
[----:B------:R-:W-:Y:S02]  /*6780*/  IMAD.MOV R13, RZ, RZ, -R13 ;  /* 0x000000ffff0d7224 */ /* 0x000fe400078e0a0d */
[----:B0-----:R-:W-:Y:S02]  /*6790*/  IMAD.MOV.U32 R14, RZ, RZ, R0 ;  /* 0x000000ffff0e7224 */ /* 0x001fe400078e0000 */
[----:B------:R-:W-:Y:S02]  /*67a0*/  IMAD.MOV R0, RZ, RZ, -R4 ;  /* 0x000000ffff007224 */ /* 0x000fe400078e0a04 */
[----:B------:R-:W-:Y:S01]  /*67b0*/  @!P5 IMAD.MOV R14, RZ, RZ, -R14 ;  /* 0x000000ffff0ed224 */ /* 0x000fe200078e0a0e */
[C---:B------:R-:W-:Y:S01]  /*67c0*/  ISETP.GT.U32.AND P5, PT, R42.reuse, R7, PT ;  /* 0x000000072a00720c */ /* 0x040fe20003fa4070 */
[----:B------:R-:W-:-:S02]  /*67d0*/  IMAD R4, R42, R13, R12 ;  /* 0x0000000d2a047224 */ /* 0x000fc400078e020c */
[--C-:B------:R-:W-:Y:S01]  /*67e0*/  @!P0 IMAD.IADD R8, R8, 0x1, -R42.reuse ;  /* 0x0000000108088824 */ /* 0x100fe200078e0a2a */
[C---:B------:R-:W-:Y:S01]  /*67f0*/  ISETP.GT.U32.AND P0, PT, R42.reuse, R6, PT ;  /* 0x000000062a00720c */ /* 0x040fe20003f04070 */
[----:B------:R-:W-:Y:S01]  /*6800*/  IMAD R0, R42, R0, R11 ;  /* 0x000000002a007224 */ /* 0x000fe200078e020b */
[----:B------:R-:W-:Y:S01]  /*6810*/  STL [R1+0x1d4], R14 ;  /* 0x0001d40e01007387 */ /* 0x000fe20000100800 */
[--C-:B------:R-:W-:Y:S01]  /*6820*/  @!P3 IMAD.IADD R10, R10, 0x1, -R42.reuse ;  /* 0x000000010a0ab824 */ /* 0x100fe200078e0a2a */
[C---:B------:R-:W-:Y:S01]  /*6830*/  ISETP.GT.U32.AND P3, PT, R42.reuse, R4, PT ;  /* 0x000000042a00720c */ /* 0x040fe20003f64070 */
[----:B------:R-:W-:Y:S01]  /*6840*/  @!P6 IMAD.IADD R9, R9, 0x1, -R42 ;  /* 0x000000010909e824 */ /* 0x000fe200078e0a2a */
[----:B------:R-:W-:Y:S01]  /*6850*/  ISETP.GT.U32.AND P6, PT, R42, R0, PT ;  /* 0x000000002a00720c */ /* 0x000fe20003fc4070 */
[C---:B------:R-:W-:Y:S02]  /*6860*/  VIADD R29, R3.reuse, 0xa7 ;  /* 0x000000a7031d7836 */ /* 0x040fe40000000000 */
[----:B------:R-:W-:-:S02]  /*6870*/  VIADD R30, R3, 0xa6 ;  /* 0x000000a6031e7836 */ /* 0x000fc40000000000 */
[----:B------:R-:W-:Y:S01]  /*6880*/  @!P5 IMAD.IADD R7, R7, 0x1, -R42 ;  /* 0x000000010707d824 */ /* 0x000fe200078e0a2a */
[----:B------:R-:W-:Y:S01]  /*6890*/  IABS R5, R29 ;  /* 0x0000001d00057213 */ /* 0x000fe20000000000 */
[----:B------:R-:W-:Y:S01]  /*68a0*/  @!P4 IMAD.MOV R8, RZ, RZ, -R8 ;  /* 0x000000ffff08c224 */ /* 0x000fe200078e0a08 */
[----:B------:R-:W-:Y:S01]  /*68b0*/  IABS R2, R30 ;  /* 0x0000001e00027213 */ /* 0x000fe20000000000 */
[----:B------:R-:W-:Y:S01]  /*68c0*/  @!P0 IMAD.IADD R6, R6, 0x1, -R42 ;  /* 0x0000000106068824 */ /* 0x000fe200078e0a2a */
[----:B------:R-:W-:Y:S01]  /*68d0*/  ISETP.GE.AND P0, PT, R31, RZ, PT ;  /* 0x000000ff1f00720c */ /* 0x000fe20003f06270 */
[----:B------:R-:W-:Y:S01]  /*68e0*/  IMAD.HI.U32 R12, R45, R5, RZ ;  /* 0x000000052d0c7227 */ /* 0x000fe200078e00ff */
[----:B------:R-:W-:Y:S01]  /*68f0*/  ISETP.GE.AND P5, PT, R28, RZ, PT ;  /* 0x000000ff1c00720c */ /* 0x000fe20003fa6270 */
[----:B------:R0:W-:Y:S02]  /*6900*/  STL [R1+0x1cc], R8 ;  /* 0x0001cc0801007387 */ /* 0x0001e40000100800 */
[----:B------:R-:W-:-:S02]  /*6910*/  VIADD R31, R3, 0xa5 ;  /* 0x000000a5031f7836 */ /* 0x000fc40000000000 */
[--C-:B------:R-:W-:Y:S01]  /*6920*/  @!P3 IMAD.IADD R4, R4, 0x1, -R42.reuse ;  /* 0x000000010404b824 */ /* 0x100fe200078e0a2a */
[----:B------:R-:W-:Y:S01]  /*6930*/  ISETP.GT.U32.AND P3, PT, R42, R7, PT ;  /* 0x000000072a00720c */ /* 0x000fe20003f64070 */
[----:B------:R-:W-:Y:S01]  /*6940*/  @!P6 IMAD.IADD R0, R0, 0x1, -R42 ;  /* 0x000000010000e824 */ /* 0x000fe200078e0a2a */
[C---:B------:R-:W-:Y:S01]  /*6950*/  ISETP.GT.U32.AND P6, PT, R42.reuse, R6, PT ;  /* 0x000000062a00720c */ /* 0x040fe20003fc4070 */
[----:B------:R-:W-:Y:S01]  /*6960*/  IMAD.MOV R12, RZ, RZ, -R12 ;  /* 0x000000ffff0c7224 */ /* 0x000fe200078e0a0c */
[----:B------:R-:W-:Y:S01]  /*6970*/  IABS R11, R31 ;  /* 0x0000001f000b7213 */ /* 0x000fe20000000000 */
[----:B------:R-:W-:Y:S01]  /*6980*/  VIADD R28, R3, 0xa4 ;  /* 0x000000a4031c7836 */ /* 0x000fe20000000000 */
[----:B------:R-:W-:Y:S01]  /*6990*/  ISETP.GT.U32.AND P4, PT, R42, R4, PT ;  /* 0x000000042a00720c */ /* 0x000fe20003f84070 */
[----:B0-----:R-:W-:Y:S02]  /*69a0*/  IMAD.MOV.U32 R8, RZ, RZ, R9 ;  /* 0x000000ffff087224 */ /* 0x001fe400078e0009 */
[----:B------:R-:W-:-:S04]  /*69b0*/  IMAD.HI.U32 R13, R45, R2, RZ ;  /* 0x000000022d0d7227 */ /* 0x000fc800078e00ff */
[----:B------:R-:W-:Y:S01]  /*69c0*/  @!P1 IMAD.MOV R10, RZ, RZ, -R10 ;  /* 0x000000ffff0a9224 */ /* 0x000fe200078e0a0a */
[C---:B------:R-:W-:Y:S01]  /*69d0*/  ISETP.GT.U32.AND P1, PT, R42.reuse, R0, PT ;  /* 0x000000002a00720c */ /* 0x040fe20003f24070 */
[C---:B------:R-:W-:Y:S01]  /*69e0*/  IMAD R5, R42.reuse, R12, R5 ;  /* 0x0000000c2a057224 */ /* 0x040fe200078e0205 */
[----:B------:R-:W-:Y:S01]  /*69f0*/  IABS R12, R28 ;  /* 0x0000001c000c7213 */ /* 0x000fe20000000000 */
[----:B------:R-:W-:Y:S01]  /*6a00*/  @!P2 IMAD.MOV R8, RZ, RZ, -R8 ;  /* 0x000000ffff08a224 */ /* 0x000fe200078e0a08 */
[----:B------:R-:W-:Y:S01]  /*6a10*/  STL [R1+0x1c0], R10 ;  /* 0x0001c00a01007387 */ /* 0x000fe20000100800 */
[----:B------:R-:W-:Y:S01]  /*6a20*/  IMAD.MOV R13, RZ, RZ, -R13 ;  /* 0x000000ffff0d7224 */ /* 0x000fe200078e0a0d */
[C---:B------:R-:W-:Y:S01]  /*6a30*/  ISETP.GT.U32.AND P2, PT, R42.reuse, R5, PT ;  /* 0x000000052a00720c */ /* 0x040fe20003f44070 */
[----:B------:R-:W-:Y:S01]  /*6a40*/  IMAD.HI.U32 R9, R45, R11, RZ ;  /* 0x0000000b2d097227 */ /* 0x000fe200078e00ff */
[----:B------:R0:W-:Y:S03]  /*6a50*/  STL [R1+0x1bc], R8 ;  /* 0x0001bc0801007387 */ /* 0x0001e60000100800 */
[----:B------:R-:W-:-:S02]  /*6a60*/  IMAD R2, R42, R13, R2 ;  /* 0x0000000d2a027224 */ /* 0x000fc400078e0202 */
[--C-:B------:R-:W-:Y:S01]  /*6a70*/  @!P3 IMAD.IADD R7, R7, 0x1, -R42.reuse ;  /* 0x000000010707b824 */ /* 0x100fe200078e0a2a */
[----:B------:R-:W-:Y:S01]  /*6a80*/  ISETP.GE.AND P3, PT, R26, RZ, PT ;  /* 0x000000ff1a00720c */ /* 0x000fe20003f66270 */
[----:B------:R-:W-:Y:S02]  /*6a90*/  IMAD.MOV R9, RZ, RZ, -R9 ;  /* 0x000000ffff097224 */ /* 0x000fe400078e0a09 */
[----:B------:R-:W-:Y:S01]  /*6aa0*/  @!P6 IMAD.IADD R6, R6, 0x1, -R42 ;  /* 0x000000010606e824 */ /* 0x000fe200078e0a2a */
[----:B------:R-:W-:Y:S01]  /*6ab0*/  ISETP.GT.U32.AND P6, PT, R42, R2, PT ;  /* 0x000000022a00720c */ /* 0x000fe20003fc4070 */
[----:B0-----:R-:W-:-:S04]  /*6ac0*/  IMAD.HI.U32 R8, R45, R12, RZ ;  /* 0x0000000c2d087227 */ /* 0x001fc800078e00ff */
[----:B------:R-:W-:Y:S02]  /*6ad0*/  IMAD.MOV R10, RZ, RZ, -R8 ;  /* 0x000000ffff0a7224 */ /* 0x000fe400078e0a08 */
[----:B------:R-:W-:Y:S02]  /*6ae0*/  IMAD R8, R42, R9, R11 ;  /* 0x000000092a087224 */ /* 0x000fe400078e020b */
[----:B------:R-:W-:Y:S02]  /*6af0*/  IMAD.MOV.U32 R13, RZ, RZ, R7 ;  /* 0x000000ffff0d7224 */ /* 0x000fe400078e0007 */
[--C-:B------:R-:W-:Y:S01]  /*6b00*/  @!P2 IMAD.IADD R5, R5, 0x1, -R42.reuse ;  /* 0x000000010505a824 */ /* 0x100fe200078e0a2a */
[----:B------:R-:W-:Y:S01]  /*6b10*/  ISETP.GE.AND P2, PT, R30, RZ, PT ;  /* 0x000000ff1e00720c */ /* 0x000fe20003f46270 */
[----:B------:R-:W-:Y:S01]  /*6b20*/  @!P5 IMAD.MOV R13, RZ, RZ, -R13 ;  /* 0x000000ffff0dd224 */ /* 0x000fe200078e0a0d */
[----:B------:R-:W-:Y:S01]  /*6b30*/  ISETP.GT.U32.AND P5, PT, R42, R8, PT ;  /* 0x000000082a00720c */ /* 0x000fe20003fa4070 */
[--C-:B------:R-:W-:Y:S01]  /*6b40*/  @!P4 IMAD.IADD R4, R4, 0x1, -R42.reuse ;  /* 0x000000010404c824 */ /* 0x100fe200078e0a2a */
[----:B------:R-:W-:Y:S01]  /*6b50*/  ISETP.GE.AND P4, PT, R27, RZ, PT ;  /* 0x000000ff1b00720c */ /* 0x000fe20003f86270 */
[--C-:B------:R-:W-:Y:S01]  /*6b60*/  @!P6 IMAD.IADD R2, R2, 0x1, -R42.reuse ;  /* 0x000000010202e824 */ /* 0x100fe200078e0a2a */
[----:B------:R-:W-:Y:S01]  /*6b70*/  ISETP.GT.U32.AND P6, PT, R42, R5, PT ;  /* 0x000000052a00720c */ /* 0x000fe20003fc4070 */
[----:B------:R-:W-:Y:S01]  /*6b80*/  @!P1 IMAD.IADD R0, R0, 0x1, -R42 ;  /* 0x0000000100009824 */ /* 0x000fe200078e0a2a */
[----:B------:R-:W-:Y:S01]  /*6b90*/  ISETP.GE.AND P1, PT, R29, RZ, PT ;  /* 0x000000ff1d00720c */ /* 0x000fe20003f26270 */
[----:B------:R-:W-:Y:S01]  /*6ba0*/  IMAD R7, R42, R10, R12 ;  /* 0x0000000a2a077224 */ /* 0x000fe200078e020c */
[----:B------:R-:W-:Y:S01]  /*6bb0*/  STL [R1+0x44], R13 ;  /* 0x0000440d01007387 */ /* 0x000fe20000100800 */
[----:B------:R-:W-:-:S02]  /*6bc0*/  VIADD R30, R3, 0xa2 ;  /* 0x000000a2031e7836 */ /* 0x000fc40000000000 */
[----:B------:R-:W-:Y:S01]  /*6bd0*/  @!P0 IMAD.MOV R6, RZ, RZ, -R6 ;  /* 0x000000ffff068224 */ /* 0x000fe200078e0a06 */
[----:B------:R-:W-:Y:S01]  /*6be0*/  ISETP.GT.U32.AND P0, PT, R42, R2, PT ;  /* 0x000000022a00720c */ /* 0x000fe20003f04070 */
[----:B------:R-:W-:Y:S01]  /*6bf0*/  @!P5 IMAD.IADD R8, R8, 0x1, -R42 ;  /* 0x000000010808d824 */ /* 0x000fe200078e0a2a */
[----:B------:R-:W-:Y:S01]  /*6c00*/  IABS R59, R30 ;  /* 0x0000001e003b7213 */ /* 0x000fe20000000000 */
[----:B------:R-:W-:Y:S01]  /*6c10*/  @!P4 IMAD.MOV R0, RZ, RZ, -R0 ;  /* 0x000000ffff00c224 */ /* 0x000fe200078e0a00 */
[C---:B------:R-:W-:Y:S01]  /*6c20*/  ISETP.GT.U32.AND P4, PT, R42.reuse, R7, PT ;  /* 0x000000072a00720c */ /* 0x040fe20003f84070 */
[----:B------:R-:W-:Y:S01]  /*6c30*/  @!P6 IMAD.IADD R5, R5, 0x1, -R42 ;  /* 0x000000010505e824 */ /* 0x000fe200078e0a2a */
[----:B------:R-:W-:Y:S01]  /*6c40*/  ISETP.GT.U32.AND P5, PT, R42, R8, PT ;  /* 0x000000082a00720c */ /* 0x000fe20003fa4070 */
[----:B------:R0:W-:Y:S01]  /*6c50*/  STL [R1+0x30], R6 ;  /* 0x0000300601007387 */ /* 0x0001e20000100800 */
[----:B------:R-:W-:Y:S01]  /*6c60*/  @!P3 IMAD.MOV R4, RZ, RZ, -R4 ;  /* 0x000000ffff04b224 */ /* 0x000fe200078e0a04 */
[----:B------:R-:W-:Y:S01]  /*6c70*/  ISETP.GE.AND P3, PT, R31, RZ, PT ;  /* 0x000000ff1f00720c */ /* 0x000fe20003f66270 */
[C---:B------:R-:W-:Y:S01]  /*6c80*/  VIADD R29, R3.reuse, 0xa3 ;  /* 0x000000a3031d7836 */ /* 0x040fe20000000000 */
[----:B------:R-:W-:Y:S01]  /*6c90*/  ISETP.GE.AND P6, PT, R28, RZ, PT ;  /* 0x000000ff1c00720c */ /* 0x000fe20003fc6270 */
[C---:B------:R-:W-:Y:S01]  /*6ca0*/  VIADD R31, R3.reuse, 0xa1 ;  /* 0x000000a1031f7836 */ /* 0x040fe20000000000 */
[----:B------:R-:W-:Y:S01]  /*6cb0*/  STL [R1+0x2c], R4 ;  /* 0x00002c0401007387 */ /* 0x000fe20000100800 */
[----:B------:R-:W-:Y:S01]  /*6cc0*/  @!P0 IMAD.IADD R2, R2, 0x1, -R42 ;  /* 0x0000000102028824 */ /* 0x000fe200078e0a2a */
[----:B------:R-:W-:Y:S01]  /*6cd0*/  IABS R9, R29 ;  /* 0x0000001d00097213 */ /* 0x000fe20000000000 */
[----:B------:R-:W-:Y:S01]  /*6ce0*/  VIADD R28, R3, 0x9e ;  /* 0x0000009e031c7836 */ /* 0x000fe20000000000 */
[----:B------:R1:W-:Y:S01]  /*6cf0*/  STL [R1+0x28], R0 ;  /* 0x0000280001007387 */ /* 0x0003e20000100800 */
[----:B0-----:R-:W-:Y:S01]  /*6d00*/  IMAD.MOV.U32 R6, RZ, RZ, R5 ;  /* 0x000000ffff067224 */ /* 0x001fe200078e0005 */
[----:B------:R-:W-:Y:S01]  /*6d10*/  ISETP.GE.AND P0, PT, R29, RZ, PT ;  /* 0x000000ff1d00720c */ /* 0x000fe20003f06270 */
[----:B------:R-:W-:-:S04]  /*6d20*/  IMAD.HI.U32 R5, R45, R59, RZ ;  /* 0x0000003b2d057227 */ /* 0x000fc800078e00ff */
[----:B------:R-:W-:Y:S02]  /*6d30*/  @!P1 IMAD.MOV R6, RZ, RZ, -R6 ;  /* 0x000000ffff069224 */ /* 0x000fe400078e0a06 */
[----:B------:R-:W-:Y:S01]  /*6d40*/  IMAD.MOV R5, RZ, RZ, -R5 ;  /* 0x000000ffff057224 */ /* 0x000fe200078e0a05 */
[----:B-1----:R-:W-:Y:S01]  /*6d50*/  IABS R0, R31 ;  /* 0x0000001f00007213 */ /* 0x002fe20000000000 */
[--C-:B------:R-:W-:Y:S01]  /*6d60*/  @!P5 IMAD.IADD R8, R8, 0x1, -R42.reuse ;  /* 0x000000010808d824 */ /* 0x100fe200078e0a2a */
[----:B------:R0:W-:Y:S01]  /*6d70*/  STL [R1+0x14], R6 ;  /* 0x0000140601007387 */ /* 0x0001e20000100800 */
[----:B------:R-:W-:Y:S01]  /*6d80*/  @!P4 IMAD.IADD R7, R7, 0x1, -R42 ;  /* 0x000000010707c824 */ /* 0x000fe200078e0a2a */
[----:B------:R-:W-:Y:S01]  /*6d90*/  ISETP.GE.AND P4, PT, R30, RZ, PT ;  /* 0x000000ff1e00720c */ /* 0x000fe20003f86270 */
[C---:B------:R-:W-:Y:S01]  /*6da0*/  IMAD R59, R42.reuse, R5, R59 ;  /* 0x000000052a3b7224 */ /* 0x040fe200078e023b */
[----:B------:R-:W-:Y:S01]  /*6db0*/  IABS R5, R28 ;  /* 0x0000001c00057213 */ /* 0x000fe20000000000 */
[----:B------:R-:W-:Y:S01]  /*6dc0*/  IMAD.HI.U32 R4, R45, R9, RZ ;  /* 0x000000092d047227 */ /* 0x000fe200078e00ff */
[----:B------:R-:W-:-:S03]  /*6dd0*/  ISETP.GT.U32.AND P1, PT, R42, R7, PT ;  /* 0x000000072a00720c */ /* 0x000fc60003f24070 */
[----:B------:R-:W-:Y:S02]  /*6de0*/  IMAD.MOV R4, RZ, RZ, -R4 ;  /* 0x000000ffff047224 */ /* 0x000fe400078e0a04 */
[----:B0-----:R-:W-:Y:S02]  /*6df0*/  IMAD.MOV.U32 R6, RZ, RZ, R8 ;  /* 0x000000ffff067224 */ /* 0x001fe400078e0008 */
[C---:B------:R-:W-:Y:S02]  /*6e00*/  IMAD R9, R42.reuse, R4, R9 ;  /* 0x000000042a097224 */ /* 0x040fe400078e0209 */
[----:B------:R-:W-:Y:S01]  /*6e10*/  @!P3 IMAD.MOV R6, RZ, RZ, -R6 ;  /* 0x000000ffff06b224 */ /* 0x000fe200078e0a06 */
[C---:B------:R-:W-:Y:S01]  /*6e20*/  ISETP.GT.U32.AND P3, PT, R42.reuse, R59, PT ;  /* 0x0000003b2a00720c */ /* 0x040fe20003f64070 */
[----:B------:R-:W-:Y:S01]  /*6e30*/  IMAD.HI.U32 R4, R45, R0, RZ ;  /* 0x000000002d047227 */ /* 0x000fe200078e00ff */
[----:B------:R-:W-:-:S03]  /*6e40*/  ISETP.GT.U32.AND P5, PT, R42, R9, PT ;  /* 0x000000092a00720c */ /* 0x000fc60003fa4070 */
[----:B------:R-:W-:Y:S01]  /*6e50*/  @!P2 IMAD.MOV R2, RZ, RZ, -R2 ;  /* 0x000000ffff02a224 */ /* 0x000fe200078e0a02 */
[----:B------:R-:W-:Y:S01]  /*6e60*/  ISETP.GE.AND P2, PT, R31, RZ, PT ;  /* 0x000000ff1f00720c */ /* 0x000fe20003f46270 */
[----:B------:R-:W-:Y:S02]  /*6e70*/  VIADD R29, R3, 0xa0 ;  /* 0x000000a0031d7836 */ /* 0x000fe40000000000 */
[----:B------:R-:W-:Y:S01]  /*6e80*/  IMAD.MOV R4, RZ, RZ, -R4 ;  /* 0x000000ffff047224 */ /* 0x000fe200078e0a04 */
[----:B------:R0:W-:Y:S01]  /*6e90*/  STL [R1+0x10], R2 ;  /* 0x0000100201007387 */ /* 0x0001e20000100800 */
[--C-:B------:R-:W-:Y:S01]  /*6ea0*/  @!P1 IMAD.IADD R7, R7, 0x1, -R42.reuse ;  /* 0x0000000107079824 */ /* 0x100fe200078e0a2a */
[----:B------:R-:W-:Y:S01]  /*6eb0*/  ISETP.GE.AND P1, PT, R29, RZ, PT ;  /* 0x000000ff1d00720c */ /* 0x000fe20003f26270 */
[----:B------:R-:W-:Y:S01]  /*6ec0*/  VIADD R30, R3, 0x9f ;  /* 0x0000009f031e7836 */ /* 0x000fe20000000000 */
[----:B------:R1:W-:Y:S01]  /*6ed0*/  STL [R1+0xc], R6 ;  /* 0x00000c0601007387 */ /* 0x0003e20000100800 */
[----:B------:R-:W-:-:S02]  /*6ee0*/  @!P3 IMAD.IADD R59, R59, 0x1, -R42 ;  /* 0x000000013b3bb824 */ /* 0x000fc400078e0a2a */
[C---:B------:R-:W-:Y:S01]  /*6ef0*/  IMAD R0, R42.reuse, R4, R0 ;  /* 0x000000042a007224 */ /* 0x040fe200078e0200 */
[----:B------:R-:W-:Y:S01]  /*6f00*/  IABS R4, R30 ;  /* 0x0000001e00047213 */ /* 0x000fe20000000000 */
[----:B------:R-:W-:Y:S01]  /*6f10*/  IMAD.MOV.U32 R12, RZ, RZ, R7 ;  /* 0x000000ffff0c7224 */ /* 0x000fe200078e0007 */
[----:B0-----:R-:W-:Y:S01]  /*6f20*/  IABS R2, R29 ;  /* 0x0000001d00027213 */ /* 0x001fe20000000000 */
[----:B------:R-:W-:Y:S01]  /*6f30*/  VIADD R31, R3, 0x9d ;  /* 0x0000009d031f7836 */ /* 0x000fe20000000000 */
[C---:B------:R-:W-:Y:S01]  /*6f40*/  ISETP.GT.U32.AND P3, PT, R42.reuse, R59, PT ;  /* 0x0000003b2a00720c */ /* 0x040fe20003f64070 */
[----:B------:R-:W-:Y:S01]  /*6f50*/  @!P6 IMAD.MOV R12, RZ, RZ, -R12 ;  /* 0x000000ffff0ce224 */ /* 0x000fe200078e0a0c */
[----:B------:R-:W-:Y:S01]  /*6f60*/  ISETP.GT.U32.AND P6, PT, R42, R0, PT ;  /* 0x000000002a00720c */ /* 0x000fe20003fc4070 */
[C---:B------:R-:W-:Y:S01]  /*6f70*/  IMAD.HI.U32 R11, R45.reuse, R2, RZ ;  /* 0x000000022d0b7227 */ /* 0x040fe200078e00ff */
[----:B-1----:R-:W-:Y:S02]  /*6f80*/  IABS R6, R31 ;  /* 0x0000001f00067213 */ /* 0x002fe40000000000 */
[----:B------:R0:W-:Y:S01]  /*6f90*/  STL [R1+0x4], R12 ;  /* 0x0000040c01007387 */ /* 0x0001e20000100800 */
[----:B------:R-:W-:-:S04]  /*6fa0*/  IMAD.HI.U32 R10, R45, R4, RZ ;  /* 0x000000042d0a7227 */ /* 0x000fc800078e00ff */
[----:B------:R-:W-:Y:S02]  /*6fb0*/  IMAD.MOV R11, RZ, RZ, -R11 ;  /* 0x000000ffff0b7224 */ /* 0x000fe400078e0a0b */
[----:B------:R-:W-:Y:S02]  /*6fc0*/  IMAD.MOV R10, RZ, RZ, -R10 ;  /* 0x000000ffff0a7224 */ /* 0x000fe400078e0a0a */
[C---:B------:R-:W-:Y:S02]  /*6fd0*/  IMAD R2, R42.reuse, R11, R2 ;  /* 0x0000000b2a027224 */ /* 0x040fe400078e0202 */
[C---:B------:R-:W-:Y:S02]  /*6fe0*/  IMAD R4, R42.reuse, R10, R4 ;  /* 0x0000000a2a047224 */ /* 0x040fe400078e0204 */
[--C-:B------:R-:W-:Y:S01]  /*6ff0*/  @!P3 IMAD.IADD R59, R59, 0x1, -R42.reuse ;  /* 0x000000013b3bb824 */ /* 0x100fe200078e0a2a */
[----:B------:R-:W-:Y:S01]  /*7000*/  ISETP.GT.U32.AND P3, PT, R42, R2, PT ;  /* 0x000000022a00720c */ /* 0x000fe20003f64070 */
[----:B------:R-:W-:-:S02]  /*7010*/  @!P5 IMAD.IADD R9, R9, 0x1, -R42 ;  /* 0x000000010909d824 */ /* 0x000fc400078e0a2a */
[----:B------:R-:W-:Y:S01]  /*7020*/  @!P6 IMAD.IADD R0, R0, 0x1, -R42 ;  /* 0x000000010000e824 */ /* 0x000fe200078e0a2a */
[C---:B------:R-:W-:Y:S01]  /*7030*/  ISETP.GT.U32.AND P6, PT, R42.reuse, R4, PT ;  /* 0x000000042a00720c */ /* 0x040fe20003fc4070 */
[----:B------:R-:W-:Y:S01]  /*7040*/  IMAD.HI.U32 R8, R45, R6, RZ ;  /* 0x000000062d087227 */ /* 0x000fe200078e00ff */
[----:B------:R-:W-:-:S03]  /*7050*/  ISETP.GT.U32.AND P5, PT, R42, R9, PT ;  /* 0x000000092a00720c */ /* 0x000fc60003fa4070 */
[----:B------:R-:W-:Y:S02]  /*7060*/  IMAD.MOV R8, RZ, RZ, -R8 ;  /* 0x000000ffff087224 */ /* 0x000fe400078e0a08 */
[----:B------:R-:W-:Y:S02]  /*7070*/  VIADD R27, R3, 0x9b ;  /* 0x0000009b031b7836 */ /* 0x000fe40000000000 */
[----:B------:R-:W-:Y:S01]  /*7080*/  @!P3 IMAD.IADD R2, R2, 0x1, -R42 ;  /* 0x000000010202b824 */ /* 0x000fe200078e0a2a */
[----:B------:R-:W-:Y:S01]  /*7090*/  ISETP.GT.U32.AND P3, PT, R42, R0, PT ;  /* 0x000000002a00720c */ /* 0x000fe20003f64070 */
[----:B------:R-:W-:-:S04]  /*70a0*/  IMAD.HI.U32 R7, R45, R5, RZ ;  /* 0x000000052d077227 */ /* 0x000fc800078e00ff */
[----:B------:R-:W-:Y:S01]  /*70b0*/  IMAD R6, R42, R8, R6 ;  /* 0x000000082a067224 */ /* 0x000fe200078e0206 */
[----:B------:R-:W-:Y:S01]  /*70c0*/  IABS R8, R27 ;  /* 0x0000001b00087213 */ /* 0x000fe20000000000 */
[--C-:B------:R-:W-:Y:S02]  /*70d0*/  @!P6 IMAD.IADD R4, R4, 0x1, -R42.reuse ;  /* 0x000000010404e824 */ /* 0x100fe400078e0a2a */
[----:B------:R-:W-:Y:S01]  /*70e0*/  @!P5 IMAD.IADD R9, R9, 0x1, -R42 ;  /* 0x000000010909d824 */ /* 0x000fe200078e0a2a */
[----:B------:R-:W-:Y:S01]  /*70f0*/  ISETP.GE.AND P5, PT, R30, RZ, PT ;  /* 0x000000ff1e00720c */ /* 0x000fe20003fa6270 */
[----:B------:R-:W-:Y:S01]  /*7100*/  IMAD.MOV R7, RZ, RZ, -R7 ;  /* 0x000000ffff077224 */ /* 0x000fe200078e0a07 */
[----:B------:R-:W-:Y:S01]  /*7110*/  ISETP.GT.U32.AND P6, PT, R42, R4, PT ;  /* 0x000000042a00720c */ /* 0x000fe20003fc4070 */
[----:B------:R-:W-:Y:S02]  /*7120*/  VIADD R26, R3, 0x9c ;  /* 0x0000009c031a7836 */ /* 0x000fe40000000000 */
[----:B------:R-:W-:-:S04]  /*7130*/  IMAD.HI.U32 R13, R45, R8, RZ ;  /* 0x000000082d0d7227 */ /* 0x000fc800078e00ff */
[C---:B------:R-:W-:Y:S01]  /*7140*/  IMAD R5, R42.reuse, R7, R5 ;  /* 0x000000072a057224 */ /* 0x040fe200078e0205 */
[----:B------:R-:W-:Y:S01]  /*7150*/  IABS R7, R26 ;  /* 0x0000001a00077213 */ /* 0x000fe20000000000 */
[----:B0-----:R-:W-:Y:S02]  /*7160*/  IMAD.MOV.U32 R12, RZ, RZ, R9 ;  /* 0x000000ffff0c7224 */ /* 0x001fe400078e0009 */
[----:B------:R-:W-:Y:S02]  /*7170*/  IMAD.MOV R13, RZ, RZ, -R13 ;  /* 0x000000ffff0d7224 */ /* 0x000fe400078e0a0d */
[----:B------:R-:W-:Y:S01]  /*7180*/  @!P0 IMAD.MOV R12, RZ, RZ, -R12 ;  /* 0x000000ffff0c8224 */ /* 0x000fe200078e0a0c */
[----:B------:R-:W-:Y:S01]  /*7190*/  ISETP.GT.U32.AND P0, PT, R42, R2, PT ;  /* 0x000000022a00720c */ /* 0x000fe20003f04070 */
[----:B------:R-:W-:Y:S01]  /*71a0*/  @!P3 IMAD.IADD R0, R0, 0x1, -R42 ;  /* 0x000000010000b824 */ /* 0x000fe200078e0a2a */
[----:B------:R-:W-:Y:S01]  /*71b0*/  ISETP.GT.U32.AND P3, PT, R42, R6, PT ;  /* 0x000000062a00720c */ /* 0x000fe20003f64070 */
[----:B------:R-:W-:Y:S01]  /*71c0*/  VIADD R29, R3, 0x9a ;  /* 0x0000009a031d7836 */ /* 0x000fe20000000000 */
[----:B------:R0:W-:Y:S01]  /*71d0*/  STL [R1], R12 ;  /* 0x0000000c01007387 */ /* 0x0001e20000100800 */
[----:B------:R-:W-:-:S03]  /*71e0*/  IMAD.HI.U32 R9, R45, R7, RZ ;  /* 0x000000072d097227 */ /* 0x000fc600078e00ff */
[----:B------:R-:W-:Y:S01]  /*71f0*/  IABS R11, R29 ;  /* 0x0000001d000b7213 */ /* 0x000fe20000000000 */
[----:B------:R-:W-:Y:S02]  /*7200*/  IMAD R8, R42, R13, R8 ;  /* 0x0000000d2a087224 */ /* 0x000fe400078e0208 */
[----:B------:R-:W-:Y:S02]  /*7210*/  IMAD.MOV R9, RZ, RZ, -R9 ;  /* 0x000000ffff097224 */ /* 0x000fe400078e0a09 */
[----:B------:R-:W-:Y:S01]  /*7220*/  @!P6 IMAD.IADD R4, R4, 0x1, -R42 ;  /* 0x000000010404e824 */ /* 0x000fe200078e0a2a */
[C---:B------:R-:W-:Y:S01]  /*7230*/  ISETP.GT.U32.AND P6, PT, R42.reuse, R8, PT ;  /* 0x000000082a00720c */ /* 0x040fe20003fc4070 */
[----:B------:R-:W-:Y:S02]  /*7240*/  IMAD R7, R42, R9, R7 ;  /* 0x000000092a077224 */ /* 0x000fe400078e0207 */
[----:B------:R-:W-:-:S04]  /*7250*/  IMAD.HI.U32 R9, R45, R11, RZ ;  /* 0x0000000b2d097227 */ /* 0x000fc800078e00ff */
[----:B------:R-:W-:Y:S01]  /*7260*/  @!P4 IMAD.MOV R59, RZ, RZ, -R59 ;  /* 0x000000ffff3bc224 */ /* 0x000fe200078e0a3b */
[----:B------:R-:W-:Y:S01]  /*7270*/  ISETP.GT.U32.AND P4, PT, R42, R5, PT ;  /* 0x000000052a00720c */ /* 0x000fe20003f84070 */
[--C-:B------:R-:W-:Y:S01]  /*7280*/  @!P0 IMAD.IADD R2, R2, 0x1, -R42.reuse ;  /* 0x0000000102028824 */ /* 0x100fe200078e0a2a */
[----:B------:R-:W-:Y:S01]  /*7290*/  ISETP.GT.U32.AND P0, PT, R42, R7, PT ;  /* 0x000000072a00720c */ /* 0x000fe20003f04070 */
[----:B------:R-:W-:Y:S01]  /*72a0*/  @!P3 IMAD.IADD R6, R6, 0x1, -R42 ;  /* 0x000000010606b824 */ /* 0x000fe200078e0a2a */
[----:B------:R-:W-:Y:S01]  /*72b0*/  ISETP.GE.AND P3, PT, R31, RZ, PT ;  /* 0x000000ff1f00720c */ /* 0x000fe20003f66270 */
[----:B------:R-:W-:Y:S01]  /*72c0*/  IMAD.MOV R9, RZ, RZ, -R9 ;  /* 0x000000ffff097224 */ /* 0x000fe200078e0a09 */
[----:B------:R-:W-:Y:S01]  /*72d0*/  STL [R1+0x14a4], R59 ;  /* 0x0014a43b01007387 */ /* 0x000fe20000100800 */
[----:B------:R-:W-:Y:S02]  /*72e0*/  VIADD R31, R3, 0x98 ;  /* 0x00000098031f7836 */ /* 0x000fe40000000000 */
[----:B------:R-:W-:-:S02]  /*72f0*/  IMAD R9, R42, R9, R11 ;  /* 0x000000092a097224 */ /* 0x000fc400078e020b */
[--C-:B------:R-:W-:Y:S01]  /*7300*/  @!P6 IMAD.IADD R8, R8, 0x1, -R42.reuse ;  /* 0x000000010808e824 */ /* 0x100fe200078e0a2a */
[----:B------:R-:W-:Y:S01]  /*7310*/  IABS R11, R31 ;  /* 0x0000001f000b7213 */ /* 0x000fe20000000000 */
[----:B------:R-:W-:Y:S01]  /*7320*/  VIADD R30, R3, 0x99 ;  /* 0x00000099031e7836 */ /* 0x000fe20000000000 */
[----:B------:R-:W-:Y:S01]  /*7330*/  ISETP.GT.U32.AND P6, PT, R42, R6, PT ;  /* 0x000000062a00720c */ /* 0x000fe20003fc4070 */
[----:B------:R-:W-:Y:S01]  /*7340*/  @!P4 IMAD.IADD R5, R5, 0x1, -R42 ;  /* 0x000000010505c824 */ /* 0x000fe200078e0a2a */
[----:B------:R-:W-:Y:S01]  /*7350*/  ISETP.GE.AND P4, PT, R28, RZ, PT ;  /* 0x000000ff1c00720c */ /* 0x000fe20003f86270 */
[----:B------:R-:W-:Y:S01]  /*7360*/  IMAD.HI.U32 R14, R45, R11, RZ ;  /* 0x0000000b2d0e7227 */ /* 0x000fe200078e00ff */
[----:B------:R-:W-:-:S03]  /*7370*/  IABS R10, R30 ;  /* 0x0000001e000a7213 */ /* 0x000fc60000000000 */
[----:B------:R-:W-:Y:S01]  /*7380*/  @!P0 IMAD.IADD R7, R7, 0x1, -R42 ;  /* 0x0000000107078824 */ /* 0x000fe200078e0a2a */
[C---:B------:R-:W-:Y:S01]  /*7390*/  ISETP.GT.U32.AND P0, PT, R42.reuse, R5, PT ;  /* 0x000000052a00720c */ /* 0x040fe20003f04070 */
[----:B------:R-:W-:Y:S02]  /*73a0*/  IMAD.MOV R14, RZ, RZ, -R14 ;  /* 0x000000ffff0e7224 */ /* 0x000fe400078e0a0e */
[----:B------:R-:W-:Y:S01]  /*73b0*/  @!P2 IMAD.MOV R0, RZ, RZ, -R0 ;  /* 0x000000ffff00a224 */ /* 0x000fe200078e0a00 */
[----:B------:R-:W-:Y:S01]  /*73c0*/  ISETP.GT.U32.AND P2, PT, R42, R7, PT ;  /* 0x000000072a00720c */ /* 0x000fe20003f44070 */
[----:B0-----:R-:W-:-:S03]  /*73d0*/  IMAD.HI.U32 R12, R45, R10, RZ ;  /* 0x0000000a2d0c7227 */ /* 0x001fc600078e00ff */
[----:B------:R0:W-:Y:S01]  /*73e0*/  STL [R1+0x14a8], R0 ;  /* 0x0014a80001007387 */ /* 0x0001e20000100800 */
[----:B------:R-:W-:Y:S02]  /*73f0*/  @!P6 IMAD.IADD R6, R6, 0x1, -R42 ;  /* 0x000000010606e824 */ /* 0x000fe400078e0a2a */
[C---:B------:R-:W-:Y:S02]  /*7400*/  IMAD R11, R42.reuse, R14, R11 ;  /* 0x0000000e2a0b7224 */ /* 0x040fe400078e020b */
[----:B------:R-:W-:Y:S01]  /*7410*/  @!P5 IMAD.MOV R4, RZ, RZ, -R4 ;  /* 0x000000ffff04d224 */ /* 0x000fe200078e0a04 */
[C---:B------:R-:W-:Y:S01]  /*7420*/  ISETP.GT.U32.AND P5, PT, R42.reuse, R9, PT ;  /* 0x000000092a00720c */ /* 0x040fe20003fa4070 */
[----:B------:R-:W-:Y:S02]  /*7430*/  IMAD.MOV R12, RZ, RZ, -R12 ;  /* 0x000000ffff0c7224 */ /* 0x000fe400078e0a0c */
[----:B------:R-:W-:Y:S02]  /*7440*/  VIADD R28, R3, 0x97 ;  /* 0x00000097031c7836 */ /* 0x000fe40000000000 */
[----:B------:R-:W-:Y:S01]  /*7450*/  @!P3 IMAD.MOV R6, RZ, RZ, -R6 ;  /* 0x000000ffff06b224 */ /* 0x000fe200078e0a06 */
[C---:B------:R-:W-:Y:S01]  /*7460*/  ISETP.GT.U32.AND P3, PT, R42.reuse, R11, PT ;  /* 0x0000000b2a00720c */ /* 0x040fe20003f64070 */
[C---:B------:R-:W-:Y:S01]  /*7470*/  IMAD R10, R42.reuse, R12, R10 ;  /* 0x0000000c2a0a7224 */ /* 0x040fe200078e020a */
[----:B------:R-:W-:Y:S01]  /*7480*/  IABS R12, R28 ;  /* 0x0000001c000c7213 */ /* 0x000fe20000000000 */
[----:B------:R-:W-:Y:S01]  /*7490*/  @!P1 IMAD.MOV R2, RZ, RZ, -R2 ;  /* 0x000000ffff029224 */ /* 0x000fe200078e0a02 */
[----:B------:R-:W-:Y:S01]  /*74a0*/  ISETP.GT.U32.AND P1, PT, R42, R8, PT ;  /* 0x000000082a00720c */ /* 0x000fe20003f24070 */
[--C-:B------:R-:W-:Y:S01]  /*74b0*/  @!P0 IMAD.IADD R5, R5, 0x1, -R42.reuse ;  /* 0x0000000105058824 */ /* 0x100fe200078e0a2a */
[----:B------:R-:W-:Y:S01]  /*74c0*/  ISETP.GE.AND P0, PT, R26, RZ, PT ;  /* 0x000000ff1a00720c */ /* 0x000fe20003f06270 */
[--C-:B------:R-:W-:Y:S01]  /*74d0*/  @!P2 IMAD.IADD R7, R7, 0x1, -R42.reuse ;  /* 0x000000010707a824 */ /* 0x100fe200078e0a2a */
[----:B------:R-:W-:Y:S01]  /*74e0*/  ISETP.GT.U32.AND P6, PT, R42, R10, PT ;  /* 0x0000000a2a00720c */ /* 0x000fe20003fc4070 */
[----:B------:R-:W-:Y:S01]  /*74f0*/  IMAD.HI.U32 R13, R45, R12, RZ ;  /* 0x0000000c2d0d7227 */ /* 0x000fe200078e00ff */
[----:B------:R-:W-:Y:S01]  /*7500*/  ISETP.GE.AND P2, PT, R27, RZ, PT ;  /* 0x000000ff1b00720c */ /* 0x000fe20003f46270 */
[----:B------:R-:W-:Y:S02]  /*7510*/  STL [R1+0x14ac], R2 ;  /* 0x0014ac0201007387 */ /* 0x000fe40000100800 */
[----:B------:R-:W-:Y:S01]  /*7520*/  @!P5 IMAD.IADD R9, R9, 0x1, -R42 ;  /* 0x000000010909d824 */ /* 0x000fe200078e0a2a */
[----:B------:R-:W-:Y:S01]  /*7530*/  ISETP.GE.AND P5, PT, R30, RZ, PT ;  /* 0x000000ff1e00720c */ /* 0x000fe20003fa6270 */
[----:B------:R-:W-:Y:S01]  /*7540*/  IMAD.MOV R13, RZ, RZ, -R13 ;  /* 0x000000ffff0d7224 */ /* 0x000fe200078e0a0d */
[----:B------:R-:W-:Y:S01]  /*7550*/  STL [R1+0x14b0], R4 ;  /* 0x0014b00401007387 */ /* 0x000fe20000100800 */
[----:B------:R-:W-:-:S02]  /*7560*/  VIADD R30, R3, 0x95 ;  /* 0x00000095031e7836 */ /* 0x000fc40000000000 */
[--C-:B------:R-:W-:Y:S02]  /*7570*/  @!P3 IMAD.IADD R11, R11, 0x1, -R42.reuse ;  /* 0x000000010b0bb824 */ /* 0x100fe400078e0a2a */
[----:B------:R-:W-:Y:S01]  /*7580*/  @!P1 IMAD.IADD R8, R8, 0x1, -R42 ;  /* 0x0000000108089824 */ /* 0x000fe200078e0a2a */
[----:B------:R-:W-:Y:S01]  /*7590*/  IABS R14, R30 ;  /* 0x0000001e000e7213 */ /* 0x000fe20000000000 */
[C---:B------:R-:W-:Y:S01]  /*75a0*/  IMAD R12, R42.reuse, R13, R12 ;  /* 0x0000000d2a0c7224 */ /* 0x040fe200078e020c */
[----:B------:R-:W-:Y:S01]  /*75b0*/  ISETP.GT.U32.AND P3, PT, R42, R11, PT ;  /* 0x0000000b2a00720c */ /* 0x000fe20003f64070 */
[----:B------:R-:W-:Y:S01]  /*75c0*/  @!P6 IMAD.IADD R10, R10, 0x1, -R42 ;  /* 0x000000010a0ae824 */ /* 0x000fe200078e0a2a */
[----:B------:R-:W-:Y:S01]  /*75d0*/  ISETP.GE.AND P1, PT, R29, RZ, PT ;  /* 0x000000ff1d00720c */ /* 0x000fe20003f26270 */
[----:B------:R-:W-:Y:S01]  /*75e0*/  @!P0 IMAD.MOV R7, RZ, RZ, -R7 ;  /* 0x000000ffff078224 */ /* 0x000fe200078e0a07 */
[C---:B------:R-:W-:Y:S01]  /*75f0*/  ISETP.GT.U32.AND P6, PT, R42.reuse, R9, PT ;  /* 0x000000092a00720c */ /* 0x040fe20003fc4070 */
[----:B------:R-:W-:Y:S01]  /*7600*/  @!P2 IMAD.MOV R8, RZ, RZ, -R8 ;  /* 0x000000ffff08a224 */ /* 0x000fe200078e0a08 */
[----:B------:R-:W-:Y:S01]  /*7610*/  ISETP.GE.AND P0, PT, R31, RZ, PT ;  /* 0x000000ff1f00720c */ /* 0x000fe20003f06270 */
[----:B------:R-:W-:Y:S01]  /*7620*/  VIADD R29, R3, 0x96 ;  /* 0x00000096031d7836 */ /* 0x000fe20000000000 */
[----:B------:R-:W-:Y:S01]  /*7630*/  ISETP.GT.U32.AND P2, PT, R42, R12, PT ;  /* 0x0000000c2a00720c */ /* 0x000fe20003f44070 */
[----:B------:R-:W-:-:S03]  /*7640*/  IMAD.HI.U32 R17, R45, R14, RZ ;  /* 0x0000000e2d117227 */ /* 0x000fc600078e00ff */
[----:B------:R-:W-:Y:S01]  /*7650*/  IABS R13, R29 ;  /* 0x0000001d000d7213 */ /* 0x000fe20000000000 */
[----:B------:R-:W-:Y:S02]  /*7660*/  IMAD.MOV R17, RZ, RZ, -R17 ;  /* 0x000000ffff117224 */ /* 0x000fe400078e0a11 */
[----:B------:R-:W-:Y:S02]  /*7670*/  VIADD R31, R3, 0x94 ;  /* 0x00000094031f7836 */ /* 0x000fe40000000000 */
[----:B------:R-:W-:Y:S02]  /*7680*/  @!P3 IMAD.IADD R11, R11, 0x1, -R42 ;  /* 0x000000010b0bb824 */ /* 0x000fe400078e0a2a */
[----:B------:R-:W-:Y:S01]  /*7690*/  IMAD R14, R42, R17, R14 ;  /* 0x000000112a0e7224 */ /* 0x000fe200078e020e */
[----:B------:R-:W-:Y:S01]  /*76a0*/  IABS R15, R31 ;  /* 0x0000001f000f7213 */ /* 0x000fe20000000000 */
[----:B------:R-:W-:-:S04]  /*76b0*/  IMAD.HI.U32 R16, R45, R13, RZ ;  /* 0x0000000d2d107227 */ /* 0x000fc800078e00ff */
[----:B------:R-:W-:Y:S01]  /*76c0*/  @!P4 IMAD.MOV R5, RZ, RZ, -R5 ;  /* 0x000000ffff05c224 */ /* 0x000fe200078e0a05 */
[----:B------:R-:W-:Y:S01]  /*76d0*/  ISETP.GT.U32.AND P4, PT, R42, R10, PT ;  /* 0x0000000a2a00720c */ /* 0x000fe20003f84070 */
[--C-:B------:R-:W-:Y:S01]  /*76e0*/  @!P6 IMAD.IADD R9, R9, 0x1, -R42.reuse ;  /* 0x000000010909e824 */ /* 0x100fe200078e0a2a */
[----:B------:R-:W-:Y:S01]  /*76f0*/  ISETP.GE.AND P6, PT, R28, RZ, PT ;  /* 0x000000ff1c00720c */ /* 0x000fe20003fc6270 */
[----:B------:R-:W-:Y:S01]  /*7700*/  @!P2 IMAD.IADD R12, R12, 0x1, -R42 ;  /* 0x000000010c0ca824 */ /* 0x000fe200078e0a2a */
[----:B------:R-:W-:Y:S01]  /*7710*/  ISETP.GE.AND P2, PT, R30, RZ, PT ;  /* 0x000000ff1e00720c */ /* 0x000fe20003f46270 */
[----:B------:R-:W-:Y:S01]  /*7720*/  @!P0 IMAD.MOV R11, RZ, RZ, -R11 ;  /* 0x000000ffff0b8224 */ /* 0x000fe200078e0a0b */
[C---:B------:R-:W-:Y:S01]  /*7730*/  ISETP.GT.U32.AND P0, PT, R42.reuse, R14, PT ;  /* 0x0000000e2a00720c */ /* 0x040fe20003f04070 */
[----:B------:R-:W-:Y:S01]  /*7740*/  IMAD.MOV R16, RZ, RZ, -R16 ;  /* 0x000000ffff107224 */ /* 0x000fe200078e0a10 */
[----:B------:R-:W-:Y:S01]  /*7750*/  STL [R1+0x14b4], R5 ;  /* 0x0014b40501007387 */ /* 0x000fe20000100800 */
[----:B------:R-:W-:Y:S01]  /*7760*/  @!P1 IMAD.MOV R9, RZ, RZ, -R9 ;  /* 0x000000ffff099224 */ /* 0x000fe200078e0a09 */
[C---:B------:R-:W-:Y:S01]  /*7770*/  ISETP.GT.U32.AND P1, PT, R42.reuse, R12, PT ;  /* 0x0000000c2a00720c */ /* 0x040fe20003f24070 */
[----:B------:R-:W-:Y:S01]  /*7780*/  IMAD R13, R42, R16, R13 ;  /* 0x000000102a0d7224 */ /* 0x000fe200078e020d */
[----:B------:R-:W-:Y:S01]  /*7790*/  STL [R1+0x14b8], R6 ;  /* 0x0014b80601007387 */ /* 0x000fe20000100800 */
[----:B------:R-:W-:-:S03]  /*77a0*/  IMAD.HI.U32 R16, R45, R15, RZ ;  /* 0x0000000f2d107227 */ /* 0x000fc600078e00ff */
[----:B------:R-:W-:Y:S01]  /*77b0*/  ISETP.GT.U32.AND P3, PT, R42, R13, PT ;  /* 0x0000000d2a00720c */ /* 0x000fe20003f64070 */
[----:B------:R-:W-:Y:S01]  /*77c0*/  IMAD.MOV R16, RZ, RZ, -R16 ;  /* 0x000000ffff107224 */ /* 0x000fe200078e0a10 */
[----:B------:R-:W-:Y:S01]  /*77d0*/  STL [R1+0x14bc], R7 ;  /* 0x0014bc0701007387 */ /* 0x000fe20000100800 */
[----:B------:R-:W-:Y:S02]  /*77e0*/  VIADD R28, R3, 0x93 ;  /* 0x00000093031c7836 */ /* 0x000fe40000000000 */
[--C-:B------:R-:W-:Y:S01]  /*77f0*/  @!P4 IMAD.IADD R10, R10, 0x1, -R42.reuse ;  /* 0x000000010a0ac824 */ /* 0x100fe200078e0a2a */
[----:B------:R-:W-:Y:S01]  /*7800*/  ISETP.GE.AND P4, PT, R29, RZ, PT ;  /* 0x000000ff1d00720c */ /* 0x000fe20003f86270 */
[----:B------:R-:W-:Y:S01]  /*7810*/  IMAD R15, R42, R16, R15 ;  /* 0x000000102a0f7224 */ /* 0x000fe200078e020f */
[----:B------:R-:W-:Y:S01]  /*7820*/  IABS R16, R28 ;  /* 0x0000001c00107213 */ /* 0x000fe20000000000 */
[----:B------:R-:W-:Y:S01]  /*7830*/  VIADD R29, R3, 0x92 ;  /* 0x00000092031d7836 */ /* 0x000fe20000000000 */
[----:B------:R-:W-:Y:S01]  /*7840*/  STL [R1+0x14c0], R8 ;  /* 0x0014c00801007387 */ /* 0x000fe20000100800 */
[----:B------:R-:W-:-:S02]  /*7850*/  @!P0 IMAD.IADD R14, R14, 0x1, -R42 ;  /* 0x000000010e0e8824 */ /* 0x000fc400078e0a2a */
[----:B------:R-:W-:Y:S01]  /*7860*/  @!P1 IMAD.IADD R12, R12, 0x1, -R42 ;  /* 0x000000010c0c9824 */ /* 0x000fe200078e0a2a */
[----:B------:R-:W-:Y:S01]  /*7870*/  IABS R17, R29 ;  /* 0x0000001d00117213 */ /* 0x000fe20000000000 */
[C---:B------:R-:W-:Y:S01]  /*7880*/  IMAD.HI.U32 R23, R45.reuse, R16, RZ ;  /* 0x000000102d177227 */ /* 0x040fe200078e00ff */
[----:B------:R-:W-:Y:S01]  /*7890*/  ISETP.GT.U32.AND P0, PT, R42, R14, PT ;  /* 0x0000000e2a00720c */ /* 0x000fe20003f04070 */
[----:B------:R-:W-:Y:S01]  /*78a0*/  STL [R1+0x14c4], R9 ;  /* 0x0014c40901007387 */ /* 0x000fe20000100800 */
[----:B------:R-:W-:Y:S01]  /*78b0*/  ISETP.GE.AND P1, PT, R28, RZ, PT ;  /* 0x000000ff1c00720c */ /* 0x000fe20003f26270 */
[----:B------:R-:W-:Y:S01]  /*78c0*/  @!P6 IMAD.MOV R12, RZ, RZ, -R12 ;  /* 0x000000ffff0ce224 */ /* 0x000fe200078e0a0c */
[----:B------:R-:W-:Y:S01]  /*78d0*/  ISETP.GT.U32.AND P6, PT, R42, R15, PT ;  /* 0x0000000f2a00720c */ /* 0x000fe20003fc4070 */
[----:B------:R-:W-:-:S04]  /*78e0*/  IMAD.HI.U32 R22, R45, R17, RZ ;  /* 0x000000112d167227 */ /* 0x000fc800078e00ff */
[----:B------:R-:W-:Y:S02]  /*78f0*/  IMAD.MOV R23, RZ, RZ, -R23 ;  /* 0x000000ffff177224 */ /* 0x000fe400078e0a17 */
[----:B------:R-:W-:Y:S02]  /*7900*/  VIADD R30, R3, 0x91 ;  /* 0x00000091031e7836 */ /* 0x000fe40000000000 */
[----:B------:R-:W-:Y:S02]  /*7910*/  @!P3 IMAD.IADD R13, R13, 0x1, -R42 ;  /* 0x000000010d0db824 */ /* 0x000fe400078e0a2a */
[----:B------:R-:W-:Y:S01]  /*7920*/  IMAD.MOV R22, RZ, RZ, -R22 ;  /* 0x000000ffff167224 */ /* 0x000fe200078e0a16 */
[----:B------:R-:W-:Y:S01]  /*7930*/  IABS R18, R30 ;  /* 0x0000001e00127213 */ /* 0x000fe20000000000 */
[C---:B------:R-:W-:Y:S01]  /*7940*/  IMAD R16, R42.reuse, R23, R16 ;  /* 0x000000172a107224 */ /* 0x040fe200078e0210 */
[----:B------:R-:W-:Y:S01]  /*7950*/  ISETP.GT.U32.AND P3, PT, R42, R13, PT ;  /* 0x0000000d2a00720c */ /* 0x000fe20003f64070 */
[----:B------:R-:W-:Y:S01]  /*7960*/  @!P5 IMAD.MOV R10, RZ, RZ, -R10 ;  /* 0x000000ffff0ad224 */ /* 0x000fe200078e0a0a */
[----:B------:R-:W-:Y:S01]  /*7970*/  ISETP.GE.AND P5, PT, R31, RZ, PT ;  /* 0x000000ff1f00720c */ /* 0x000fe20003fa6270 */
[----:B------:R-:W-:-:S02]  /*7980*/  VIADD R31, R3, 0x90 ;  /* 0x00000090031f7836 */ /* 0x000fc40000000000 */
[----:B------:R-:W-:Y:S01]  /*7990*/  IMAD R17, R42, R22, R17 ;  /* 0x000000162a117224 */ /* 0x000fe200078e0211 */
[----:B------:R-:W-:Y:S01]  /*79a0*/  STL [R1+0x14c8], R10 ;  /* 0x0014c80a01007387 */ /* 0x000fe20000100800 */
[--C-:B------:R-:W-:Y:S01]  /*79b0*/  @!P0 IMAD.IADD R14, R14, 0x1, -R42.reuse ;  /* 0x000000010e0e8824 */ /* 0x100fe200078e0a2a */
[C---:B------:R-:W-:Y:S01]  /*79c0*/  ISETP.GT.U32.AND P0, PT, R42.reuse, R16, PT ;  /* 0x000000102a00720c */ /* 0x040fe20003f04070 */
[----:B------:R-:W-:Y:S01]  /*79d0*/  @!P6 IMAD.IADD R15, R15, 0x1, -R42 ;  /* 0x000000010f0fe824 */ /* 0x000fe200078e0a2a */
[----:B------:R-:W-:Y:S01]  /*79e0*/  IABS R19, R31 ;  /* 0x0000001f00137213 */ /* 0x000fe20000000000 */
[C---:B------:R-:W-:Y:S01]  /*79f0*/  IMAD.HI.U32 R20, R45.reuse, R18, RZ ;  /* 0x000000122d147227 */ /* 0x040fe200078e00ff */
[----:B------:R-:W-:Y:S01]  /*7a00*/  ISETP.GT.U32.AND P6, PT, R42, R17, PT ;  /* 0x000000112a00720c */ /* 0x000fe20003fc4070 */
[----:B------:R-:W-:Y:S02]  /*7a10*/  STL [R1+0x14cc], R11 ;  /* 0x0014cc0b01007387 */ /* 0x000fe40000100800 */
[----:B------:R-:W-:-:S02]  /*7a20*/  IMAD.HI.U32 R21, R45, R19, RZ ;  /* 0x000000132d157227 */ /* 0x000fc400078e00ff */
[----:B------:R-:W-:Y:S02]  /*7a30*/  STL [R1+0x14d0], R12 ;  /* 0x0014d00c01007387 */ /* 0x000fe40000100800 */
[----:B------:R-:W-:Y:S02]  /*7a40*/  IMAD.MOV R20, RZ, RZ, -R20 ;  /* 0x000000ffff147224 */ /* 0x000fe400078e0a14 */
[----:B------:R-:W-:Y:S02]  /*7a50*/  VIADD R27, R3, 0x8f ;  /* 0x0000008f031b7836 */ /* 0x000fe40000000000 */
[----:B------:R-:W-:Y:S01]  /*7a60*/  @!P3 IMAD.IADD R13, R13, 0x1, -R42 ;  /* 0x000000010d0db824 */ /* 0x000fe200078e0a2a */
[----:B------:R-:W-:Y:S01]  /*7a70*/  ISETP.GE.AND P3, PT, R29, RZ, PT ;  /* 0x000000ff1d00720c */ /* 0x000fe20003f66270 */
[----:B------:R-:W-:Y:S02]  /*7a80*/  IMAD.MOV R21, RZ, RZ, -R21 ;  /* 0x000000ffff157224 */ /* 0x000fe400078e0a15 */
[----:B------:R-:W-:Y:S01]  /*7a90*/  IMAD R18, R42, R20, R18 ;  /* 0x000000142a127224 */ /* 0x000fe200078e0212 */
[----:B------:R-:W-:Y:S01]  /*7aa0*/  IABS R20, R27 ;  /* 0x0000001b00147213 */ /* 0x000fe20000000000 */
[--C-:B------:R-:W-:Y:S01]  /*7ab0*/  @!P0 IMAD.IADD R16, R16, 0x1, -R42.reuse ;  /* 0x0000000110108824 */ /* 0x100fe200078e0a2a */
[C---:B------:R-:W-:Y:S01]  /*7ac0*/  ISETP.GT.U32.AND P0, PT, R42.reuse, R15, PT ;  /* 0x0000000f2a00720c */ /* 0x040fe20003f04070 */
[----:B------:R-:W-:Y:S01]  /*7ad0*/  IMAD R19, R42, R21, R19 ;  /* 0x000000152a137224 */ /* 0x000fe200078e0213 */
[----:B------:R-:W-:Y:S01]  /*7ae0*/  IABS R21, R35 ;  /* 0x0000002300157213 */ /* 0x000fe20000000000 */
[----:B------:R-:W-:-:S02]  /*7af0*/  @!P6 IMAD.IADD R17, R17, 0x1, -R42 ;  /* 0x000000011111e824 */ /* 0x000fc400078e0a2a */
[----:B------:R-:W-:Y:S01]  /*7b00*/  @!P4 IMAD.MOV R13, RZ, RZ, -R13 ;  /* 0x000000ffff0dc224 */ /* 0x000fe200078e0a0d */
[C---:B------:R-:W-:Y:S01]  /*7b10*/  ISETP.GT.U32.AND P4, PT, R42.reuse, R16, PT ;  /* 0x000000102a00720c */ /* 0x040fe20003f84070 */
[C---:B------:R-:W-:Y:S01]  /*7b20*/  IMAD.HI.U32 R24, R45.reuse, R20, RZ ;  /* 0x000000142d187227 */ /* 0x040fe200078e00ff */
[----:B------:R-:W-:Y:S02]  /*7b30*/  ISETP.GT.U32.AND P6, PT, R42, R17, PT ;  /* 0x000000112a00720c */ /* 0x000fe40003fc4070 */
[----:B------:R-:W-:Y:S01]  /*7b40*/  STL [R1+0x14d4], R13 ;  /* 0x0014d40d01007387 */ /* 0x000fe20000100800 */
[----:B------:R-:W-:-:S04]  /*7b50*/  IMAD.HI.U32 R26, R45, R21, RZ ;  /* 0x000000152d1a7227 */ /* 0x000fc800078e00ff */
[----:B------:R-:W-:Y:S02]  /*7b60*/  IMAD.MOV R24, RZ, RZ, -R24 ;  /* 0x000000ffff187224 */ /* 0x000fe400078e0a18 */
[----:B------:R-:W-:Y:S02]  /*7b70*/  IMAD.MOV R26, RZ, RZ, -R26 ;  /* 0x000000ffff1a7224 */ /* 0x000fe400078e0a1a */
[----:B------:R-:W-:Y:S01]  /*7b80*/  @!P2 IMAD.MOV R14, RZ, RZ, -R14 ;  /* 0x000000ffff0ea224 */ /* 0x000fe200078e0a0e */
[C---:B------:R-:W-:Y:S01]  /*7b90*/  ISETP.GT.U32.AND P2, PT, R42.reuse, R18, PT ;  /* 0x000000122a00720c */ /* 0x040fe20003f44070 */
[C---:B------:R-:W-:Y:S02]  /*7ba0*/  IMAD R20, R42.reuse, R24, R20 ;  /* 0x000000182a147224 */ /* 0x040fe400078e0214 */
        /* <DEDUP_REMOVED lines=8> */
[----:B------:R-:W-:-:S02]  /*7c30*/  VIADD R28, R3, 0x8d ;  /* 0x0000008d031c7836 */ /* 0x000fc40000000000 */
[----:B------:R-:W-:Y:S02]  /*7c40*/  VIADD R29, R3, 0x8c ;  /* 0x0000008c031d7836 */ /* 0x000fe40000000000 */
[--C-:B------:R-:W-:Y:S01]  /*7c50*/  @!P2 IMAD.IADD R18, R18, 0x1, -R42.reuse ;  /* 0x000000011212a824 */ /* 0x100fe200078e0a2a */
[----:B------:R-:W-:Y:S01]  /*7c60*/  IABS R22, R28 ;  /* 0x0000001c00167213 */ /* 0x000fe20000000000 */
[--C-:B------:R-:W-:Y:S01]  /*7c70*/  @!P0 IMAD.IADD R19, R19, 0x1, -R42.reuse ;  /* 0x0000000113138824 */ /* 0x100fe200078e0a2a */
[----:B------:R-:W-:Y:S01]  /*7c80*/  IABS R23, R29 ;  /* 0x0000001d00177213 */ /* 0x000fe20000000000 */
[----:B------:R-:W-:Y:S01]  /*7c90*/  @!P5 IMAD.MOV R15, RZ, RZ, -R15 ;  /* 0x000000ffff0fd224 */ /* 0x000fe200078e0a0f */
[----:B------:R-:W-:Y:S01]  /*7ca0*/  ISETP.GE.AND P0, PT, R31, RZ, PT ;  /* 0x000000ff1f00720c */ /* 0x000fe20003f06270 */
[--C-:B------:R-:W-:Y:S01]  /*7cb0*/  @!P4 IMAD.IADD R20, R20, 0x1, -R42.reuse ;  /* 0x000000011414c824 */ /* 0x100fe200078e0a2a */
[----:B------:R-:W-:Y:S01]  /*7cc0*/  ISETP.GT.U32.AND P4, PT, R42, R18, PT ;  /* 0x000000122a00720c */ /* 0x000fe20003f84070 */
[----:B------:R-:W-:Y:S01]  /*7cd0*/  IMAD.HI.U32 R24, R45, R22, RZ ;  /* 0x000000162d187227 */ /* 0x000fe200078e00ff */
[----:B------:R-:W-:Y:S01]  /*7ce0*/  ISETP.GE.AND P2, PT, R30, RZ, PT ;  /* 0x000000ff1e00720c */ /* 0x000fe20003f46270 */
[----:B------:R-:W-:Y:S01]  /*7cf0*/  STL [R1+0x14dc], R15 ;  /* 0x0014dc0f01007387 */ /* 0x000fe20000100800 */
[C---:B------:R-:W-:Y:S01]  /*7d00*/  ISETP.GT.U32.AND P5, PT, R42.reuse, R20, PT ;  /* 0x000000142a00720c */ /* 0x040fe20003fa4070 */
[----:B------:R-:W-:Y:S01]  /*7d10*/  @!P6 IMAD.IADD R21, R21, 0x1, -R42 ;  /* 0x000000011515e824 */ /* 0x000fe200078e0a2a */
[----:B------:R-:W-:Y:S01]  /*7d20*/  ISETP.GT.U32.AND P6, PT, R42, R19, PT ;  /* 0x000000132a00720c */ /* 0x000fe20003fc4070 */
[----:B------:R-:W-:-:S04]  /*7d30*/  IMAD.HI.U32 R25, R45, R23, RZ ;  /* 0x000000172d197227 */ /* 0x000fc800078e00ff */
[----:B------:R-:W-:Y:S02]  /*7d40*/  IMAD.MOV R24, RZ, RZ, -R24 ;  /* 0x000000ffff187224 */ /* 0x000fe400078e0a18 */
[----:B------:R-:W-:Y:S02]  /*7d50*/  VIADD R31, R3, 0x8b ;  /* 0x0000008b031f7836 */ /* 0x000fe40000000000 */
[----:B------:R-:W-:Y:S02]  /*7d60*/  IMAD.MOV R25, RZ, RZ, -R25 ;  /* 0x000000ffff197224 */ /* 0x000fe400078e0a19 */
[C---:B------:R-:W-:Y:S01]  /*7d70*/  IMAD R22, R42.reuse, R24, R22 ;  /* 0x000000182a167224 */ /* 0x040fe200078e0216 */
[----:B------:R-:W-:Y:S01]  /*7d80*/  IABS R24, R31 ;  /* 0x0000001f00187213 */ /* 0x000fe20000000000 */
[----:B------:R-:W-:Y:S02]  /*7d90*/  IMAD R23, R42, R25, R23 ;  /* 0x000000192a177224 */ /* 0x000fe400078e0217 */
[----:B------:R-:W-:Y:S01]  /*7da0*/  @!P4 IMAD.IADD R18, R18, 0x1, -R42 ;  /* 0x000000011212c824 */ /* 0x000fe200078e0a2a */
[----:B------:R-:W-:Y:S01]  /*7db0*/  ISETP.GE.AND P4, PT, R27, RZ, PT ;  /* 0x000000ff1b00720c */ /* 0x000fe20003f86270 */
[----:B------:R-:W-:-:S04]  /*7dc0*/  IMAD.HI.U32 R27, R45, R24, RZ ;  /* 0x000000182d1b7227 */ /* 0x000fc800078e00ff */
[----:B------:R-:W-:Y:S01]  /*7dd0*/  @!P6 IMAD.IADD R19, R19, 0x1, -R42 ;  /* 0x000000011313e824 */ /* 0x000fe200078e0a2a */
[C---:B------:R-:W-:Y:S01]  /*7de0*/  ISETP.GT.U32.AND P6, PT, R42.reuse, R23, PT ;  /* 0x000000172a00720c */ /* 0x040fe20003fc4070 */
[----:B------:R-:W-:Y:S02]  /*7df0*/  IMAD.MOV R27, RZ, RZ, -R27 ;  /* 0x000000ffff1b7224 */ /* 0x000fe400078e0a1b */
[----:B------:R-:W-:Y:S02]  /*7e00*/  VIADD R30, R3, 0x8a ;  /* 0x0000008a031e7836 */ /* 0x000fe40000000000 */
[C---:B------:R-:W-:Y:S02]  /*7e10*/  IMAD R24, R42.reuse, R27, R24 ;  /* 0x0000001b2a187224 */ /* 0x040fe400078e0218 */
[----:B------:R-:W-:Y:S01]  /*7e20*/  @!P1 IMAD.MOV R16, RZ, RZ, -R16 ;  /* 0x000000ffff109224 */ /* 0x000fe200078e0a10 */
[----:B------:R-:W-:Y:S01]  /*7e30*/  IABS R25, R30 ;  /* 0x0000001e00197213 */ /* 0x000fe20000000000 */
[----:B------:R-:W-:Y:S01]  /*7e40*/  @!P3 IMAD.MOV R17, RZ, RZ, -R17 ;  /* 0x000000ffff11b224 */ /* 0x000fe200078e0a11 */
[C---:B------:R-:W-:Y:S01]  /*7e50*/  ISETP.GT.U32.AND P1, PT, R42.reuse, R21, PT ;  /* 0x000000152a00720c */ /* 0x040fe20003f24070 */
[----:B------:R-:W-:Y:S01]  /*7e60*/  @!P0 IMAD.MOV R19, RZ, RZ, -R19 ;  /* 0x000000ffff138224 */ /* 0x000fe200078e0a13 */
[----:B------:R-:W-:Y:S01]  /*7e70*/  ISETP.GT.U32.AND P3, PT, R42, R22, PT ;  /* 0x000000162a00720c */ /* 0x000fe20003f64070 */
[--C-:B------:R-:W-:Y:S01]  /*7e80*/  @!P5 IMAD.IADD R20, R20, 0x1, -R42.reuse ;  /* 0x000000011414d824 */ /* 0x100fe200078e0a2a */
[C---:B------:R-:W-:Y:S01]  /*7e90*/  ISETP.GT.U32.AND P0, PT, R42.reuse, R24, PT ;  /* 0x000000182a00720c */ /* 0x040fe20003f04070 */
[----:B------:R-:W-:Y:S01]  /*7ea0*/  @!P6 IMAD.IADD R23, R23, 0x1, -R42 ;  /* 0x000000011717e824 */ /* 0x000fe200078e0a2a */
[----:B------:R-:W-:Y:S01]  /*7eb0*/  ISETP.GE.AND P5, PT, R35, RZ, PT ;  /* 0x000000ff2300720c */ /* 0x000fe20003fa6270 */
[----:B------:R-:W-:Y:S01]  /*7ec0*/  IMAD.HI.U32 R26, R45, R25, RZ ;  /* 0x000000192d1a7227 */ /* 0x000fe200078e00ff */
[----:B------:R-:W-:Y:S03]  /*7ed0*/  STL [R1+0x14e0], R16 ;  /* 0x0014e01001007387 */ /* 0x000fe60000100800 */
[----:B------:R-:W-:Y:S01]  /*7ee0*/  @!P2 IMAD.MOV R18, RZ, RZ, -R18 ;  /* 0x000000ffff12a224 */ /* 0x000fe200078e0a12 */
[----:B------:R-:W-:Y:S01]  /*7ef0*/  ISETP.GT.U32.AND P2, PT, R42, R23, PT ;  /* 0x000000172a00720c */ /* 0x000fe20003f44070 */
[----:B------:R-:W-:Y:S01]  /*7f00*/  IMAD.MOV R26, RZ, RZ, -R26 ;  /* 0x000000ffff1a7224 */ /* 0x000fe200078e0a1a */
[----:B------:R-:W-:Y:S01]  /*7f10*/  STL [R1+0x14e4], R17 ;  /* 0x0014e41101007387 */ /* 0x000fe20000100800 */
[--C-:B------:R-:W-:Y:S01]  /*7f20*/  @!P1 IMAD.IADD R21, R21, 0x1, -R42.reuse ;  /* 0x0000000115159824 */ /* 0x100fe200078e0a2a */
[----:B------:R-:W-:Y:S01]  /*7f30*/  ISETP.GE.AND P1, PT, R28, RZ, PT ;  /* 0x000000ff1c00720c */ /* 0x000fe20003f26270 */
[--C-:B------:R-:W-:Y:S01]  /*7f40*/  @!P3 IMAD.IADD R22, R22, 0x1, -R42.reuse ;  /* 0x000000011616b824 */ /* 0x100fe200078e0a2a */
[----:B------:R-:W-:Y:S01]  /*7f50*/  ISETP.GE.AND P3, PT, R29, RZ, PT ;  /* 0x000000ff1d00720c */ /* 0x000fe20003f66270 */
[C---:B------:R-:W-:Y:S01]  /*7f60*/  IMAD R25, R42.reuse, R26, R25 ;  /* 0x0000001a2a197224 */ /* 0x040fe200078e0219 */
[----:B------:R-:W-:Y:S01]  /*7f70*/  STL [R1+0x14e8], R18 ;  /* 0x0014e81201007387 */ /* 0x000fe20000100800 */
[C---:B------:R-:W-:Y:S01]  /*7f80*/  VIADD R35, R3.reuse, 0x88 ;  /* 0x0000008803237836 */ /* 0x040fe20000000000 */
[----:B------:R-:W-:Y:S01]  /*7f90*/  ISETP.GT.U32.AND P6, PT, R42, R22, PT ;  /* 0x000000162a00720c */ /* 0x000fe20003fc4070 */
[----:B------:R-:W-:Y:S01]  /*7fa0*/  @!P0 IMAD.IADD R24, R24, 0x1, -R42 ;  /* 0x0000000118188824 */ /* 0x000fe200078e0a2a */
[----:B------:R-:W-:Y:S01]  /*7fb0*/  STL [R1+0x14ec], R19 ;  /* 0x0014ec1301007387 */ /* 0x000fe20000100800 */
[----:B------:R-:W-:Y:S01]  /*7fc0*/  @!P5 IMAD.MOV R21, RZ, RZ, -R21 ;  /* 0x000000ffff15d224 */ /* 0x000fe200078e0a15 */
[C---:B------:R-:W-:Y:S01]  /*7fd0*/  ISETP.GT.U32.AND P5, PT, R42.reuse, R25, PT ;  /* 0x000000192a00720c */ /* 0x040fe20003fa4070 */
[----:B------:R-:W-:Y:S01]  /*7fe0*/  VIADD R29, R3, 0x89 ;  /* 0x00000089031d7836 */ /* 0x000fe20000000000 */
[----:B------:R-:W-:Y:S01]  /*7ff0*/  IABS R27, R35 ;  /* 0x00000023001b7213 */ /* 0x000fe20000000000 */
[----:B------:R-:W-:Y:S01]  /*8000*/  @!P4 IMAD.MOV R20, RZ, RZ, -R20 ;  /* 0x000000ffff14c224 */ /* 0x000fe200078e0a14 */
[----:B------:R-:W-:Y:S01]  /*8010*/  ISETP.GT.U32.AND P0, PT, R42, R24, PT ;  /* 0x000000182a00720c */ /* 0x000fe20003f04070 */
[--C-:B------:R-:W-:Y:S01]  /*8020*/  @!P2 IMAD.IADD R23, R23, 0x1, -R42.reuse ;  /* 0x000000011717a824 */ /* 0x100fe200078e0a2a */
[----:B------:R-:W-:Y:S01]  /*8030*/  IABS R26, R29 ;  /* 0x0000001d001a7213 */ /* 0x000fe20000000000 */
[----:B------:R-:W-:Y:S01]  /*8040*/  VIADD R60, R3, 0x11 ;  /* 0x00000011033c7836 */ /* 0x000fe20000000000 */
[----:B------:R-:W-:Y:S01]  /*8050*/  ISETP.GE.AND P4, PT, R31, RZ, PT ;  /* 0x000000ff1f00720c */ /* 0x000fe20003f86270 */
[----:B------:R-:W-:Y:S01]  /*8060*/  @!P6 IMAD.IADD R22, R22, 0x1, -R42 ;  /* 0x000000011616e824 */ /* 0x000fe200078e0a2a */
[----:B------:R-:W-:Y:S01]  /*8070*/  ISETP.GE.AND P2, PT, R29, RZ, PT ;  /* 0x000000ff1d00720c */ /* 0x000fe20003f46270 */
[----:B------:R-:W-:Y:S01]  /*8080*/  IMAD.HI.U32 R29, R45, R27, RZ ;  /* 0x0000001b2d1d7227 */ /* 0x000fe200078e00ff */
[----:B------:R-:W-:Y:S01]  /*8090*/  ISETP.GE.AND P6, PT, R30, RZ, PT ;  /* 0x000000ff1e00720c */ /* 0x000fe20003fc6270 */
[----:B------:R-:W-:Y:S02]  /*80a0*/  STL [R1+0x14f0], R20 ;  /* 0x0014f01401007387 */ /* 0x000fe40000100800 */
[----:B------:R-:W-:-:S02]  /*80b0*/  IMAD.MOV R29, RZ, RZ, -R29 ;  /* 0x000000ffff1d7224 */ /* 0x000fc400078e0a1d */
[--C-:B------:R-:W-:Y:S01]  /*80c0*/  @!P5 IMAD.IADD R25, R25, 0x1, -R42.reuse ;  /* 0x000000011919d824 */ /* 0x100fe200078e0a2a */
[----:B------:R-:W-:Y:S01]  /*80d0*/  ISETP.GE.AND P5, PT, R35, RZ, PT ;  /* 0x000000ff2300720c */ /* 0x000fe20003fa6270 */
[----:B------:R-:W-:Y:S01]  /*80e0*/  VIADD R31, R3, 0x87 ;  /* 0x00000087031f7836 */ /* 0x000fe20000000000 */
[----:B------:R-:W-:Y:S01]  /*80f0*/  STL [R1+0x14f4], R21 ;  /* 0x0014f41501007387 */ /* 0x000fe20000100800 */
[----:B------:R-:W-:Y:S02]  /*8100*/  @!P0 IMAD.IADD R24, R24, 0x1, -R42 ;  /* 0x0000000118188824 */ /* 0x000fe400078e0a2a */
[----:B------:R-:W-:Y:S01]  /*8110*/  IMAD R27, R42, R29, R27 ;  /* 0x0000001d2a1b7224 */ /* 0x000fe200078e021b */
[----:B------:R-:W-:Y:S01]  /*8120*/  IABS R30, R31 ;  /* 0x0000001f001e7213 */ /* 0x000fe20000000000 */
[----:B------:R-:W-:-:S04]  /*8130*/  IMAD.HI.U32 R28, R45, R26, RZ ;  /* 0x0000001a2d1c7227 */ /* 0x000fc800078e00ff */
[----:B------:R-:W-:Y:S01]  /*8140*/  @!P1 IMAD.MOV R22, RZ, RZ, -R22 ;  /* 0x000000ffff169224 */ /* 0x000fe200078e0a16 */
[C---:B------:R-:W-:Y:S01]  /*8150*/  ISETP.GT.U32.AND P1, PT, R42.reuse, R25, PT ;  /* 0x000000192a00720c */ /* 0x040fe20003f24070 */
[----:B------:R-:W-:Y:S01]  /*8160*/  @!P4 IMAD.MOV R24, RZ, RZ, -R24 ;  /* 0x000000ffff18c224 */ /* 0x000fe200078e0a18 */
[C---:B------:R-:W-:Y:S01]  /*8170*/  ISETP.GT.U32.AND P4, PT, R42.reuse, R27, PT ;  /* 0x0000001b2a00720c */ /* 0x040fe20003f84070 */
[----:B------:R-:W-:Y:S01]  /*8180*/  IMAD.MOV R28, RZ, RZ, -R28 ;  /* 0x000000ffff1c7224 */ /* 0x000fe200078e0a1c */
[----:B------:R-:W-:Y:S01]  /*8190*/  STL [R1+0x14f8], R22 ;  /* 0x0014f81601007387 */ /* 0x000fe20000100800 */
[----:B------:R-:W-:Y:S01]  /*81a0*/  @!P3 IMAD.MOV R23, RZ, RZ, -R23 ;  /* 0x000000ffff17b224 */ /* 0x000fe200078e0a17 */
[----:B------:R-:W-:Y:S01]  /*81b0*/  ISETP.GE.AND P3, PT, R31, RZ, PT ;  /* 0x000000ff1f00720c */ /* 0x000fe20003f66270 */
[C---:B------:R-:W-:Y:S02]  /*81c0*/  IMAD R26, R42.reuse, R28, R26 ;  /* 0x0000001c2a1a7224 */ /* 0x040fe400078e021a */
[----:B------:R-:W-:Y:S01]  /*81d0*/  IMAD.HI.U32 R28, R45, R30, RZ ;  /* 0x0000001e2d1c7227 */ /* 0x000fe200078e00ff */
[----:B------:R-:W-:Y:S02]  /*81e0*/  STL [R1+0x14fc], R23 ;  /* 0x0014fc1701007387 */ /* 0x000fe40000100800 */
[----:B------:R-:W-:Y:S01]  /*81f0*/  ISETP.GT.U32.AND P0, PT, R42, R26, PT ;  /* 0x0000001a2a00720c */ /* 0x000fe20003f04070 */
[----:B------:R-:W-:Y:S01]  /*8200*/  VIADD R31, R3, 0x86 ;  /* 0x00000086031f7836 */ /* 0x000fe20000000000 */
[----:B------:R-:W-:Y:S01]  /*8210*/  STL [R1+0x1500], R24 ;  /* 0x0015001801007387 */ /* 0x000fe20000100800 */
[----:B------:R-:W-:-:S02]  /*8220*/  IMAD.MOV R28, RZ, RZ, -R28 ;  /* 0x000000ffff1c7224 */ /* 0x000fc400078e0a1c */
[----:B------:R-:W-:Y:S01]  /*8230*/  @!P1 IMAD.IADD R25, R25, 0x1, -R42 ;  /* 0x0000000119199824 */ /* 0x000fe200078e0a2a */
[----:B------:R-:W-:Y:S01]  /*8240*/  ISETP.GE.AND P1, PT, R31, RZ, PT ;  /* 0x000000ff1f00720c */ /* 0x000fe20003f26270 */
[C---:B------:R-:W-:Y:S01]  /*8250*/  IMAD R30, R42.reuse, R28, R30 ;  /* 0x0000001c2a1e7224 */ /* 0x040fe200078e021e */
[----:B------:R-:W-:Y:S01]  /*8260*/  IABS R31, R31 ;  /* 0x0000001f001f7213 */ /* 0x000fe20000000000 */
[----:B------:R-:W-:Y:S02]  /*8270*/  @!P4 IMAD.IADD R27, R27, 0x1, -R42 ;  /* 0x000000011b1bc824 */ /* 0x000fe400078e0a2a */
        /* <DEDUP_REMOVED lines=8> */
[C---:B------:R-:W-:Y:S02]  /*8300*/  IMAD R31, R42.reuse, R36, R31 ;  /* 0x000000242a1f7224 */ /* 0x040fe400078e021f */
[C---:B------:R-:W-:Y:S01]  /*8310*/  IMAD R32, R42.reuse, R35, R32 ;  /* 0x000000232a207224 */ /* 0x040fe200078e0220 */
[----:B------:R-:W-:Y:S01]  /*8320*/  IABS R35, R53 ;  /* 0x0000003500237213 */ /* 0x000fe20000000000 */
[--C-:B------:R-:W-:Y:S01]  /*8330*/  @!P4 IMAD.IADD R27, R27, 0x1, -R42.reuse ;  /* 0x000000011b1bc824 */ /* 0x100fe200078e0a2a */
[----:B------:R-:W-:Y:S01]  /*8340*/  ISETP.GT.U32.AND P4, PT, R42, R31, PT ;  /* 0x0000001f2a00720c */ /* 0x000fe20003f84070 */
[----:B------:R-:W-:Y:S01]  /*8350*/  @!P6 IMAD.IADD R30, R30, 0x1, -R42 ;  /* 0x000000011e1ee824 */ /* 0x000fe200078e0a2a */
[----:B------:R-:W-:Y:S01]  /*8360*/  ISETP.GT.U32.AND P6, PT, R42, R32, PT ;  /* 0x000000202a00720c */ /* 0x000fe20003fc4070 */
[----:B------:R-:W-:-:S04]  /*8370*/  IMAD.HI.U32 R29, R45, R33, RZ ;  /* 0x000000212d1d7227 */ /* 0x000fc800078e00ff */
[----:B------:R-:W-:Y:S02]  /*8380*/  IMAD.MOV R29, RZ, RZ, -R29 ;  /* 0x000000ffff1d7224 */ /* 0x000fe400078e0a1d */
[--C-:B------:R-:W-:Y:S02]  /*8390*/  @!P0 IMAD.IADD R26, R26, 0x1, -R42.reuse ;  /* 0x000000011a1a8824 */ /* 0x100fe400078e0a2a */
[C---:B------:R-:W-:Y:S01]  /*83a0*/  IMAD R33, R42.reuse, R29, R33 ;  /* 0x0000001d2a217224 */ /* 0x040fe200078e0221 */
[----:B------:R-:W-:Y:S01]  /*83b0*/  IABS R29, R54 ;  /* 0x00000036001d7213 */ /* 0x000fe20000000000 */
[--C-:B------:R-:W-:Y:S01]  /*83c0*/  @!P4 IMAD.IADD R31, R31, 0x1, -R42.reuse ;  /* 0x000000011f1fc824 */ /* 0x100fe200078e0a2a */
[----:B------:R-:W-:Y:S01]  /*83d0*/  ISETP.GT.U32.AND P4, PT, R42, R30, PT ;  /* 0x0000001e2a00720c */ /* 0x000fe20003f84070 */
[----:B------:R-:W-:Y:S01]  /*83e0*/  @!P6 IMAD.IADD R32, R32, 0x1, -R42 ;  /* 0x000000012020e824 */ /* 0x000fe200078e0a2a */
[----:B------:R-:W-:Y:S01]  /*83f0*/  ISETP.GT.U32.AND P0, PT, R42, R26, PT ;  /* 0x0000001a2a00720c */ /* 0x000fe20003f04070 */
[----:B------:R-:W-:-:S03]  /*8400*/  IMAD.HI.U32 R28, R45, R34, RZ ;  /* 0x000000222d1c7227 */ /* 0x000fc600078e00ff */
[----:B------:R-:W-:Y:S01]  /*8410*/  ISETP.GT.U32.AND P6, PT, R42, R32, PT ;  /* 0x000000202a00720c */ /* 0x000fe20003fc4070 */
[----:B------:R-:W-:Y:S02]  /*8420*/  IMAD.MOV R28, RZ, RZ, -R28 ;  /* 0x000000ffff1c7224 */ /* 0x000fe400078e0a1c */
[----:B------:R-:W-:-:S04]  /*8430*/  IMAD.HI.U32 R37, R45, R29, RZ ;  /* 0x0000001d2d257227 */ /* 0x000fc800078e00ff */
[----:B------:R-:W-:Y:S02]  /*8440*/  IMAD R34, R42, R28, R34 ;  /* 0x0000001c2a227224 */ /* 0x000fe400078e0222 */
[----:B------:R-:W-:Y:S02]  /*8450*/  IMAD.MOV R37, RZ, RZ, -R37 ;  /* 0x000000ffff257224 */ /* 0x000fe400078e0a25 */
[--C-:B------:R-:W-:Y:S01]  /*8460*/  @!P4 IMAD.IADD R30, R30, 0x1, -R42.reuse ;  /* 0x000000011e1ec824 */ /* 0x100fe200078e0a2a */
[C---:B------:R-:W-:Y:S01]  /*8470*/  ISETP.GT.U32.AND P4, PT, R42.reuse, R34, PT ;  /* 0x000000222a00720c */ /* 0x040fe20003f84070 */
[----:B------:R-:W-:Y:S02]  /*8480*/  IMAD R29, R42, R37, R29 ;  /* 0x000000252a1d7224 */ /* 0x000fe400078e021d */
[--C-:B------:R-:W-:Y:S01]  /*8490*/  @!P0 IMAD.IADD R26, R26, 0x1, -R42.reuse ;  /* 0x000000011a1a8824 */ /* 0x100fe200078e0a2a */
[----:B------:R-:W-:Y:S01]  /*84a0*/  ISETP.GE.AND P0, PT, R44, RZ, PT ;  /* 0x000000ff2c00720c */ /* 0x000fe20003f06270 */
[----:B------:R-:W-:Y:S01]  /*84b0*/  @!P6 IMAD.IADD R32, R32, 0x1, -R42 ;  /* 0x000000012020e824 */ /* 0x000fe200078e0a2a */
[C---:B------:R-:W-:Y:S01]  /*84c0*/  ISETP.GT.U32.AND P6, PT, R42.reuse, R29, PT ;  /* 0x0000001d2a00720c */ /* 0x040fe20003fc4070 */
[----:B------:R-:W-:Y:S01]  /*84d0*/  @!P2 IMAD.MOV R26, RZ, RZ, -R26 ;  /* 0x000000ffff1aa224 */ /* 0x000fe200078e0a1a */
[----:B------:R-:W-:Y:S01]  /*84e0*/  ISETP.GT.U32.AND P2, PT, R42, R31, PT ;  /* 0x0000001f2a00720c */ /* 0x000fe20003f44070 */
[----:B------:R-:W-:-:S03]  /*84f0*/  IMAD.HI.U32 R28, R45, R35, RZ ;  /* 0x000000232d1c7227 */ /* 0x000fc600078e00ff */
[----:B------:R-:W-:Y:S01]  /*8500*/  STL [R1+0x1508], R26 ;  /* 0x0015081a01007387 */ /* 0x000fe20000100800 */
[----:B------:R-:W-:Y:S02]  /*8510*/  VIADD R44, R3, 0x7f ;  /* 0x0000007f032c7836 */ /* 0x000fe40000000000 */
[----:B------:R-:W-:Y:S02]  /*8520*/  IMAD.MOV R28, RZ, RZ, -R28 ;  /* 0x000000ffff1c7224 */ /* 0x000fe400078e0a1c */
[--C-:B------:R-:W-:Y:S01]  /*8530*/  @!P4 IMAD.IADD R34, R34, 0x1, -R42.reuse ;  /* 0x000000012222c824 */ /* 0x100fe200078e0a2a */
[----:B------:R-:W-:Y:S01]  /*8540*/  IABS R39, R44 ;  /* 0x0000002c00277213 */ /* 0x000fe20000000000 */
[C---:B------:R-:W-:Y:S01]  /*8550*/  IMAD R35, R42.reuse, R28, R35 ;  /* 0x0000001c2a237224 */ /* 0x040fe200078e0223 */
[----:B------:R-:W-:Y:S01]  /*8560*/  ISETP.GE.AND P4, PT, R47, RZ, PT ;  /* 0x000000ff2f00720c */ /* 0x000fe20003f86270 */
[----:B------:R-:W-:Y:S01]  /*8570*/  @!P5 IMAD.MOV R27, RZ, RZ, -R27 ;  /* 0x000000ffff1bd224 */ /* 0x000fe200078e0a1b */
[C---:B------:R-:W-:Y:S01]  /*8580*/  ISETP.GT.U32.AND P5, PT, R42.reuse, R33, PT ;  /* 0x000000212a00720c */ /* 0x040fe20003fa4070 */
[----:B------:R-:W-:Y:S01]  /*8590*/  @!P6 IMAD.IADD R29, R29, 0x1, -R42 ;  /* 0x000000011d1de824 */ /* 0x000fe200078e0a2a */
[----:B------:R-:W-:Y:S01]  /*85a0*/  ISETP.GT.U32.AND P6, PT, R42, R34, PT ;  /* 0x000000222a00720c */ /* 0x000fe20003fc4070 */
[----:B------:R-:W-:-:S04]  /*85b0*/  IMAD.HI.U32 R36, R45, R39, RZ ;  /* 0x000000272d247227 */ /* 0x000fc800078e00ff */
[----:B------:R-:W-:Y:S01]  /*85c0*/  @!P2 IMAD.IADD R31, R31, 0x1, -R42 ;  /* 0x000000011f1fa824 */ /* 0x000fe200078e0a2a */
[----:B------:R-:W-:Y:S01]  /*85d0*/  ISETP.GT.U32.AND P2, PT, R42, R35, PT ;  /* 0x000000232a00720c */ /* 0x000fe20003f44070 */
[----:B------:R-:W-:-:S04]  /*85e0*/  IMAD.HI.U32 R28, R45, R40, RZ ;  /* 0x000000282d1c7227 */ /* 0x000fc800078e00ff */
[----:B------:R-:W-:Y:S02]  /*85f0*/  IMAD.MOV R36, RZ, RZ, -R36 ;  /* 0x000000ffff247224 */ /* 0x000fe400078e0a24 */
[----:B------:R-:W-:Y:S02]  /*8600*/  VIADD R47, R3, 0x7e ;  /* 0x0000007e032f7836 */ /* 0x000fe40000000000 */
[----:B------:R-:W-:Y:S02]  /*8610*/  IMAD.MOV R28, RZ, RZ, -R28 ;  /* 0x000000ffff1c7224 */ /* 0x000fe400078e0a1c */
[----:B------:R-:W-:Y:S01]  /*8620*/  IMAD R39, R42, R36, R39 ;  /* 0x000000242a277224 */ /* 0x000fe200078e0227 */
[----:B------:R-:W-:Y:S01]  /*8630*/  IABS R38, R47 ;  /* 0x0000002f00267213 */ /* 0x000fe20000000000 */
[----:B------:R-:W-:Y:S01]  /*8640*/  @!P5 IMAD.IADD R33, R33, 0x1, -R42 ;  /* 0x000000012121d824 */ /* 0x000fe200078e0a2a */
[----:B------:R-:W-:Y:S01]  /*8650*/  ISETP.GE.AND P5, PT, R46, RZ, PT ;  /* 0x000000ff2e00720c */ /* 0x000fe20003fa6270 */
[----:B------:R-:W-:-:S02]  /*8660*/  IMAD R40, R42, R28, R40 ;  /* 0x0000001c2a287224 */ /* 0x000fc400078e0228 */
[--C-:B------:R-:W-:Y:S01]  /*8670*/  @!P6 IMAD.IADD R34, R34, 0x1, -R42.reuse ;  /* 0x000000012222e824 */ /* 0x100fe200078e0a2a */
[C---:B------:R-:W-:Y:S01]  /*8680*/  ISETP.GT.U32.AND P6, PT, R42.reuse, R39, PT ;  /* 0x000000272a00720c */ /* 0x040fe20003fc4070 */
[----:B------:R-:W-:Y:S01]  /*8690*/  @!P2 IMAD.IADD R35, R35, 0x1, -R42 ;  /* 0x000000012323a824 */ /* 0x000fe200078e0a2a */
[----:B------:R-:W-:Y:S01]  /*86a0*/  ISETP.GT.U32.AND P2, PT, R42, R33, PT ;  /* 0x000000212a00720c */ /* 0x000fe20003f44070 */
[----:B------:R-:W-:-:S04]  /*86b0*/  IMAD.HI.U32 R37, R45, R38, RZ ;  /* 0x000000262d257227 */ /* 0x000fc800078e00ff */
[----:B------:R-:W-:Y:S01]  /*86c0*/  @!P0 IMAD.MOV R32, RZ, RZ, -R32 ;  /* 0x000000ffff208224 */ /* 0x000fe200078e0a20 */
[C---:B------:R-:W-:Y:S01]  /*86d0*/  ISETP.GT.U32.AND P0, PT, R42.reuse, R40, PT ;  /* 0x000000282a00720c */ /* 0x040fe20003f04070 */
[----:B------:R-:W-:Y:S01]  /*86e0*/  @!P1 IMAD.MOV R31, RZ, RZ, -R31 ;  /* 0x000000ffff1f9224 */ /* 0x000fe200078e0a1f */
[C---:B------:R-:W-:Y:S01]  /*86f0*/  ISETP.GT.U32.AND P1, PT, R42.reuse, R35, PT ;  /* 0x000000232a00720c */ /* 0x040fe20003f24070 */
[----:B------:R-:W-:Y:S02]  /*8700*/  IMAD.MOV R37, RZ, RZ, -R37 ;  /* 0x000000ffff257224 */ /* 0x000fe400078e0a25 */
[----:B------:R-:W-:Y:S01]  /*8710*/  @!P3 IMAD.MOV R30, RZ, RZ, -R30 ;  /* 0x000000ffff1eb224 */ /* 0x000fe200078e0a1e */
[C---:B------:R-:W-:Y:S01]  /*8720*/  ISETP.GT.U32.AND P3, PT, R42.reuse, R29, PT ;  /* 0x0000001d2a00720c */ /* 0x040fe20003f64070 */
[----:B------:R-:W-:Y:S02]  /*8730*/  IMAD R38, R42, R37, R38 ;  /* 0x000000252a267224 */ /* 0x000fe400078e0226 */
[----:B------:R-:W-:-:S02]  /*8740*/  VIADD R46, R3, 0x7d ;  /* 0x0000007d032e7836 */ /* 0x000fc40000000000 */
[--C-:B------:R-:W-:Y:S01]  /*8750*/  @!P6 IMAD.IADD R39, R39, 0x1, -R42.reuse ;  /* 0x000000012727e824 */ /* 0x100fe200078e0a2a */
[----:B------:R-:W-:Y:S01]  /*8760*/  ISETP.GT.U32.AND P6, PT, R42, R38, PT ;  /* 0x000000262a00720c */ /* 0x000fe20003fc4070 */
[--C-:B------:R-:W-:Y:S01]  /*8770*/  @!P2 IMAD.IADD R33, R33, 0x1, -R42.reuse ;  /* 0x000000012121a824 */ /* 0x100fe200078e0a2a */
[----:B------:R-:W-:Y:S01]  /*8780*/  IABS R28, R46 ;  /* 0x0000002e001c7213 */ /* 0x000fe20000000000 */
[--C-:B------:R-:W-:Y:S01]  /*8790*/  @!P0 IMAD.IADD R40, R40, 0x1, -R42.reuse ;  /* 0x0000000128288824 */ /* 0x100fe200078e0a2a */
[----:B------:R-:W-:Y:S01]  /*87a0*/  ISETP.GE.AND P2, PT, R53, RZ, PT ;  /* 0x000000ff3500720c */ /* 0x000fe20003f46270 */
[----:B------:R-:W-:Y:S01]  /*87b0*/  @!P1 IMAD.IADD R35, R35, 0x1, -R42 ;  /* 0x0000000123239824 */ /* 0x000fe200078e0a2a */
[----:B------:R-:W-:Y:S01]  /*87c0*/  ISETP.GE.AND P1, PT, R54, RZ, PT ;  /* 0x000000ff3600720c */ /* 0x000fe20003f26270 */
[----:B------:R-:W-:Y:S01]  /*87d0*/  @!P5 IMAD.MOV R33, RZ, RZ, -R33 ;  /* 0x000000ffff21d224 */ /* 0x000fe200078e0a21 */
[----:B------:R-:W-:Y:S01]  /*87e0*/  ISETP.GT.U32.AND P5, PT, R42, R40, PT ;  /* 0x000000282a00720c */ /* 0x000fe20003fa4070 */
[----:B------:R-:W-:Y:S01]  /*87f0*/  IMAD.HI.U32 R36, R45, R28, RZ ;  /* 0x0000001c2d247227 */ /* 0x000fe200078e00ff */
[----:B------:R-:W-:-:S03]  /*8800*/  ISETP.GE.AND P0, PT, R44, RZ, PT ;  /* 0x000000ff2c00720c */ /* 0x000fc60003f06270 */
[----:B------:R-:W-:Y:S01]  /*8810*/  @!P3 IMAD.IADD R29, R29, 0x1, -R42 ;  /* 0x000000011d1db824 */ /* 0x000fe200078e0a2a */
[----:B------:R-:W-:Y:S01]  /*8820*/  ISETP.GE.AND P3, PT, R55, RZ, PT ;  /* 0x000000ff3700720c */ /* 0x000fe20003f66270 */
[----:B------:R-:W-:Y:S02]  /*8830*/  IMAD.MOV R36, RZ, RZ, -R36 ;  /* 0x000000ffff247224 */ /* 0x000fe400078e0a24 */
[----:B------:R-:W-:Y:S02]  /*8840*/  @!P6 IMAD.IADD R38, R38, 0x1, -R42 ;  /* 0x000000012626e824 */ /* 0x000fe400078e0a2a */
[----:B0-----:R-:W-:Y:S02]  /*8850*/  IMAD.MOV.U32 R0, RZ, RZ, R29 ;  /* 0x000000ffff007224 */ /* 0x001fe400078e001d */
[C---:B------:R-:W-:Y:S01]  /*8860*/  IMAD R28, R42.reuse, R36, R28 ;  /* 0x000000242a1c7224 */ /* 0x040fe200078e021c */
[----:B------:R-:W-:Y:S01]  /*8870*/  ISETP.GT.U32.AND P6, PT, R42, R38, PT ;  /* 0x000000262a00720c */ /* 0x000fe20003fc4070 */
[----:B------:R-:W-:-:S02]  /*8880*/  VIADD R44, R3, 0x7b ;  /* 0x0000007b032c7836 */ /* 0x000fc40000000000 */
[----:B------:R-:W-:Y:S01]  /*8890*/  @!P1 IMAD.MOV R0, RZ, RZ, -R0 ;  /* 0x000000ffff009224 */ /* 0x000fe200078e0a00 */
[----:B------:R-:W-:Y:S01]  /*88a0*/  ISETP.GT.U32.AND P1, PT, R42, R28, PT ;  /* 0x0000001c2a00720c */ /* 0x000fe20003f24070 */
[----:B------:R-:W-:Y:S01]  /*88b0*/  @!P5 IMAD.IADD R40, R40, 0x1, -R42 ;  /* 0x000000012828d824 */ /* 0x000fe200078e0a2a */
[----:B------:R-:W-:Y:S01]  /*88c0*/  IABS R29, R44 ;  /* 0x0000002c001d7213 */ /* 0x000fe20000000000 */
[----:B------:R-:W-:Y:S01]  /*88d0*/  @!P2 IMAD.MOV R35, RZ, RZ, -R35 ;  /* 0x000000ffff23a224 */ /* 0x000fe200078e0a23 */
[----:B------:R0:W-:Y:S01]  /*88e0*/  STL [R1+0x18c], R0 ;  /* 0x00018c0001007387 */ /* 0x0001e20000100800 */
[----:B------:R-:W-:Y:S01]  /*88f0*/  ISETP.GE.AND P2, PT, R47, RZ, PT ;  /* 0x000000ff2f00720c */ /* 0x000fe20003f46270 */
[C---:B------:R-:W-:Y:S01]  /*8900*/  VIADD R55, R3.reuse, 0x7c ;  /* 0x0000007c03377836 */ /* 0x040fe20000000000 */
[----:B------:R-:W-:Y:S01]  /*8910*/  ISETP.GE.AND P5, PT, R46, RZ, PT ;  /* 0x000000ff2e00720c */ /* 0x000fe20003fa6270 */
[----:B------:R-:W-:Y:S01]  /*8920*/  @!P4 IMAD.MOV R34, RZ, RZ, -R34 ;  /* 0x000000ffff22c224 */ /* 0x000fe200078e0a22 */
[----:B------:R-:W-:Y:S01]  /*8930*/  ISETP.GT.U32.AND P4, PT, R42, R39, PT ;  /* 0x000000272a00720c */ /* 0x000fe20003f84070 */
[----:B------:R-:W-:Y:S01]  /*8940*/  @!P6 IMAD.IADD R38, R38, 0x1, -R42 ;  /* 0x000000012626e824 */ /* 0x000fe200078e0a2a */
[----:B------:R-:W-:Y:S01]  /*8950*/  IABS R37, R55 ;  /* 0x0000003700257213 */ /* 0x000fe20000000000 */
[----:B------:R-:W-:-:S02]  /*8960*/  VIADD R47, R3, 0x7a ;  /* 0x0000007a032f7836 */ /* 0x000fc40000000000 */
[----:B0-----:R-:W-:Y:S02]  /*8970*/  IMAD.MOV.U32 R0, RZ, RZ, R40 ;  /* 0x000000ffff007224 */ /* 0x001fe400078e0028 */
[----:B------:R-:W-:Y:S01]  /*8980*/  IMAD.HI.U32 R40, R45, R29, RZ ;  /* 0x0000001d2d287227 */ /* 0x000fe200078e00ff */
[----:B------:R-:W-:-:S03]  /*8990*/  IABS R46, R47 ;  /* 0x0000002f002e7213 */ /* 0x000fc60000000000 */
[----:B------:R-:W-:Y:S01]  /*89a0*/  @!P3 IMAD.MOV R0, RZ, RZ, -R0 ;  /* 0x000000ffff00b224 */ /* 0x000fe200078e0a00 */
[----:B------:R-:W-:Y:S01]  /*89b0*/  ISETP.GE.AND P3, PT, R44, RZ, PT ;  /* 0x000000ff2c00720c */ /* 0x000fe20003f66270 */
[----:B------:R-:W-:Y:S02]  /*89c0*/  IMAD.MOV R40, RZ, RZ, -R40 ;  /* 0x000000ffff287224 */ /* 0x000fe400078e0a28 */
[----:B------:R-:W-:Y:S01]  /*89d0*/  @!P1 IMAD.IADD R28, R28, 0x1, -R42 ;  /* 0x000000011c1c9824 */ /* 0x000fe200078e0a2a */
[----:B------:R0:W-:Y:S01]  /*89e0*/  STL [R1+0x1a0], R0 ;  /* 0x0001a00001007387 */ /* 0x0001e20000100800 */
[C---:B------:R-:W-:Y:S02]  /*89f0*/  IMAD R29, R42.reuse, R40, R29 ;  /* 0x000000282a1d7224 */ /* 0x040fe400078e021d */
[----:B------:R-:W-:Y:S01]  /*8a00*/  IMAD.HI.U32 R36, R45, R37, RZ ;  /* 0x000000252d247227 */ /* 0x000fe200078e00ff */
[----:B------:R-:W-:-:S03]  /*8a10*/  ISETP.GT.U32.AND P1, PT, R42, R28, PT ;  /* 0x0000001c2a00720c */ /* 0x000fc60003f24070 */
[----:B------:R-:W-:Y:S02]  /*8a20*/  IMAD.MOV R36, RZ, RZ, -R36 ;  /* 0x000000ffff247224 */ /* 0x000fe400078e0a24 */
[----:B------:R-:W-:Y:S02]  /*8a30*/  VIADD R44, R3, 0x79 ;  /* 0x00000079032c7836 */ /* 0x000fe40000000000 */
[----:B0-----:R-:W-:Y:S02]  /*8a40*/  IMAD.MOV.U32 R0, RZ, RZ, R38 ;  /* 0x000000ffff007224 */ /* 0x001fe400078e0026 */
[C---:B------:R-:W-:Y:S02]  /*8a50*/  IMAD R37, R42.reuse, R36, R37 ;  /* 0x000000242a257224 */ /* 0x040fe400078e0225 */
[----:B------:R-:W-:Y:S01]  /*8a60*/  @!P2 IMAD.MOV R0, RZ, RZ, -R0 ;  /* 0x000000ffff00a224 */ /* 0x000fe200078e0a00 */
[C---:B------:R-:W-:Y:S01]  /*8a70*/  ISETP.GT.U32.AND P2, PT, R42.reuse, R29, PT ;  /* 0x0000001d2a00720c */ /* 0x040fe20003f44070 */
[--C-:B------:R-:W-:Y:S01]  /*8a80*/  @!P4 IMAD.IADD R39, R39, 0x1, -R42.reuse ;  /* 0x000000012727c824 */ /* 0x100fe200078e0a2a */
[----:B------:R-:W-:Y:S01]  /*8a90*/  ISETP.GT.U32.AND P6, PT, R42, R37, PT ;  /* 0x000000252a00720c */ /* 0x000fe20003fc4070 */
[----:B------:R-:W-:Y:S01]  /*8aa0*/  @!P1 IMAD.IADD R28, R28, 0x1, -R42 ;  /* 0x000000011c1c9824 */ /* 0x000fe200078e0a2a */
[----:B------:R-:W-:Y:S01]  /*8ab0*/  ISETP.GE.AND P1, PT, R44, RZ, PT ;  /* 0x000000ff2c00720c */ /* 0x000fe20003f26270 */
[----:B------:R-:W-:Y:S01]  /*8ac0*/  IMAD.MOV.U32 R2, RZ, RZ, R39 ;  /* 0x000000ffff027224 */ /* 0x000fe200078e0027 */
[----:B------:R-:W-:Y:S01]  /*8ad0*/  IABS R44, R44 ;  /* 0x0000002c002c7213 */ /* 0x000fe20000000000 */
[----:B------:R-:W-:Y:S01]  /*8ae0*/  IMAD.HI.U32 R36, R45, R46, RZ ;  /* 0x0000002e2d247227 */ /* 0x000fe200078e00ff */
[----:B------:R-:W-:-:S03]  /*8af0*/  ISETP.GE.AND P4, PT, R55, RZ, PT ;  /* 0x000000ff3700720c */ /* 0x000fc60003f86270 */
[----:B------:R-:W-:Y:S01]  /*8b00*/  @!P0 IMAD.MOV R2, RZ, RZ, -R2 ;  /* 0x000000ffff028224 */ /* 0x000fe200078e0a02 */
[----:B------:R-:W-:Y:S01]  /*8b10*/  ISETP.GE.AND P0, PT, R47, RZ, PT ;  /* 0x000000ff2f00720c */ /* 0x000fe20003f06270 */
[----:B------:R-:W-:Y:S02]  /*8b20*/  @!P2 IMAD.IADD R29, R29, 0x1, -R42 ;  /* 0x000000011d1da824 */ /* 0x000fe400078e0a2a */
[----:B------:R-:W-:Y:S01]  /*8b30*/  IMAD.HI.U32 R40, R45, R44, RZ ;  /* 0x0000002c2d287227 */ /* 0x000fe200078e00ff */
[----:B------:R-:W-:Y:S02]  /*8b40*/  STL [R1+0x1a4], R2 ;  /* 0x0001a40201007387 */ /* 0x000fe40000100800 */
[----:B------:R-:W-:Y:S01]  /*8b50*/  ISETP.GT.U32.AND P2, PT, R42, R29, PT ;  /* 0x0000001d2a00720c */ /* 0x000fe20003f44070 */
[----:B------:R-:W-:Y:S01]  /*8b60*/  IMAD.MOV R36, RZ, RZ, -R36 ;  /* 0x000000ffff247224 */ /* 0x000fe200078e0a24 */
[----:B------:R0:W-:Y:S01]  /*8b70*/  STL [R1+0x1b4], R0 ;  /* 0x0001b40001007387 */ /* 0x0001e20000100800 */
[----:B------:R-:W-:-:S02]  /*8b80*/  VIADD R47, R3, 0x78 ;  /* 0x00000078032f7836 */ /* 0x000fc40000000000 */
[----:B------:R-:W-:Y:S02]  /*8b90*/  @!P6 IMAD.IADD R37, R37, 0x1, -R42 ;  /* 0x000000012525e824 */ /* 0x000fe400078e0a2a */
[----:B------:R-:W-:Y:S01]  /*8ba0*/  IMAD.MOV R40, RZ, RZ, -R40 ;  /* 0x000000ffff287224 */ /* 0x000fe200078e0a28 */
[----:B------:R-:W-:Y:S01]  /*8bb0*/  IABS R41, R47 ;  /* 0x0000002f00297213 */ /* 0x000fe20000000000 */
[C---:B------:R-:W-:Y:S01]  /*8bc0*/  IMAD R46, R42.reuse, R36, R46 ;  /* 0x000000242a2e7224 */ /* 0x040fe200078e022e */
[C---:B------:R-:W-:Y:S01]  /*8bd0*/  ISETP.GT.U32.AND P6, PT, R42.reuse, R37, PT ;  /* 0x000000252a00720c */ /* 0x040fe20003fc4070 */
[C---:B------:R-:W-:Y:S02]  /*8be0*/  IMAD R44, R42.reuse, R40, R44 ;  /* 0x000000282a2c7224 */ /* 0x040fe400078e022c */
[----:B0-----:R-:W-:Y:S02]  /*8bf0*/  IMAD.MOV.U32 R0, RZ, RZ, R28 ;  /* 0x000000ffff007224 */ /* 0x001fe400078e001c */
[----:B------:R-:W-:Y:S01]  /*8c00*/  @!P2 IMAD.IADD R29, R29, 0x1, -R42 ;  /* 0x000000011d1da824 */ /* 0x000fe200078e0a2a */
[C---:B------:R-:W-:Y:S01]  /*8c10*/  ISETP.GT.U32.AND P2, PT, R42.reuse, R44, PT ;  /* 0x0000002c2a00720c */ /* 0x040fe20003f44070 */
[----:B------:R-:W-:Y:S01]  /*8c20*/  @!P5 IMAD.MOV R0, RZ, RZ, -R0 ;  /* 0x000000ffff00d224 */ /* 0x000fe200078e0a00 */
[----:B------:R-:W-:Y:S01]  /*8c30*/  ISETP.GT.U32.AND P5, PT, R42, R46, PT ;  /* 0x0000002e2a00720c */ /* 0x000fe20003fa4070 */
[----:B------:R-:W-:-:S03]  /*8c40*/  IMAD.HI.U32 R39, R45, R41, RZ ;  /* 0x000000292d277227 */ /* 0x000fc600078e00ff */
[----:B------:R0:W-:Y:S01]  /*8c50*/  STL [R1+0x1ac], R0 ;  /* 0x0001ac0001007387 */ /* 0x0001e20000100800 */
[----:B------:R-:W-:-:S04]  /*8c60*/  IMAD.HI.U32 R36, R45, R43, RZ ;  /* 0x0000002b2d247227 */ /* 0x000fc800078e00ff */
[----:B------:R-:W-:Y:S02]  /*8c70*/  IMAD.MOV R39, RZ, RZ, -R39 ;  /* 0x000000ffff277224 */ /* 0x000fe400078e0a27 */
[----:B------:R-:W-:Y:S02]  /*8c80*/  VIADD R55, R3, 0x76 ;  /* 0x0000007603377836 */ /* 0x000fe40000000000 */
[----:B------:R-:W-:Y:S01]  /*8c90*/  @!P6 IMAD.IADD R37, R37, 0x1, -R42 ;  /* 0x000000012525e824 */ /* 0x000fe200078e0a2a */
[----:B------:R-:W-:Y:S01]  /*8ca0*/  ISETP.GE.AND P6, PT, R47, RZ, PT ;  /* 0x000000ff2f00720c */ /* 0x000fe20003fc6270 */
[----:B------:R-:W-:Y:S01]  /*8cb0*/  IMAD.MOV R36, RZ, RZ, -R36 ;  /* 0x000000ffff247224 */ /* 0x000fe200078e0a24 */
[----:B------:R-:W-:Y:S01]  /*8cc0*/  IABS R38, R55 ;  /* 0x0000003700267213 */ /* 0x000fe20000000000 */
[----:B------:R-:W-:Y:S02]  /*8cd0*/  IMAD R41, R42, R39, R41 ;  /* 0x000000272a297224 */ /* 0x000fe400078e0229 */
[----:B------:R-:W-:-:S02]  /*8ce0*/  @!P5 IMAD.IADD R46, R46, 0x1, -R42 ;  /* 0x000000012e2ed824 */ /* 0x000fc400078e0a2a */
[----:B------:R-:W-:Y:S01]  /*8cf0*/  IMAD R43, R42, R36, R43 ;  /* 0x000000242a2b7224 */ /* 0x000fe200078e022b */
[----:B------:R-:W-:Y:S01]  /*8d00*/  IABS R36, R50 ;  /* 0x0000003200247213 */ /* 0x000fe20000000000 */
[----:B------:R-:W-:Y:S01]  /*8d10*/  @!P2 IMAD.IADD R44, R44, 0x1, -R42 ;  /* 0x000000012c2ca824 */ /* 0x000fe200078e0a2a */
[C---:B------:R-:W-:Y:S01]  /*8d20*/  ISETP.GT.U32.AND P5, PT, R42.reuse, R41, PT ;  /* 0x000000292a00720c */ /* 0x040fe20003fa4070 */
[----:B0-----:R-:W-:Y:S01]  /*8d30*/  IMAD.MOV.U32 R0, RZ, RZ, R37 ;  /* 0x000000ffff007224 */ /* 0x001fe200078e0025 */
[----:B------:R-:W-:Y:S01]  /*8d40*/  ISETP.GT.U32.AND P2, PT, R42, R46, PT ;  /* 0x0000002e2a00720c */ /* 0x000fe20003f44070 */
[----:B------:R-:W-:-:S04]  /*8d50*/  IMAD.HI.U32 R28, R45, R38, RZ ;  /* 0x000000262d1c7227 */ /* 0x000fc800078e00ff */
[----:B------:R-:W-:Y:S01]  /*8d60*/  @!P4 IMAD.MOV R0, RZ, RZ, -R0 ;  /* 0x000000ffff00c224 */ /* 0x000fe200078e0a00 */
[----:B------:R-:W-:Y:S01]  /*8d70*/  ISETP.GT.U32.AND P4, PT, R42, R44, PT ;  /* 0x0000002c2a00720c */ /* 0x000fe20003f84070 */
[----:B------:R-:W-:-:S03]  /*8d80*/  IMAD.HI.U32 R37, R45, R36, RZ ;  /* 0x000000242d257227 */ /* 0x000fc600078e00ff */
[----:B------:R0:W-:Y:S01]  /*8d90*/  STL [R1+0x194], R0 ;  /* 0x0001940001007387 */ /* 0x0001e20000100800 */
[----:B------:R-:W-:Y:S02]  /*8da0*/  IMAD.MOV R28, RZ, RZ, -R28 ;  /* 0x000000ffff1c7224 */ /* 0x000fe400078e0a1c */
[----:B------:R-:W-:Y:S02]  /*8db0*/  IMAD.MOV R37, RZ, RZ, -R37 ;  /* 0x000000ffff257224 */ /* 0x000fe400078e0a25 */
[C---:B------:R-:W-:Y:S01]  /*8dc0*/  IMAD R38, R42.reuse, R28, R38 ;  /* 0x0000001c2a267224 */ /* 0x040fe200078e0226 */
[----:B------:R-:W-:Y:S01]  /*8dd0*/  IABS R28, R51 ;  /* 0x00000033001c7213 */ /* 0x000fe20000000000 */
[----:B------:R-:W-:Y:S02]  /*8de0*/  @!P5 IMAD.IADD R41, R41, 0x1, -R42 ;  /* 0x000000012929d824 */ /* 0x000fe400078e0a2a */
[C---:B------:R-:W-:Y:S02]  /*8df0*/  IMAD R36, R42.reuse, R37, R36 ;  /* 0x000000252a247224 */ /* 0x040fe400078e0224 */
[----:B0-----:R-:W-:Y:S01]  /*8e00*/  IMAD.MOV.U32 R0, RZ, RZ, R29 ;  /* 0x000000ffff007224 */ /* 0x001fe200078e001d */
[----:B------:R-:W-:Y:S01]  /*8e10*/  ISETP.GT.U32.AND P5, PT, R42, R41, PT ;  /* 0x000000292a00720c */ /* 0x000fe20003fa4070 */
[----:B------:R-:W-:Y:S01]  /*8e20*/  @!P2 IMAD.IADD R46, R46, 0x1, -R42 ;  /* 0x000000012e2ea824 */ /* 0x000fe200078e0a2a */
[C---:B------:R-:W-:Y:S01]  /*8e30*/  ISETP.GT.U32.AND P2, PT, R42.reuse, R38, PT ;  /* 0x000000262a00720c */ /* 0x040fe20003f44070 */
[----:B------:R-:W-:Y:S01]  /*8e40*/  @!P3 IMAD.MOV R0, RZ, RZ, -R0 ;  /* 0x000000ffff00b224 */ /* 0x000fe200078e0a00 */
[----:B------:R-:W-:Y:S01]  /*8e50*/  ISETP.GT.U32.AND P3, PT, R42, R43, PT ;  /* 0x0000002b2a00720c */ /* 0x000fe20003f64070 */
[----:B------:R-:W-:-:S02]  /*8e60*/  VIADD R54, R3, 0x72 ;  /* 0x0000007203367836 */ /* 0x000fc40000000000 */
[----:B------:R-:W-:Y:S01]  /*8e70*/  @!P4 IMAD.IADD R44, R44, 0x1, -R42 ;  /* 0x000000012c2cc824 */ /* 0x000fe200078e0a2a */
[----:B------:R-:W-:Y:S01]  /*8e80*/  ISETP.GT.U32.AND P4, PT, R42, R36, PT ;  /* 0x000000242a00720c */ /* 0x000fe20003f84070 */
[----:B------:R-:W-:Y:S01]  /*8e90*/  IMAD.HI.U32 R47, R45, R28, RZ ;  /* 0x0000001c2d2f7227 */ /* 0x000fe200078e00ff */
[----:B------:R-:W-:Y:S01]  /*8ea0*/  IABS R39, R54 ;  /* 0x0000003600277213 */ /* 0x000fe20000000000 */
[----:B------:R0:W-:Y:S02]  /*8eb0*/  STL [R1+0x190], R0 ;  /* 0x0001900001007387 */ /* 0x0001e40000100800 */
[----:B------:R-:W-:Y:S02]  /*8ec0*/  VIADD R53, R3, 0x73 ;  /* 0x0000007303357836 */ /* 0x000fe40000000000 */
[----:B------:R-:W-:Y:S02]  /*8ed0*/  IMAD.MOV R47, RZ, RZ, -R47 ;  /* 0x000000ffff2f7224 */ /* 0x000fe400078e0a2f */
[----:B------:R-:W-:Y:S01]  /*8ee0*/  IMAD.HI.U32 R37, R45, R39, RZ ;  /* 0x000000272d257227 */ /* 0x000fe200078e00ff */
[----:B------:R-:W-:-:S03]  /*8ef0*/  IABS R40, R53 ;  /* 0x0000003500287213 */ /* 0x000fc60000000000 */
[----:B------:R-:W-:Y:S02]  /*8f00*/  IMAD R28, R42, R47, R28 ;  /* 0x0000002f2a1c7224 */ /* 0x000fe400078e021c */
[----:B------:R-:W-:Y:S01]  /*8f10*/  @!P3 IMAD.IADD R43, R43, 0x1, -R42 ;  /* 0x000000012b2bb824 */ /* 0x000fe200078e0a2a */
[----:B------:R-:W-:Y:S01]  /*8f20*/  ISETP.GE.AND P3, PT, R52, RZ, PT ;  /* 0x000000ff3400720c */ /* 0x000fe20003f66270 */
[----:B------:R-:W-:Y:S02]  /*8f30*/  IMAD.MOV.U32 R2, RZ, RZ, R46 ;  /* 0x000000ffff027224 */ /* 0x000fe400078e002e */
[----:B------:R-:W-:Y:S01]  /*8f40*/  @!P2 IMAD.IADD R38, R38, 0x1, -R42 ;  /* 0x000000012626a824 */ /* 0x000fe200078e0a2a */
[----:B------:R-:W-:Y:S01]  /*8f50*/  ISETP.GE.AND P2, PT, R55, RZ, PT ;  /* 0x000000ff3700720c */ /* 0x000fe20003f46270 */
[----:B0-----:R-:W-:Y:S02]  /*8f60*/  IMAD.MOV.U32 R0, RZ, RZ, R44 ;  /* 0x000000ffff007224 */ /* 0x001fe400078e002c */
[----:B------:R-:W-:-:S04]  /*8f70*/  IMAD.HI.U32 R29, R45, R40, RZ ;  /* 0x000000282d1d7227 */ /* 0x000fc800078e00ff */
[----:B------:R-:W-:Y:S02]  /*8f80*/  IMAD.MOV R37, RZ, RZ, -R37 ;  /* 0x000000ffff257224 */ /* 0x000fe400078e0a25 */
[--C-:B------:R-:W-:Y:S01]  /*8f90*/  @!P5 IMAD.IADD R41, R41, 0x1, -R42.reuse ;  /* 0x000000012929d824 */ /* 0x100fe200078e0a2a */
[----:B------:R-:W-:Y:S01]  /*8fa0*/  ISETP.GT.U32.AND P5, PT, R42, R28, PT ;  /* 0x0000001c2a00720c */ /* 0x000fe20003fa4070 */
[----:B------:R-:W-:Y:S02]  /*8fb0*/  VIADD R55, R3, 0x71 ;  /* 0x0000007103377836 */ /* 0x000fe40000000000 */
[----:B------:R-:W-:Y:S01]  /*8fc0*/  @!P4 IMAD.IADD R36, R36, 0x1, -R42 ;  /* 0x000000012424c824 */ /* 0x000fe200078e0a2a */
[C---:B------:R-:W-:Y:S01]  /*8fd0*/  ISETP.GT.U32.AND P4, PT, R42.reuse, R43, PT ;  /* 0x0000002b2a00720c */ /* 0x040fe20003f84070 */
[----:B------:R-:W-:Y:S01]  /*8fe0*/  @!P0 IMAD.MOV R2, RZ, RZ, -R2 ;  /* 0x000000ffff028224 */ /* 0x000fe200078e0a02 */
[C---:B------:R-:W-:Y:S01]  /*8ff0*/  ISETP.GT.U32.AND P0, PT, R42.reuse, R38, PT ;  /* 0x000000262a00720c */ /* 0x040fe20003f04070 */
[----:B------:R-:W-:Y:S01]  /*9000*/  @!P1 IMAD.MOV R0, RZ, RZ, -R0 ;  /* 0x000000ffff009224 */ /* 0x000fe200078e0a00 */
[C---:B------:R-:W-:Y:S01]  /*9010*/  ISETP.GT.U32.AND P1, PT, R42.reuse, R36, PT ;  /* 0x000000242a00720c */ /* 0x040fe20003f24070 */
[----:B------:R-:W-:Y:S01]  /*9020*/  IMAD.MOV R29, RZ, RZ, -R29 ;  /* 0x000000ffff1d7224 */ /* 0x000fe200078e0a1d */
[----:B------:R-:W-:Y:S01]  /*9030*/  STL [R1+0x14c], R2 ;  /* 0x00014c0201007387 */ /* 0x000fe20000100800 */
[C---:B------:R-:W-:Y:S01]  /*9040*/  IMAD R39, R42.reuse, R37, R39 ;  /* 0x000000252a277224 */ /* 0x040fe200078e0227 */
[----:B------:R-:W-:Y:S01]  /*9050*/  IABS R37, R55 ;  /* 0x0000003700257213 */ /* 0x000fe20000000000 */
[----:B------:R-:W-:Y:S01]  /*9060*/  IMAD R40, R42, R29, R40 ;  /* 0x0000001d2a287224 */ /* 0x000fe200078e0228 */
[----:B------:R0:W-:Y:S01]  /*9070*/  STL [R1+0x158], R0 ;  /* 0x0001580001007387 */ /* 0x0001e20000100800 */
[----:B------:R-:W-:-:S02]  /*9080*/  @!P5 IMAD.IADD R28, R28, 0x1, -R42 ;  /* 0x000000011c1cd824 */ /* 0x000fc400078e0a2a */
[----:B------:R-:W-:-:S03]  /*9090*/  IMAD.HI.U32 R44, R45, R37, RZ ;  /* 0x000000252d2c7227 */ /* 0x000fc600078e00ff */
[----:B------:R-:W-:Y:S01]  /*90a0*/  ISETP.GT.U32.AND P5, PT, R42, R28, PT ;  /* 0x0000001c2a00720c */ /* 0x000fe20003fa4070 */
[----:B------:R-:W-:Y:S01]  /*90b0*/  @!P4 IMAD.IADD R43, R43, 0x1, -R42 ;  /* 0x000000012b2bc824 */ /* 0x000fe200078e0a2a */
[----:B------:R-:W-:Y:S01]  /*90c0*/  ISETP.GE.AND P4, PT, R50, RZ, PT ;  /* 0x000000ff3200720c */ /* 0x000fe20003f86270 */
[----:B------:R-:W-:Y:S02]  /*90d0*/  IMAD.MOV R44, RZ, RZ, -R44 ;  /* 0x000000ffff2c7224 */ /* 0x000fe400078e0a2c */
[----:B0-----:R-:W-:Y:S02]  /*90e0*/  IMAD.MOV.U32 R0, RZ, RZ, R41 ;  /* 0x000000ffff007224 */ /* 0x001fe400078e0029 */
[----:B------:R-:W-:Y:S01]  /*90f0*/  @!P0 IMAD.IADD R38, R38, 0x1, -R42 ;  /* 0x0000000126268824 */ /* 0x000fe200078e0a2a */
[C---:B------:R-:W-:Y:S01]  /*9100*/  ISETP.GT.U32.AND P0, PT, R42.reuse, R39, PT ;  /* 0x000000272a00720c */ /* 0x040fe20003f04070 */
[----:B------:R-:W-:Y:S01]  /*9110*/  @!P6 IMAD.MOV R0, RZ, RZ, -R0 ;  /* 0x000000ffff00e224 */ /* 0x000fe200078e0a00 */
[----:B------:R-:W-:Y:S01]  /*9120*/  ISETP.GT.U32.AND P6, PT, R42, R40, PT ;  /* 0x000000282a00720c */ /* 0x000fe20003fc4070 */
[----:B------:R-:W-:-:S02]  /*9130*/  VIADD R52, R3, 0x70 ;  /* 0x0000007003347836 */ /* 0x000fc40000000000 */
[----:B------:R-:W-:Y:S01]  /*9140*/  IMAD R37, R42, R44, R37 ;  /* 0x0000002c2a257224 */ /* 0x000fe200078e0225 */
[----:B------:R0:W-:Y:S01]  /*9150*/  STL [R1+0x188], R0 ;  /* 0x0001880001007387 */ /* 0x0001e20000100800 */
[----:B------:R-:W-:Y:S01]  /*9160*/  IMAD.MOV.U32 R2, RZ, RZ, R43 ;  /* 0x000000ffff027224 */ /* 0x000fe200078e002b */
[----:B------:R-:W-:Y:S01]  /*9170*/  IABS R29, R52 ;  /* 0x00000034001d7213 */ /* 0x000fe20000000000 */
[----:B------:R-:W-:Y:S01]  /*9180*/  @!P1 IMAD.IADD R36, R36, 0x1, -R42 ;  /* 0x0000000124249824 */ /* 0x000fe200078e0a2a */
[----:B------:R-:W-:Y:S01]  /*9190*/  ISETP.GE.AND P1, PT, R51, RZ, PT ;  /* 0x000000ff3300720c */ /* 0x000fe20003f26270 */
[----:B------:R-:W-:Y:S01]  /*91a0*/  @!P3 IMAD.MOV R2, RZ, RZ, -R2 ;  /* 0x000000ffff02b224 */ /* 0x000fe200078e0a02 */
[----:B------:R-:W-:Y:S01]  /*91b0*/  ISETP.GT.U32.AND P3, PT, R42, R37, PT ;  /* 0x000000252a00720c */ /* 0x000fe20003f64070 */
[----:B------:R-:W-:-:S03]  /*91c0*/  IMAD.HI.U32 R41, R45, R29, RZ ;  /* 0x0000001d2d297227 */ /* 0x000fc600078e00ff */
[----:B------:R1:W-:Y:S01]  /*91d0*/  STL [R1+0x164], R2 ;  /* 0x0001640201007387 */ /* 0x0003e20000100800 */
[----:B------:R-:W-:Y:S01]  /*91e0*/  @!P6 IMAD.IADD R40, R40, 0x1, -R42 ;  /* 0x000000012828e824 */ /* 0x000fe200078e0a2a */
[----:B------:R-:W-:Y:S01]  /*91f0*/  ISETP.GE.AND P6, PT, R54, RZ, PT ;  /* 0x000000ff3600720c */ /* 0x000fe20003fc6270 */
[----:B0-----:R-:W-:Y:S02]  /*9200*/  IMAD.MOV.U32 R0, RZ, RZ, R38 ;  /* 0x000000ffff007224 */ /* 0x001fe400078e0026 */
[----:B------:R-:W-:Y:S01]  /*9210*/  @!P0 IMAD.IADD R39, R39, 0x1, -R42 ;  /* 0x0000000127278824 */ /* 0x000fe200078e0a2a */
[----:B------:R-:W-:Y:S01]  /*9220*/  ISETP.GT.U32.AND P0, PT, R42, R40, PT ;  /* 0x000000282a00720c */ /* 0x000fe20003f04070 */
[----:B------:R-:W-:Y:S02]  /*9230*/  @!P2 IMAD.MOV R0, RZ, RZ, -R0 ;  /* 0x000000ffff00a224 */ /* 0x000fe400078e0a00 */
[--C-:B------:R-:W-:Y:S01]  /*9240*/  @!P5 IMAD.IADD R28, R28, 0x1, -R42.reuse ;  /* 0x000000011c1cd824 */ /* 0x100fe200078e0a2a */
[----:B------:R-:W-:Y:S01]  /*9250*/  ISETP.GE.AND P5, PT, R53, RZ, PT ;  /* 0x000000ff3500720c */ /* 0x000fe20003fa6270 */
[----:B------:R-:W-:Y:S01]  /*9260*/  IMAD.MOV R41, RZ, RZ, -R41 ;  /* 0x000000ffff297224 */ /* 0x000fe200078e0a29 */
[----:B------:R0:W-:Y:S01]  /*9270*/  STL [R1+0x168], R0 ;  /* 0x0001680001007387 */ /* 0x0001e20000100800 */
[----:B------:R-:W-:Y:S01]  /*9280*/  @!P3 IMAD.IADD R37, R37, 0x1, -R42 ;  /* 0x000000012525b824 */ /* 0x000fe200078e0a2a */
[C---:B------:R-:W-:Y:S01]  /*9290*/  ISETP.GT.U32.AND P2, PT, R42.reuse, R39, PT ;  /* 0x000000272a00720c */ /* 0x040fe20003f44070 */
[----:B------:R-:W-:-:S02]  /*92a0*/  IMAD R29, R42, R41, R29 ;  /* 0x000000292a1d7224 */ /* 0x000fc400078e021d */
[----:B-1----:R-:W-:Y:S01]  /*92b0*/  IMAD.MOV.U32 R2, RZ, RZ, R36 ;  /* 0x000000ffff027224 */ /* 0x002fe200078e0024 */
[----:B------:R-:W-:Y:S01]  /*92c0*/  ISETP.GT.U32.AND P3, PT, R42, R37, PT ;  /* 0x000000252a00720c */ /* 0x000fe20003f64070 */
[----:B------:R-:W-:Y:S02]  /*92d0*/  VIADD R54, R3, 0x6e ;  /* 0x0000006e03367836 */ /* 0x000fe40000000000 */
[----:B------:R-:W-:Y:S01]  /*92e0*/  @!P4 IMAD.MOV R2, RZ, RZ, -R2 ;  /* 0x000000ffff02c224 */ /* 0x000fe200078e0a02 */
[----:B------:R-:W-:Y:S01]  /*92f0*/  ISETP.GE.AND P4, PT, R55, RZ, PT ;  /* 0x000000ff3700720c */ /* 0x000fe20003f86270 */
[----:B0-----:R-:W-:Y:S01]  /*9300*/  IMAD.MOV.U32 R0, RZ, RZ, R28 ;  /* 0x000000ffff007224 */ /* 0x001fe200078e001c */
[----:B------:R-:W-:Y:S01]  /*9310*/  IABS R28, R54 ;  /* 0x00000036001c7213 */ /* 0x000fe20000000000 */
[----:B------:R-:W-:Y:S01]  /*9320*/  @!P0 IMAD.IADD R40, R40, 0x1, -R42 ;  /* 0x0000000128288824 */ /* 0x000fe200078e0a2a */
[----:B------:R-:W-:Y:S01]  /*9330*/  STL [R1+0x180], R2 ;  /* 0x0001800201007387 */ /* 0x000fe20000100800 */
[----:B------:R-:W-:Y:S01]  /*9340*/  @!P1 IMAD.MOV R0, RZ, RZ, -R0 ;  /* 0x000000ffff009224 */ /* 0x000fe200078e0a00 */
[----:B------:R-:W-:Y:S01]  /*9350*/  ISETP.GT.U32.AND P1, PT, R42, R29, PT ;  /* 0x0000001d2a00720c */ /* 0x000fe20003f24070 */
[----:B------:R-:W-:Y:S01]  /*9360*/  VIADD R53, R3, 0x6f ;  /* 0x0000006f03357836 */ /* 0x000fe20000000000 */
[----:B------:R-:W-:Y:S01]  /*9370*/  ISETP.GE.AND P0, PT, R52, RZ, PT ;  /* 0x000000ff3400720c */ /* 0x000fe20003f06270 */
[--C-:B------:R-:W-:Y:S01]  /*9380*/  @!P3 IMAD.IADD R37, R37, 0x1, -R42.reuse ;  /* 0x000000012525b824 */ /* 0x100fe200078e0a2a */
[----:B------:R0:W-:Y:S01]  /*9390*/  STL [R1+0x184], R0 ;  /* 0x0001840001007387 */ /* 0x0001e20000100800 */
[----:B------:R-:W-:Y:S01]  /*93a0*/  VIADD R55, R3, 0x6d ;  /* 0x0000006d03377836 */ /* 0x000fe20000000000 */
[----:B------:R-:W-:Y:S01]  /*93b0*/  IABS R38, R53 ;  /* 0x0000003500267213 */ /* 0x000fe20000000000 */
[----:B------:R-:W-:Y:S01]  /*93c0*/  @!P2 IMAD.IADD R39, R39, 0x1, -R42 ;  /* 0x000000012727a824 */ /* 0x000fe200078e0a2a */
[----:B------:R-:W-:Y:S01]  /*93d0*/  ISETP.GE.AND P2, PT, R53, RZ, PT ;  /* 0x000000ff3500720c */ /* 0x000fe20003f46270 */
[----:B------:R-:W-:Y:S01]  /*93e0*/  VIADD R53, R3, 0x6c ;  /* 0x0000006c03357836 */ /* 0x000fe20000000000 */
[----:B------:R-:W-:Y:S01]  /*93f0*/  IABS R46, R55 ;  /* 0x00000037002e7213 */ /* 0x000fe20000000000 */
[----:B------:R-:W-:-:S03]  /*9400*/  IMAD.HI.U32 R36, R45, R38, RZ ;  /* 0x000000262d247227 */ /* 0x000fc600078e00ff */
[----:B------:R-:W-:Y:S01]  /*9410*/  IABS R44, R53 ;  /* 0x00000035002c7213 */ /* 0x000fe20000000000 */
[----:B0-----:R-:W-:Y:S02]  /*9420*/  IMAD.MOV.U32 R0, RZ, RZ, R40 ;  /* 0x000000ffff007224 */ /* 0x001fe400078e0028 */
[----:B------:R-:W-:-:S04]  /*9430*/  IMAD.HI.U32 R40, R45, R28, RZ ;  /* 0x0000001c2d287227 */ /* 0x000fc800078e00ff */
[----:B------:R-:W-:Y:S01]  /*9440*/  @!P5 IMAD.MOV R0, RZ, RZ, -R0 ;  /* 0x000000ffff00d224 */ /* 0x000fe200078e0a00 */
[----:B------:R-:W-:Y:S01]  /*9450*/  ISETP.GE.AND P5, PT, R54, RZ, PT ;  /* 0x000000ff3600720c */ /* 0x000fe20003fa6270 */
[----:B------:R-:W-:Y:S02]  /*9460*/  @!P1 IMAD.IADD R29, R29, 0x1, -R42 ;  /* 0x000000011d1d9824 */ /* 0x000fe400078e0a2a */
[----:B------:R-:W-:Y:S01]  /*9470*/  IMAD.MOV R40, RZ, RZ, -R40 ;  /* 0x000000ffff287224 */ /* 0x000fe200078e0a28 */
[----:B------:R0:W-:Y:S01]  /*9480*/  STL [R1+0x17c], R0 ;  /* 0x00017c0001007387 */ /* 0x0001e20000100800 */
[----:B------:R-:W-:Y:S01]  /*9490*/  IMAD.MOV R36, RZ, RZ, -R36 ;  /* 0x000000ffff247224 */ /* 0x000fe200078e0a24 */
[C---:B------:R-:W-:Y:S01]  /*94a0*/  ISETP.GT.U32.AND P1, PT, R42.reuse, R29, PT ;  /* 0x0000001d2a00720c */ /* 0x040fe20003f24070 */
[----:B------:R-:W-:Y:S02]  /*94b0*/  IMAD R28, R42, R40, R28 ;  /* 0x000000282a1c7224 */ /* 0x000fe400078e021c */
[----:B------:R-:W-:-:S02]  /*94c0*/  IMAD.MOV.U32 R2, RZ, RZ, R39 ;  /* 0x000000ffff027224 */ /* 0x000fc400078e0027 */
[----:B------:R-:W-:Y:S02]  /*94d0*/  IMAD R38, R42, R36, R38 ;  /* 0x000000242a267224 */ /* 0x000fe400078e0226 */
[----:B------:R-:W-:-:S03]  /*94e0*/  IMAD.HI.U32 R36, R45, R46, RZ ;  /* 0x0000002e2d247227 */ /* 0x000fc600078e00ff */
[C---:B------:R-:W-:Y:S01]  /*94f0*/  ISETP.GT.U32.AND P3, PT, R42.reuse, R38, PT ;  /* 0x000000262a00720c */ /* 0x040fe20003f64070 */
[----:B0-----:R-:W-:Y:S02]  /*9500*/  IMAD.MOV.U32 R0, RZ, RZ, R37 ;  /* 0x000000ffff007224 */ /* 0x001fe400078e0025 */
[----:B------:R-:W-:Y:S01]  /*9510*/  @!P6 IMAD.MOV R2, RZ, RZ, -R2 ;  /* 0x000000ffff02e224 */ /* 0x000fe200078e0a02 */
[----:B------:R-:W-:Y:S01]  /*9520*/  ISETP.GE.AND P6, PT, R55, RZ, PT ;  /* 0x000000ff3700720c */ /* 0x000fe20003fc6270 */
[----:B------:R-:W-:Y:S01]  /*9530*/  @!P4 IMAD.MOV R0, RZ, RZ, -R0 ;  /* 0x000000ffff00c224 */ /* 0x000fe200078e0a00 */
[C---:B------:R-:W-:Y:S01]  /*9540*/  ISETP.GT.U32.AND P4, PT, R42.reuse, R28, PT ;  /* 0x0000001c2a00720c */ /* 0x040fe20003f84070 */
[----:B------:R-:W-:Y:S01]  /*9550*/  IMAD.MOV R36, RZ, RZ, -R36 ;  /* 0x000000ffff247224 */ /* 0x000fe200078e0a24 */
[----:B------:R-:W-:Y:S01]  /*9560*/  STL [R1+0x174], R2 ;  /* 0x0001740201007387 */ /* 0x000fe20000100800 */
[----:B------:R-:W-:Y:S01]  /*9570*/  @!P1 IMAD.IADD R29, R29, 0x1, -R42 ;  /* 0x000000011d1d9824 */ /* 0x000fe200078e0a2a */
[----:B------:R-:W-:Y:S01]  /*9580*/  ISETP.GE.AND P1, PT, R53, RZ, PT ;  /* 0x000000ff3500720c */ /* 0x000fe20003f26270 */
[----:B------:R-:W-:Y:S01]  /*9590*/  VIADD R54, R3, 0x6b ;  /* 0x0000006b03367836 */ /* 0x000fe20000000000 */
[----:B------:R0:W-:Y:S01]  /*95a0*/  STL [R1+0x178], R0 ;  /* 0x0001780001007387 */ /* 0x0001e20000100800 */
[----:B------:R-:W-:-:S02]  /*95b0*/  IMAD R46, R42, R36, R46 ;  /* 0x000000242a2e7224 */ /* 0x000fc400078e022e */
[----:B------:R-:W-:Y:S01]  /*95c0*/  IMAD.HI.U32 R40, R45, R44, RZ ;  /* 0x0000002c2d287227 */ /* 0x000fe200078e00ff */
[----:B------:R-:W-:-:S03]  /*95d0*/  IABS R41, R54 ;  /* 0x0000003600297213 */ /* 0x000fc60000000000 */
[----:B------:R-:W-:Y:S02]  /*95e0*/  @!P4 IMAD.IADD R28, R28, 0x1, -R42 ;  /* 0x000000011c1cc824 */ /* 0x000fe400078e0a2a */
[----:B------:R-:W-:-:S03]  /*95f0*/  IMAD.HI.U32 R39, R45, R41, RZ ;  /* 0x000000292d277227 */ /* 0x000fc600078e00ff */
[C---:B------:R-:W-:Y:S01]  /*9600*/  ISETP.GT.U32.AND P4, PT, R42.reuse, R28, PT ;  /* 0x0000001c2a00720c */ /* 0x040fe20003f84070 */
[----:B0-----:R-:W-:Y:S02]  /*9610*/  IMAD.MOV.U32 R0, RZ, RZ, R29 ;  /* 0x000000ffff007224 */ /* 0x001fe400078e001d */
[----:B------:R-:W-:Y:S02]  /*9620*/  IMAD.MOV R40, RZ, RZ, -R40 ;  /* 0x000000ffff287224 */ /* 0x000fe400078e0a28 */
[----:B------:R-:W-:Y:S01]  /*9630*/  @!P0 IMAD.MOV R0, RZ, RZ, -R0 ;  /* 0x000000ffff008224 */ /* 0x000fe200078e0a00 */
[C---:B------:R-:W-:Y:S01]  /*9640*/  ISETP.GT.U32.AND P0, PT, R42.reuse, R46, PT ;  /* 0x0000002e2a00720c */ /* 0x040fe20003f04070 */
[----:B------:R-:W-:Y:S02]  /*9650*/  IMAD.MOV R39, RZ, RZ, -R39 ;  /* 0x000000ffff277224 */ /* 0x000fe400078e0a27 */
[----:B------:R-:W-:Y:S01]  /*9660*/  VIADD R55, R3, 0x69 ;  /* 0x0000006903377836 */ /* 0x000fe20000000000 */
[----:B------:R0:W-:Y:S01]  /*9670*/  STL [R1+0x16c], R0 ;  /* 0x00016c0001007387 */ /* 0x0001e20000100800 */
[----:B------:R-:W-:-:S02]  /*9680*/  IMAD R44, R42, R40, R44 ;  /* 0x000000282a2c7224 */ /* 0x000fc400078e022c */
[----:B------:R-:W-:Y:S01]  /*9690*/  IMAD R41, R42, R39, R41 ;  /* 0x000000272a297224 */ /* 0x000fe200078e0229 */
[----:B------:R-:W-:Y:S01]  /*96a0*/  IABS R37, R55 ;  /* 0x0000003700257213 */ /* 0x000fe20000000000 */
[--C-:B------:R-:W-:Y:S02]  /*96b0*/  @!P3 IMAD.IADD R38, R38, 0x1, -R42.reuse ;  /* 0x000000012626b824 */ /* 0x100fe400078e0a2a */
[--C-:B------:R-:W-:Y:S01]  /*96c0*/  @!P4 IMAD.IADD R28, R28, 0x1, -R42.reuse ;  /* 0x000000011c1cc824 */ /* 0x100fe200078e0a2a */
[----:B------:R-:W-:Y:S01]  /*96d0*/  ISETP.GT.U32.AND P4, PT, R42, R44, PT ;  /* 0x0000002c2a00720c */ /* 0x000fe20003f84070 */
[----:B------:R-:W-:Y:S01]  /*96e0*/  @!P0 IMAD.IADD R46, R46, 0x1, -R42 ;  /* 0x000000012e2e8824 */ /* 0x000fe200078e0a2a */
[C---:B------:R-:W-:Y:S01]  /*96f0*/  ISETP.GT.U32.AND P0, PT, R42.reuse, R41, PT ;  /* 0x000000292a00720c */ /* 0x040fe20003f04070 */
[----:B------:R-:W-:Y:S01]  /*9700*/  VIADD R52, R3, 0x6a ;  /* 0x0000006a03347836 */ /* 0x000fe20000000000 */
[----:B------:R-:W-:Y:S01]  /*9710*/  ISETP.GT.U32.AND P3, PT, R42, R38, PT ;  /* 0x000000262a00720c */ /* 0x000fe20003f64070 */
[----:B------:R-:W-:-:S03]  /*9720*/  IMAD.HI.U32 R29, R45, R37, RZ ;  /* 0x000000252d1d7227 */ /* 0x000fc600078e00ff */
[----:B------:R-:W-:Y:S01]  /*9730*/  IABS R43, R52 ;  /* 0x00000034002b7213 */ /* 0x000fe20000000000 */
[----:B------:R-:W-:Y:S02]  /*9740*/  IMAD.MOV R29, RZ, RZ, -R29 ;  /* 0x000000ffff1d7224 */ /* 0x000fe400078e0a1d */
[----:B------:R-:W-:Y:S02]  /*9750*/  VIADD R51, R3, 0x67 ;  /* 0x0000006703337836 */ /* 0x000fe40000000000 */
[----:B------:R-:W-:Y:S02]  /*9760*/  IMAD R37, R42, R29, R37 ;  /* 0x0000001d2a257224 */ /* 0x000fe400078e0225 */
[--C-:B------:R-:W-:Y:S01]  /*9770*/  @!P4 IMAD.IADD R44, R44, 0x1, -R42.reuse ;  /* 0x000000012c2cc824 */ /* 0x100fe200078e0a2a */
[----:B------:R-:W-:Y:S01]  /*9780*/  IABS R29, R51 ;  /* 0x00000033001d7213 */ /* 0x000fe20000000000 */
[----:B------:R-:W-:Y:S01]  /*9790*/  @!P0 IMAD.IADD R41, R41, 0x1, -R42 ;  /* 0x0000000129298824 */ /* 0x000fe200078e0a2a */
[----:B------:R-:W-:Y:S01]  /*97a0*/  ISETP.GT.U32.AND P4, PT, R42, R46, PT ;  /* 0x0000002e2a00720c */ /* 0x000fe20003f84070 */
[----:B------:R-:W-:-:S03]  /*97b0*/  IMAD.HI.U32 R36, R45, R43, RZ ;  /* 0x0000002b2d247227 */ /* 0x000fc600078e00ff */
[----:B------:R-:W-:Y:S01]  /*97c0*/  ISETP.GT.U32.AND P0, PT, R42, R41, PT ;  /* 0x000000292a00720c */ /* 0x000fe20003f04070 */
[----:B------:R-:W-:Y:S01]  /*97d0*/  @!P3 IMAD.IADD R38, R38, 0x1, -R42 ;  /* 0x000000012626b824 */ /* 0x000fe200078e0a2a */
[----:B------:R-:W-:Y:S01]  /*97e0*/  ISETP.GE.AND P3, PT, R54, RZ, PT ;  /* 0x000000ff3600720c */ /* 0x000fe20003f66270 */
[----:B------:R-:W-:Y:S02]  /*97f0*/  IMAD.MOV R36, RZ, RZ, -R36 ;  /* 0x000000ffff247224 */ /* 0x000fe400078e0a24 */
[----:B------:R-:W-:Y:S02]  /*9800*/  VIADD R50, R3, 0x68 ;  /* 0x0000006803327836 */ /* 0x000fe40000000000 */
[----:B------:R-:W-:-:S04]  /*9810*/  IMAD.HI.U32 R47, R45, R29, RZ ;  /* 0x0000001d2d2f7227 */ /* 0x000fc800078e00ff */
[----:B0-----:R-:W-:Y:S02]  /*9820*/  IMAD.MOV.U32 R0, RZ, RZ, R38 ;  /* 0x000000ffff007224 */ /* 0x001fe400078e0026 */
[C---:B------:R-:W-:Y:S01]  /*9830*/  IMAD R43, R42.reuse, R36, R43 ;  /* 0x000000242a2b7224 */ /* 0x040fe200078e022b */
[----:B------:R-:W-:Y:S01]  /*9840*/  IABS R36, R50 ;  /* 0x0000003200247213 */ /* 0x000fe20000000000 */
[----:B------:R-:W-:Y:S02]  /*9850*/  IMAD.MOV R47, RZ, RZ, -R47 ;  /* 0x000000ffff2f7224 */ /* 0x000fe400078e0a2f */
[----:B------:R-:W-:Y:S01]  /*9860*/  @!P2 IMAD.MOV R0, RZ, RZ, -R0 ;  /* 0x000000ffff00a224 */ /* 0x000fe200078e0a00 */
[----:B------:R-:W-:Y:S01]  /*9870*/  ISETP.GT.U32.AND P2, PT, R42, R44, PT ;  /* 0x0000002c2a00720c */ /* 0x000fe20003f44070 */
[----:B------:R-:W-:Y:S01]  /*9880*/  @!P4 IMAD.IADD R46, R46, 0x1, -R42 ;  /* 0x000000012e2ec824 */ /* 0x000fe200078e0a2a */
[C---:B------:R-:W-:Y:S01]  /*9890*/  ISETP.GT.U32.AND P4, PT, R42.reuse, R37, PT ;  /* 0x000000252a00720c */ /* 0x040fe20003f84070 */
[----:B------:R-:W-:Y:S01]  /*98a0*/  IMAD R29, R42, R47, R29 ;  /* 0x0000002f2a1d7224 */ /* 0x000fe200078e021d */
[----:B------:R0:W-:Y:S01]  /*98b0*/  STL [R1+0x154], R0 ;  /* 0x0001540001007387 */ /* 0x0001e20000100800 */
[----:B------:R-:W-:-:S04]  /*98c0*/  IMAD.HI.U32 R38, R45, R36, RZ ;  /* 0x000000242d267227 */ /* 0x000fc800078e00ff */
[----:B------:R-:W-:Y:S02]  /*98d0*/  VIADD R54, R3, 0x65 ;  /* 0x0000006503367836 */ /* 0x000fe40000000000 */
[----:B------:R-:W-:Y:S01]  /*98e0*/  @!P0 IMAD.IADD R41, R41, 0x1, -R42 ;  /* 0x0000000129298824 */ /* 0x000fe200078e0a2a */
[C---:B------:R-:W-:Y:S01]  /*98f0*/  ISETP.GT.U32.AND P0, PT, R42.reuse, R29, PT ;  /* 0x0000001d2a00720c */ /* 0x040fe20003f04070 */
[----:B------:R-:W-:Y:S01]  /*9900*/  IMAD.MOV R38, RZ, RZ, -R38 ;  /* 0x000000ffff267224 */ /* 0x000fe200078e0a26 */
[----:B------:R-:W-:Y:S01]  /*9910*/  IABS R39, R54 ;  /* 0x0000003600277213 */ /* 0x000fe20000000000 */
[----:B0-----:R-:W-:Y:S02]  /*9920*/  IMAD.MOV.U32 R0, RZ, RZ, R28 ;  /* 0x000000ffff007224 */ /* 0x001fe400078e001c */
[----:B------:R-:W-:Y:S02]  /*9930*/  VIADD R53, R3, 0x66 ;  /* 0x0000006603357836 */ /* 0x000fe40000000000 */
[----:B------:R-:W-:Y:S01]  /*9940*/  @!P5 IMAD.MOV R0, RZ, RZ, -R0 ;  /* 0x000000ffff00d224 */ /* 0x000fe200078e0a00 */
[C---:B------:R-:W-:Y:S01]  /*9950*/  ISETP.GT.U32.AND P5, PT, R42.reuse, R43, PT ;  /* 0x0000002b2a00720c */ /* 0x040fe20003fa4070 */
[----:B------:R-:W-:Y:S01]  /*9960*/  IMAD R36, R42, R38, R36 ;  /* 0x000000262a247224 */ /* 0x000fe200078e0224 */
[----:B------:R-:W-:Y:S01]  /*9970*/  IABS R40, R53 ;  /* 0x0000003500287213 */ /* 0x000fe20000000000 */
[----:B------:R-:W-:Y:S01]  /*9980*/  @!P2 IMAD.IADD R44, R44, 0x1, -R42 ;  /* 0x000000012c2ca824 */ /* 0x000fe200078e0a2a */
[----:B------:R0:W-:Y:S01]  /*9990*/  STL [R1+0x150], R0 ;  /* 0x0001500001007387 */ /* 0x0001e20000100800 */
[----:B------:R-:W-:Y:S01]  /*99a0*/  IMAD.HI.U32 R38, R45, R39, RZ ;  /* 0x000000272d267227 */ /* 0x000fe200078e00ff */
[----:B------:R-:W-:-:S03]  /*99b0*/  ISETP.GT.U32.AND P2, PT, R42, R36, PT ;  /* 0x000000242a00720c */ /* 0x000fc60003f44070 */
[----:B------:R-:W-:Y:S01]  /*99c0*/  @!P4 IMAD.IADD R37, R37, 0x1, -R42 ;  /* 0x000000012525c824 */ /* 0x000fe200078e0a2a */
[----:B------:R-:W-:Y:S01]  /*99d0*/  ISETP.GE.AND P4, PT, R55, RZ, PT ;  /* 0x000000ff3700720c */ /* 0x000fe20003f86270 */
[----:B------:R-:W-:Y:S02]  /*99e0*/  IMAD.MOV.U32 R2, RZ, RZ, R46 ;  /* 0x000000ffff027224 */ /* 0x000fe400078e002e */
[----:B------:R-:W-:-:S04]  /*99f0*/  IMAD.HI.U32 R28, R45, R40, RZ ;  /* 0x000000282d1c7227 */ /* 0x000fc800078e00ff */
[----:B0-----:R-:W-:Y:S02]  /*9a00*/  IMAD.MOV.U32 R0, RZ, RZ, R44 ;  /* 0x000000ffff007224 */ /* 0x001fe400078e002c */
[----:B------:R-:W-:Y:S02]  /*9a10*/  IMAD.MOV R38, RZ, RZ, -R38 ;  /* 0x000000ffff267224 */ /* 0x000fe400078e0a26 */
[----:B------:R-:W-:Y:S02]  /*9a20*/  VIADD R55, R3, 0x64 ;  /* 0x0000006403377836 */ /* 0x000fe40000000000 */
[----:B------:R-:W-:Y:S01]  /*9a30*/  @!P0 IMAD.IADD R29, R29, 0x1, -R42 ;  /* 0x000000011d1d8824 */ /* 0x000fe200078e0a2a */
[C---:B------:R-:W-:Y:S01]  /*9a40*/  ISETP.GT.U32.AND P0, PT, R42.reuse, R37, PT ;  /* 0x000000252a00720c */ /* 0x040fe20003f04070 */
[----:B------:R-:W-:Y:S02]  /*9a50*/  @!P6 IMAD.MOV R2, RZ, RZ, -R2 ;  /* 0x000000ffff02e224 */ /* 0x000fe400078e0a02 */
[----:B------:R-:W-:Y:S01]  /*9a60*/  @!P1 IMAD.MOV R0, RZ, RZ, -R0 ;  /* 0x000000ffff009224 */ /* 0x000fe200078e0a00 */
[C---:B------:R-:W-:Y:S01]  /*9a70*/  ISETP.GT.U32.AND P1, PT, R42.reuse, R29, PT ;  /* 0x0000001d2a00720c */ /* 0x040fe20003f24070 */
[----:B------:R-:W-:Y:S01]  /*9a80*/  IMAD.MOV R28, RZ, RZ, -R28 ;  /* 0x000000ffff1c7224 */ /* 0x000fe200078e0a1c */
[----:B------:R-:W-:Y:S01]  /*9a90*/  STL [R1+0xfc], R2 ;  /* 0x0000fc0201007387 */ /* 0x000fe20000100800 */
[C---:B------:R-:W-:Y:S01]  /*9aa0*/  IMAD R39, R42.reuse, R38, R39 ;  /* 0x000000262a277224 */ /* 0x040fe200078e0227 */
[----:B------:R-:W-:Y:S01]  /*9ab0*/  IABS R38, R55 ;  /* 0x0000003700267213 */ /* 0x000fe20000000000 */
[----:B------:R-:W-:Y:S01]  /*9ac0*/  @!P5 IMAD.IADD R43, R43, 0x1, -R42 ;  /* 0x000000012b2bd824 */ /* 0x000fe200078e0a2a */
[----:B------:R0:W-:Y:S01]  /*9ad0*/  STL [R1+0x11c], R0 ;  /* 0x00011c0001007387 */ /* 0x0001e20000100800 */
[----:B------:R-:W-:Y:S01]  /*9ae0*/  IMAD R40, R42, R28, R40 ;  /* 0x0000001c2a287224 */ /* 0x000fe200078e0228 */
[----:B------:R-:W-:Y:S01]  /*9af0*/  ISETP.GE.AND P5, PT, R52, RZ, PT ;  /* 0x000000ff3400720c */ /* 0x000fe20003fa6270 */
[----:B------:R-:W-:Y:S01]  /*9b00*/  @!P2 IMAD.IADD R36, R36, 0x1, -R42 ;  /* 0x000000012424a824 */ /* 0x000fe200078e0a2a */
[----:B------:R-:W-:Y:S01]  /*9b10*/  ISETP.GT.U32.AND P2, PT, R42, R43, PT ;  /* 0x0000002b2a00720c */ /* 0x000fe20003f44070 */
[----:B------:R-:W-:-:S03]  /*9b20*/  IMAD.HI.U32 R44, R45, R38, RZ ;  /* 0x000000262d2c7227 */ /* 0x000fc600078e00ff */
[C---:B------:R-:W-:Y:S01]  /*9b30*/  ISETP.GT.U32.AND P6, PT, R42.reuse, R36, PT ;  /* 0x000000242a00720c */ /* 0x040fe20003fc4070 */
[----:B------:R-:W-:Y:S01]  /*9b40*/  @!P0 IMAD.IADD R37, R37, 0x1, -R42 ;  /* 0x0000000125258824 */ /* 0x000fe200078e0a2a */
[C---:B------:R-:W-:Y:S01]  /*9b50*/  ISETP.GT.U32.AND P0, PT, R42.reuse, R39, PT ;  /* 0x000000272a00720c */ /* 0x040fe20003f04070 */
[----:B0-----:R-:W-:Y:S02]  /*9b60*/  IMAD.MOV.U32 R0, RZ, RZ, R41 ;  /* 0x000000ffff007224 */ /* 0x001fe400078e0029 */
[----:B------:R-:W-:Y:S02]  /*9b70*/  IMAD.MOV R44, RZ, RZ, -R44 ;  /* 0x000000ffff2c7224 */ /* 0x000fe400078e0a2c */
[----:B------:R-:W-:Y:S01]  /*9b80*/  @!P3 IMAD.MOV R0, RZ, RZ, -R0 ;  /* 0x000000ffff00b224 */ /* 0x000fe200078e0a00 */
[C---:B------:R-:W-:Y:S01]  /*9b90*/  ISETP.GT.U32.AND P3, PT, R42.reuse, R40, PT ;  /* 0x000000282a00720c */ /* 0x040fe20003f64070 */
[----:B------:R-:W-:Y:S02]  /*9ba0*/  IMAD R38, R42, R44, R38 ;  /* 0x0000002c2a267224 */ /* 0x000fe400078e0226 */
[----:B------:R-:W-:Y:S01]  /*9bb0*/  @!P2 IMAD.IADD R43, R43, 0x1, -R42 ;  /* 0x000000012b2ba824 */ /* 0x000fe200078e0a2a */
[----:B------:R0:W-:Y:S01]  /*9bc0*/  STL [R1+0x148], R0 ;  /* 0x0001480001007387 */ /* 0x0001e20000100800 */
[----:B------:R-:W-:Y:S01]  /*9bd0*/  VIADD R52, R3, 0x63 ;  /* 0x0000006303347836 */ /* 0x000fe20000000000 */
[----:B------:R-:W-:Y:S01]  /*9be0*/  ISETP.GE.AND P2, PT, R50, RZ, PT ;  /* 0x000000ff3200720c */ /* 0x000fe20003f46270 */
[----:B------:R-:W-:-:S02]  /*9bf0*/  IMAD.MOV.U32 R2, RZ, RZ, R43 ;  /* 0x000000ffff027224 */ /* 0x000fc400078e002b */
[--C-:B------:R-:W-:Y:S01]  /*9c00*/  @!P6 IMAD.IADD R36, R36, 0x1, -R42.reuse ;  /* 0x000000012424e824 */ /* 0x100fe200078e0a2a */
[----:B------:R-:W-:Y:S01]  /*9c10*/  ISETP.GE.AND P6, PT, R51, RZ, PT ;  /* 0x000000ff3300720c */ /* 0x000fe20003fc6270 */
[--C-:B------:R-:W-:Y:S01]  /*9c20*/  @!P0 IMAD.IADD R39, R39, 0x1, -R42.reuse ;  /* 0x0000000127278824 */ /* 0x100fe200078e0a2a */
[----:B------:R-:W-:Y:S01]  /*9c30*/  IABS R28, R52 ;  /* 0x00000034001c7213 */ /* 0x000fe20000000000 */
[----:B------:R-:W-:Y:S01]  /*9c40*/  @!P3 IMAD.IADD R40, R40, 0x1, -R42 ;  /* 0x000000012828b824 */ /* 0x000fe200078e0a2a */
[----:B------:R-:W-:Y:S01]  /*9c50*/  ISETP.GE.AND P3, PT, R54, RZ, PT ;  /* 0x000000ff3600720c */ /* 0x000fe20003f66270 */
[----:B0-----:R-:W-:Y:S02]  /*9c60*/  IMAD.MOV.U32 R0, RZ, RZ, R37 ;  /* 0x000000ffff007224 */ /* 0x001fe400078e0025 */
[----:B------:R-:W-:Y:S01]  /*9c70*/  @!P5 IMAD.MOV R2, RZ, RZ, -R2 ;  /* 0x000000ffff02d224 */ /* 0x000fe200078e0a02 */
[C---:B------:R-:W-:Y:S01]  /*9c80*/  ISETP.GT.U32.AND P0, PT, R42.reuse, R40, PT ;  /* 0x000000282a00720c */ /* 0x040fe20003f04070 */
[----:B------:R-:W-:Y:S01]  /*9c90*/  @!P4 IMAD.MOV R0, RZ, RZ, -R0 ;  /* 0x000000ffff00c224 */ /* 0x000fe200078e0a00 */
[----:B------:R-:W-:Y:S01]  /*9ca0*/  ISETP.GT.U32.AND P4, PT, R42, R38, PT ;  /* 0x000000262a00720c */ /* 0x000fe20003f84070 */
[----:B------:R-:W-:Y:S01]  /*9cb0*/  @!P1 IMAD.IADD R29, R29, 0x1, -R42 ;  /* 0x000000011d1d9824 */ /* 0x000fe200078e0a2a */
[----:B------:R0:W-:Y:S01]  /*9cc0*/  STL [R1+0x120], R2 ;  /* 0x0001200201007387 */ /* 0x0001e20000100800 */
[----:B------:R-:W-:Y:S01]  /*9cd0*/  IMAD.HI.U32 R41, R45, R28, RZ ;  /* 0x0000001c2d297227 */ /* 0x000fe200078e00ff */
[----:B------:R-:W-:-:S02]  /*9ce0*/  ISETP.GE.AND P1, PT, R53, RZ, PT ;  /* 0x000000ff3500720c */ /* 0x000fc40003f26270 */
[----:B------:R1:W-:Y:S01]  /*9cf0*/  STL [R1+0x124], R0 ;  /* 0x0001240001007387 */ /* 0x0003e20000100800 */
[----:B------:R-:W-:Y:S01]  /*9d00*/  VIADD R54, R3, 0x61 ;  /* 0x0000006103367836 */ /* 0x000fe20000000000 */
[----:B------:R-:W-:Y:S01]  /*9d10*/  ISETP.GT.U32.AND P5, PT, R42, R39, PT ;  /* 0x000000272a00720c */ /* 0x000fe20003fa4070 */
[----:B------:R-:W-:Y:S02]  /*9d20*/  IMAD.MOV R41, RZ, RZ, -R41 ;  /* 0x000000ffff297224 */ /* 0x000fe400078e0a29 */
[--C-:B------:R-:W-:Y:S01]  /*9d30*/  @!P0 IMAD.IADD R40, R40, 0x1, -R42.reuse ;  /* 0x0000000128288824 */ /* 0x100fe200078e0a2a */
[----:B------:R-:W-:Y:S01]  /*9d40*/  ISETP.GE.AND P0, PT, R52, RZ, PT ;  /* 0x000000ff3400720c */ /* 0x000fe20003f06270 */
[----:B------:R-:W-:Y:S02]  /*9d50*/  @!P4 IMAD.IADD R38, R38, 0x1, -R42 ;  /* 0x000000012626c824 */ /* 0x000fe400078e0a2a */
[----:B0-----:R-:W-:Y:S02]  /*9d60*/  IMAD.MOV.U32 R2, RZ, RZ, R36 ;  /* 0x000000ffff027224 */ /* 0x001fe400078e0024 */
[----:B-1----:R-:W-:Y:S01]  /*9d70*/  IMAD.MOV.U32 R0, RZ, RZ, R29 ;  /* 0x000000ffff007224 */ /* 0x002fe200078e001d */
[C---:B------:R-:W-:Y:S01]  /*9d80*/  ISETP.GT.U32.AND P4, PT, R42.reuse, R38, PT ;  /* 0x000000262a00720c */ /* 0x040fe20003f84070 */
[----:B------:R-:W-:Y:S01]  /*9d90*/  @!P2 IMAD.MOV R2, RZ, RZ, -R2 ;  /* 0x000000ffff02a224 */ /* 0x000fe200078e0a02 */
[----:B------:R-:W-:Y:S01]  /*9da0*/  IABS R29, R54 ;  /* 0x00000036001d7213 */ /* 0x000fe20000000000 */
[----:B------:R-:W-:Y:S01]  /*9db0*/  @!P6 IMAD.MOV R0, RZ, RZ, -R0 ;  /* 0x000000ffff00e224 */ /* 0x000fe200078e0a00 */
[----:B------:R-:W-:Y:S01]  /*9dc0*/  ISETP.GE.AND P2, PT, R55, RZ, PT ;  /* 0x000000ff3700720c */ /* 0x000fe20003f46270 */
[----:B------:R-:W-:Y:S01]  /*9dd0*/  IMAD R28, R42, R41, R28 ;  /* 0x000000292a1c7224 */ /* 0x000fe200078e021c */
[----:B------:R-:W-:Y:S01]  /*9de0*/  STL [R1+0x140], R2 ;  /* 0x0001400201007387 */ /* 0x000fe20000100800 */
[----:B------:R-:W-:-:S02]  /*9df0*/  VIADD R53, R3, 0x62 ;  /* 0x0000006203357836 */ /* 0x000fc40000000000 */
[----:B------:R-:W-:Y:S01]  /*9e00*/  VIADD R55, R3, 0x60 ;  /* 0x0000006003377836 */ /* 0x000fe20000000000 */
[----:B------:R0:W-:Y:S01]  /*9e10*/  STL [R1+0x144], R0 ;  /* 0x0001440001007387 */ /* 0x0001e20000100800 */
[----:B------:R-:W-:Y:S01]  /*9e20*/  ISETP.GT.U32.AND P6, PT, R42, R28, PT ;  /* 0x0000001c2a00720c */ /* 0x000fe20003fc4070 */
[--C-:B------:R-:W-:Y:S01]  /*9e30*/  @!P5 IMAD.IADD R39, R39, 0x1, -R42.reuse ;  /* 0x000000012727d824 */ /* 0x100fe200078e0a2a */
        /* <DEDUP_REMOVED lines=9> */
[----:B------:R-:W-:Y:S02]  /*9ed0*/  @!P1 IMAD.MOV R0, RZ, RZ, -R0 ;  /* 0x000000ffff009224 */ /* 0x000fe400078e0a00 */
[----:B------:R-:W-:Y:S02]  /*9ee0*/  IMAD.MOV R40, RZ, RZ, -R40 ;  /* 0x000000ffff287224 */ /* 0x000fe400078e0a28 */
[----:B------:R-:W-:Y:S01]  /*9ef0*/  @!P6 IMAD.IADD R28, R28, 0x1, -R42 ;  /* 0x000000011c1ce824 */ /* 0x000fe200078e0a2a */
[----:B------:R0:W-:Y:S01]  /*9f00*/  STL [R1+0x138], R0 ;  /* 0x0001380001007387 */ /* 0x0001e20000100800 */
[----:B------:R-:W-:Y:S01]  /*9f10*/  IMAD R29, R42, R40, R29 ;  /* 0x000000282a1d7224 */ /* 0x000fe200078e021d */
[----:B------:R-:W-:Y:S01]  /*9f20*/  ISETP.GE.AND P6, PT, R54, RZ, PT ;  /* 0x000000ff3600720c */ /* 0x000fe20003fc6270 */
[----:B------:R-:W-:Y:S01]  /*9f30*/  IMAD.MOV R36, RZ, RZ, -R36 ;  /* 0x000000ffff247224 */ /* 0x000fe200078e0a24 */
[----:B------:R-:W-:Y:S01]  /*9f40*/  ISETP.GT.U32.AND P1, PT, R42, R28, PT ;  /* 0x0000001c2a00720c */ /* 0x000fe20003f24070 */
        /* <DEDUP_REMOVED lines=8> */
[----:B------:R-:W-:Y:S01]  /*9fd0*/  ISETP.GT.U32.AND P2, PT, R42, R29, PT ;  /* 0x0000001d2a00720c */ /* 0x000fe20003f44070 */
[----:B------:R-:W-:Y:S01]  /*9fe0*/  IMAD.MOV R36, RZ, RZ, -R36 ;  /* 0x000000ffff247224 */ /* 0x000fe200078e0a24 */
[----:B------:R-:W-:Y:S01]  /*9ff0*/  STL [R1+0x12c], R2 ;  /* 0x00012c0201007387 */ /* 0x000fe20000100800 */
[----:B------:R-:W-:Y:S01]  /*a000*/  @!P1 IMAD.IADD R28, R28, 0x1, -R42 ;  /* 0x000000011c1c9824 */ /* 0x000fe200078e0a2a */
[----:B------:R-:W-:Y:S01]  /*a010*/  ISETP.GE.AND P1, PT, R53, RZ, PT ;  /* 0x000000ff3500720c */ /* 0x000fe20003f26270 */
[----:B------:R-:W-:Y:S01]  /*a020*/  IMAD.HI.U32 R40, R45, R44, RZ ;  /* 0x0000002c2d287227 */ /* 0x000fe200078e00ff */
[----:B------:R0:W-:Y:S03]  /*a030*/  STL [R1+0x130], R0 ;  /* 0x0001300001007387 */ /* 0x0001e60000100800 */
[----:B------:R-:W-:-:S02]  /*a040*/  VIADD R54, R3, 0x5e ;  /* 0x0000005e03367836 */ /* 0x000fc40000000000 */
[C---:B------:R-:W-:Y:S02]  /*a050*/  IMAD R46, R42.reuse, R36, R46 ;  /* 0x000000242a2e7224 */ /* 0x040fe400078e022e */
[----:B------:R-:W-:Y:S01]  /*a060*/  @!P2 IMAD.IADD R29, R29, 0x1, -R42 ;  /* 0x000000011d1da824 */ /* 0x000fe200078e0a2a */
[----:B------:R-:W-:Y:S01]  /*a070*/  IABS R41, R54 ;  /* 0x0000003600297213 */ /* 0x000fe20000000000 */
[----:B------:R-:W-:Y:S02]  /*a080*/  IMAD.MOV R40, RZ, RZ, -R40 ;  /* 0x000000ffff287224 */ /* 0x000fe400078e0a28 */
[----:B0-----:R-:W-:Y:S01]  /*a090*/  IMAD.MOV.U32 R0, RZ, RZ, R28 ;  /* 0x000000ffff007224 */ /* 0x001fe200078e001c */
[C---:B------:R-:W-:Y:S01]  /*a0a0*/  ISETP.GT.U32.AND P2, PT, R42.reuse, R29, PT ;  /* 0x0000001d2a00720c */ /* 0x040fe20003f44070 */
[C---:B------:R-:W-:Y:S02]  /*a0b0*/  IMAD R44, R42.reuse, R40, R44 ;  /* 0x000000282a2c7224 */ /* 0x040fe400078e022c */
[----:B------:R-:W-:Y:S01]  /*a0c0*/  @!P0 IMAD.MOV R0, RZ, RZ, -R0 ;  /* 0x000000ffff008224 */ /* 0x000fe200078e0a00 */
[----:B------:R-:W-:Y:S01]  /*a0d0*/  ISETP.GT.U32.AND P0, PT, R42, R46, PT ;  /* 0x0000002e2a00720c */ /* 0x000fe20003f04070 */
[----:B------:R-:W-:-:S03]  /*a0e0*/  IMAD.HI.U32 R39, R45, R41, RZ ;  /* 0x000000292d277227 */ /* 0x000fc600078e00ff */
[----:B------:R0:W-:Y:S01]  /*a0f0*/  STL [R1+0x128], R0 ;  /* 0x0001280001007387 */ /* 0x0001e20000100800 */
[--C-:B------:R-:W-:Y:S02]  /*a100*/  @!P4 IMAD.IADD R37, R37, 0x1, -R42.reuse ;  /* 0x000000012525c824 */ /* 0x100fe400078e0a2a */
[----:B------:R-:W-:Y:S02]  /*a110*/  IMAD.MOV R39, RZ, RZ, -R39 ;  /* 0x000000ffff277224 */ /* 0x000fe400078e0a27 */
[--C-:B------:R-:W-:Y:S01]  /*a120*/  @!P2 IMAD.IADD R29, R29, 0x1, -R42.reuse ;  /* 0x000000011d1da824 */ /* 0x100fe200078e0a2a */
[C---:B------:R-:W-:Y:S01]  /*a130*/  ISETP.GT.U32.AND P2, PT, R42.reuse, R44, PT ;  /* 0x0000002c2a00720c */ /* 0x040fe20003f44070 */
[C---:B------:R-:W-:Y:S01]  /*a140*/  VIADD R52, R3.reuse, 0x5d ;  /* 0x0000005d03347836 */ /* 0x040fe20000000000 */
[C---:B------:R-:W-:Y:S01]  /*a150*/  ISETP.GT.U32.AND P4, PT, R42.reuse, R37, PT ;  /* 0x000000252a00720c */ /* 0x040fe20003f84070 */
[C---:B------:R-:W-:Y:S02]  /*a160*/  VIADD R55, R3.reuse, 0x5c ;  /* 0x0000005c03377836 */ /* 0x040fe40000000000 */
[----:B------:R-:W-:Y:S01]  /*a170*/  IMAD R41, R42, R39, R41 ;  /* 0x000000272a297224 */ /* 0x000fe200078e0229 */
[----:B------:R-:W-:Y:S01]  /*a180*/  IABS R43, R52 ;  /* 0x00000034002b7213 */ /* 0x000fe20000000000 */
[----:B------:R-:W-:Y:S01]  /*a190*/  @!P0 IMAD.IADD R46, R46, 0x1, -R42 ;  /* 0x000000012e2e8824 */ /* 0x000fe200078e0a2a */
[----:B------:R-:W-:Y:S01]  /*a1a0*/  IABS R38, R55 ;  /* 0x0000003700267213 */ /* 0x000fe20000000000 */
[----:B------:R-:W-:Y:S01]  /*a1b0*/  VIADD R50, R3, 0x5b ;  /* 0x0000005b03327836 */ /* 0x000fe20000000000 */
[----:B------:R-:W-:Y:S01]  /*a1c0*/  ISETP.GT.U32.AND P0, PT, R42, R41, PT ;  /* 0x000000292a00720c */ /* 0x000fe20003f04070 */
[----:B------:R-:W-:-:S04]  /*a1d0*/  IMAD.HI.U32 R36, R45, R43, RZ ;  /* 0x0000002b2d247227 */ /* 0x000fc800078e00ff */
[----:B------:R-:W-:Y:S01]  /*a1e0*/  @!P2 IMAD.IADD R44, R44, 0x1, -R42 ;  /* 0x000000012c2ca824 */ /* 0x000fe200078e0a2a */
[----:B------:R-:W-:Y:S01]  /*a1f0*/  ISETP.GT.U32.AND P2, PT, R42, R46, PT ;  /* 0x0000002e2a00720c */ /* 0x000fe20003f44070 */
[----:B------:R-:W-:-:S04]  /*a200*/  IMAD.HI.U32 R28, R45, R38, RZ ;  /* 0x000000262d1c7227 */ /* 0x000fc800078e00ff */
[----:B------:R-:W-:Y:S01]  /*a210*/  @!P4 IMAD.IADD R37, R37, 0x1, -R42 ;  /* 0x000000012525c824 */ /* 0x000fe200078e0a2a */
[----:B------:R-:W-:Y:S01]  /*a220*/  ISETP.GE.AND P4, PT, R54, RZ, PT ;  /* 0x000000ff3600720c */ /* 0x000fe20003f86270 */
[----:B------:R-:W-:Y:S02]  /*a230*/  IMAD.MOV R36, RZ, RZ, -R36 ;  /* 0x000000ffff247224 */ /* 0x000fe400078e0a24 */
[----:B------:R-:W-:Y:S02]  /*a240*/  IMAD.MOV R28, RZ, RZ, -R28 ;  /* 0x000000ffff1c7224 */ /* 0x000fe400078e0a1c */
[C---:B------:R-:W-:Y:S01]  /*a250*/  IMAD R43, R42.reuse, R36, R43 ;  /* 0x000000242a2b7224 */ /* 0x040fe200078e022b */
[----:B------:R-:W-:Y:S01]  /*a260*/  IABS R36, R50 ;  /* 0x0000003200247213 */ /* 0x000fe20000000000 */
[----:B0-----:R-:W-:Y:S02]  /*a270*/  IMAD.MOV.U32 R0, RZ, RZ, R37 ;  /* 0x000000ffff007224 */ /* 0x001fe400078e0025 */
[----:B------:R-:W-:-:S02]  /*a280*/  IMAD R38, R42, R28, R38 ;  /* 0x0000001c2a267224 */ /* 0x000fc400078e0226 */
[----:B------:R-:W-:Y:S02]  /*a290*/  VIADD R51, R3, 0x5a ;  /* 0x0000005a03337836 */ /* 0x000fe40000000000 */
[----:B------:R-:W-:Y:S01]  /*a2a0*/  @!P0 IMAD.IADD R41, R41, 0x1, -R42 ;  /* 0x0000000129298824 */ /* 0x000fe200078e0a2a */
[----:B------:R-:W-:Y:S01]  /*a2b0*/  ISETP.GT.U32.AND P0, PT, R42, R44, PT ;  /* 0x0000002c2a00720c */ /* 0x000fe20003f04070 */
[----:B------:R-:W-:Y:S01]  /*a2c0*/  @!P5 IMAD.MOV R0, RZ, RZ, -R0 ;  /* 0x000000ffff00d224 */ /* 0x000fe200078e0a00 */
[----:B------:R-:W-:Y:S01]  /*a2d0*/  IABS R28, R51 ;  /* 0x00000033001c7213 */ /* 0x000fe20000000000 */
[----:B------:R-:W-:Y:S01]  /*a2e0*/  @!P2 IMAD.IADD R46, R46, 0x1, -R42 ;  /* 0x000000012e2ea824 */ /* 0x000fe200078e0a2a */
[C---:B------:R-:W-:Y:S01]  /*a2f0*/  ISETP.GT.U32.AND P2, PT, R42.reuse, R38, PT ;  /* 0x000000262a00720c */ /* 0x040fe20003f44070 */
[----:B------:R-:W-:Y:S01]  /*a300*/  IMAD.HI.U32 R37, R45, R36, RZ ;  /* 0x000000242d257227 */ /* 0x000fe200078e00ff */
[----:B------:R0:W-:Y:S01]  /*a310*/  STL [R1+0x104], R0 ;  /* 0x0001040001007387 */ /* 0x0001e20000100800 */
[----:B------:R-:W-:-:S02]  /*a320*/  ISETP.GT.U32.AND P5, PT, R42, R41, PT ;  /* 0x000000292a00720c */ /* 0x000fc40003fa4070 */
[----:B------:R-:W-:Y:S02]  /*a330*/  VIADD R54, R3, 0x58 ;  /* 0x0000005803367836 */ /* 0x000fe40000000000 */
[----:B------:R-:W-:Y:S02]  /*a340*/  IMAD.MOV R37, RZ, RZ, -R37 ;  /* 0x000000ffff257224 */ /* 0x000fe400078e0a25 */
[----:B------:R-:W-:Y:S01]  /*a350*/  IMAD.HI.U32 R47, R45, R28, RZ ;  /* 0x0000001c2d2f7227 */ /* 0x000fe200078e00ff */
[----:B------:R-:W-:-:S03]  /*a360*/  IABS R39, R54 ;  /* 0x0000003600277213 */ /* 0x000fc60000000000 */
[----:B0-----:R-:W-:Y:S02]  /*a370*/  IMAD.MOV.U32 R0, RZ, RZ, R29 ;  /* 0x000000ffff007224 */ /* 0x001fe400078e001d */
[----:B------:R-:W-:Y:S02]  /*a380*/  VIADD R53, R3, 0x59 ;  /* 0x0000005903357836 */ /* 0x000fe40000000000 */
[----:B------:R-:W-:Y:S01]  /*a390*/  @!P6 IMAD.MOV R0, RZ, RZ, -R0 ;  /* 0x000000ffff00e224 */ /* 0x000fe200078e0a00 */
[C---:B------:R-:W-:Y:S01]  /*a3a0*/  ISETP.GT.U32.AND P6, PT, R42.reuse, R43, PT ;  /* 0x0000002b2a00720c */ /* 0x040fe20003fc4070 */
[----:B------:R-:W-:Y:S01]  /*a3b0*/  IMAD R36, R42, R37, R36 ;  /* 0x000000252a247224 */ /* 0x000fe200078e0224 */
[----:B------:R-:W-:Y:S01]  /*a3c0*/  IABS R40, R53 ;  /* 0x0000003500287213 */ /* 0x000fe20000000000 */
[----:B------:R-:W-:Y:S01]  /*a3d0*/  IMAD.MOV R47, RZ, RZ, -R47 ;  /* 0x000000ffff2f7224 */ /* 0x000fe200078e0a2f */
[----:B------:R0:W-:Y:S01]  /*a3e0*/  STL [R1+0x100], R0 ;  /* 0x0001000001007387 */ /* 0x0001e20000100800 */
[----:B------:R-:W-:Y:S01]  /*a3f0*/  @!P0 IMAD.IADD R44, R44, 0x1, -R42 ;  /* 0x000000012c2c8824 */ /* 0x000fe200078e0a2a */
[----:B------:R-:W-:Y:S01]  /*a400*/  ISETP.GT.U32.AND P0, PT, R42, R36, PT ;  /* 0x000000242a00720c */ /* 0x000fe20003f04070 */
[----:B------:R-:W-:-:S04]  /*a410*/  IMAD.HI.U32 R37, R45, R39, RZ ;  /* 0x000000272d257227 */ /* 0x000fc800078e00ff */
[----:B------:R-:W-:Y:S02]  /*a420*/  IMAD R28, R42, R47, R28 ;  /* 0x0000002f2a1c7224 */ /* 0x000fe400078e021c */
[----:B------:R-:W-:Y:S01]  /*a430*/  @!P2 IMAD.IADD R38, R38, 0x1, -R42 ;  /* 0x000000012626a824 */ /* 0x000fe200078e0a2a */
[----:B------:R-:W-:Y:S01]  /*a440*/  ISETP.GE.AND P2, PT, R55, RZ, PT ;  /* 0x000000ff3700720c */ /* 0x000fe20003f46270 */
[----:B------:R-:W-:Y:S02]  /*a450*/  IMAD.MOV.U32 R2, RZ, RZ, R46 ;  /* 0x000000ffff027224 */ /* 0x000fe400078e002e */
[----:B0-----:R-:W-:Y:S02]  /*a460*/  IMAD.MOV.U32 R0, RZ, RZ, R44 ;  /* 0x000000ffff007224 */ /* 0x001fe400078e002c */
[----:B------:R-:W-:-:S04]  /*a470*/  IMAD.HI.U32 R29, R45, R40, RZ ;  /* 0x000000282d1d7227 */ /* 0x000fc800078e00ff */
[----:B------:R-:W-:Y:S02]  /*a480*/  IMAD.MOV R37, RZ, RZ, -R37 ;  /* 0x000000ffff257224 */ /* 0x000fe400078e0a25 */
[----:B------:R-:W-:Y:S01]  /*a490*/  @!P5 IMAD.IADD R41, R41, 0x1, -R42 ;  /* 0x000000012929d824 */ /* 0x000fe200078e0a2a */
[C---:B------:R-:W-:Y:S01]  /*a4a0*/  ISETP.GT.U32.AND P5, PT, R42.reuse, R28, PT ;  /* 0x0000001c2a00720c */ /* 0x040fe20003fa4070 */
[----:B------:R-:W-:Y:S02]  /*a4b0*/  VIADD R55, R3, 0x57 ;  /* 0x0000005703377836 */ /* 0x000fe40000000000 */
[----:B------:R-:W-:Y:S01]  /*a4c0*/  @!P3 IMAD.MOV R2, RZ, RZ, -R2 ;  /* 0x000000ffff02b224 */ /* 0x000fe200078e0a02 */
[C---:B------:R-:W-:Y:S01]  /*a4d0*/  ISETP.GT.U32.AND P3, PT, R42.reuse, R38, PT ;  /* 0x000000262a00720c */ /* 0x040fe20003f64070 */
[----:B------:R-:W-:Y:S02]  /*a4e0*/  @!P1 IMAD.MOV R0, RZ, RZ, -R0 ;  /* 0x000000ffff009224 */ /* 0x000fe400078e0a00 */
        /* <DEDUP_REMOVED lines=10> */
[----:B------:R-:W-:-:S04]  /*a590*/  IMAD.HI.U32 R44, R45, R37, RZ ;  /* 0x000000252d2c7227 */ /* 0x000fc800078e00ff */
[--C-:B------:R-:W-:Y:S01]  /*a5a0*/  @!P5 IMAD.IADD R28, R28, 0x1, -R42.reuse ;  /* 0x000000011c1cd824 */ /* 0x100fe200078e0a2a */
[----:B------:R-:W-:Y:S01]  /*a5b0*/  ISETP.GT.U32.AND P5, PT, R42, R36, PT ;  /* 0x000000242a00720c */ /* 0x000fe20003fa4070 */
[----:B0-----:R-:W-:Y:S02]  /*a5c0*/  IMAD.MOV.U32 R0, RZ, RZ, R41 ;  /* 0x000000ffff007224 */ /* 0x001fe400078e0029 */
[----:B------:R-:W-:Y:S01]  /*a5d0*/  @!P3 IMAD.IADD R38, R38, 0x1, -R42 ;  /* 0x000000012626b824 */ /* 0x000fe200078e0a2a */
[C---:B------:R-:W-:Y:S01]  /*a5e0*/  ISETP.GT.U32.AND P3, PT, R42.reuse, R39, PT ;  /* 0x000000272a00720c */ /* 0x040fe20003f64070 */
[----:B------:R-:W-:Y:S01]  /*a5f0*/  @!P4 IMAD.MOV R0, RZ, RZ, -R0 ;  /* 0x000000ffff00c224 */ /* 0x000fe200078e0a00 */
[C---:B------:R-:W-:Y:S01]  /*a600*/  ISETP.GT.U32.AND P4, PT, R42.reuse, R40, PT ;  /* 0x000000282a00720c */ /* 0x040fe20003f84070 */
[----:B------:R-:W-:Y:S01]  /*a610*/  IMAD.MOV R44, RZ, RZ, -R44 ;  /* 0x000000ffff2c7224 */ /* 0x000fe200078e0a2c */
[C---:B------:R-:W-:Y:S01]  /*a620*/  ISETP.GT.U32.AND P1, PT, R42.reuse, R28, PT ;  /* 0x0000001c2a00720c */ /* 0x040fe20003f24070 */
[----:B------:R-:W-:Y:S01]  /*a630*/  @!P0 IMAD.IADD R43, R43, 0x1, -R42 ;  /* 0x000000012b2b8824 */ /* 0x000fe200078e0a2a */
[----:B------:R0:W-:Y:S01]  /*a640*/  STL [R1+0xf8], R0 ;  /* 0x0000f80001007387 */ /* 0x0001e20000100800 */
[----:B------:R-:W-:Y:S01]  /*a650*/  IMAD R37, R42, R44, R37 ;  /* 0x0000002c2a257224 */ /* 0x000fe200078e0225 */
[----:B------:R-:W-:Y:S01]  /*a660*/  ISETP.GE.AND P0, PT, R50, RZ, PT ;  /* 0x000000ff3200720c */ /* 0x000fe20003f06270 */
[----:B------:R-:W-:-:S02]  /*a670*/  IMAD.MOV.U32 R2, RZ, RZ, R43 ;  /* 0x000000ffff027224 */ /* 0x000fc400078e002b */
[----:B------:R-:W-:Y:S02]  /*a680*/  VIADD R52, R3, 0x56 ;  /* 0x0000005603347836 */ /* 0x000fe40000000000 */
[--C-:B------:R-:W-:Y:S01]  /*a690*/  @!P5 IMAD.IADD R36, R36, 0x1, -R42.reuse ;  /* 0x000000012424d824 */ /* 0x100fe200078e0a2a */
[----:B------:R-:W-:Y:S01]  /*a6a0*/  ISETP.GE.AND P5, PT, R51, RZ, PT ;  /* 0x000000ff3300720c */ /* 0x000fe20003fa6270 */
[----:B------:R-:W-:Y:S01]  /*a6b0*/  @!P4 IMAD.IADD R40, R40, 0x1, -R42 ;  /* 0x000000012828c824 */ /* 0x000fe200078e0a2a */
[----:B------:R-:W-:Y:S01]  /*a6c0*/  IABS R29, R52 ;  /* 0x00000034001d7213 */ /* 0x000fe20000000000 */
[----:B0-----:R-:W-:Y:S01]  /*a6d0*/  IMAD.MOV.U32 R0, RZ, RZ, R38 ;  /* 0x000000ffff007224 */ /* 0x001fe200078e0026 */
[----:B------:R-:W-:Y:S01]  /*a6e0*/  ISETP.GE.AND P4, PT, R54, RZ, PT ;  /* 0x000000ff3600720c */ /* 0x000fe20003f86270 */
[----:B------:R-:W-:Y:S01]  /*a6f0*/  @!P3 IMAD.IADD R39, R39, 0x1, -R42 ;  /* 0x000000012727b824 */ /* 0x000fe200078e0a2a */
[C---:B------:R-:W-:Y:S01]  /*a700*/  ISETP.GT.U32.AND P3, PT, R42.reuse, R40, PT ;  /* 0x000000282a00720c */ /* 0x040fe20003f64070 */
[----:B------:R-:W-:Y:S01]  /*a710*/  @!P2 IMAD.MOV R0, RZ, RZ, -R0 ;  /* 0x000000ffff00a224 */ /* 0x000fe200078e0a00 */
[C---:B------:R-:W-:Y:S01]  /*a720*/  ISETP.GT.U32.AND P2, PT, R42.reuse, R37, PT ;  /* 0x000000252a00720c */ /* 0x040fe20003f44070 */
[----:B------:R-:W-:Y:S01]  /*a730*/  @!P6 IMAD.MOV R2, RZ, RZ, -R2 ;  /* 0x000000ffff02e224 */ /* 0x000fe200078e0a02 */
[----:B------:R-:W-:Y:S01]  /*a740*/  ISETP.GT.U32.AND P6, PT, R42, R39, PT ;  /* 0x000000272a00720c */ /* 0x000fe20003fc4070 */
[----:B------:R-:W-:Y:S01]  /*a750*/  @!P1 IMAD.IADD R28, R28, 0x1, -R42 ;  /* 0x000000011c1c9824 */ /* 0x000fe200078e0a2a */
[----:B------:R-:W-:Y:S01]  /*a760*/  ISETP.GE.AND P1, PT, R53, RZ, PT ;  /* 0x000000ff3500720c */ /* 0x000fe20003f26270 */
[----:B------:R-:W-:Y:S01]  /*a770*/  IMAD.HI.U32 R41, R45, R29, RZ ;  /* 0x0000001d2d297227 */ /* 0x000fe200078e00ff */
[----:B------:R0:W-:Y:S03]  /*a780*/  STL [R1+0xd0], R2 ;  /* 0x0000d00201007387 */ /* 0x0001e60000100800 */
[----:B------:R-:W-:Y:S01]  /*a790*/  VIADD R54, R3, 0x54 ;  /* 0x0000005403367836 */ /* 0x000fe20000000000 */
[----:B------:R1:W-:Y:S01]  /*a7a0*/  STL [R1+0xd8], R0 ;  /* 0x0000d80001007387 */ /* 0x0003e20000100800 */
[----:B------:R-:W-:-:S02]  /*a7b0*/  IMAD.MOV R41, RZ, RZ, -R41 ;  /* 0x000000ffff297224 */ /* 0x000fc400078e0a29 */
[--C-:B------:R-:W-:Y:S02]  /*a7c0*/  @!P2 IMAD.IADD R37, R37, 0x1, -R42.reuse ;  /* 0x000000012525a824 */ /* 0x100fe400078e0a2a */
[----:B------:R-:W-:Y:S01]  /*a7d0*/  @!P3 IMAD.IADD R40, R40, 0x1, -R42 ;  /* 0x000000012828b824 */ /* 0x000fe200078e0a2a */
[----:B------:R-:W-:Y:S01]  /*a7e0*/  ISETP.GE.AND P3, PT, R52, RZ, PT ;  /* 0x000000ff3400720c */ /* 0x000fe20003f66270 */
[----:B0-----:R-:W-:Y:S01]  /*a7f0*/  IMAD.MOV.U32 R2, RZ, RZ, R36 ;  /* 0x000000ffff027224 */ /* 0x001fe200078e0024 */
[C---:B------:R-:W-:Y:S01]  /*a800*/  ISETP.GT.U32.AND P2, PT, R42.reuse, R37, PT ;  /* 0x000000252a00720c */ /* 0x040fe20003f44070 */
[C---:B------:R-:W-:Y:S02]  /*a810*/  IMAD R29, R42.reuse, R41, R29 ;  /* 0x000000292a1d7224 */ /* 0x040fe400078e021d */
[----:B-1----:R-:W-:Y:S01]  /*a820*/  IMAD.MOV.U32 R0, RZ, RZ, R28 ;  /* 0x000000ffff007224 */ /* 0x002fe200078e001c */
[----:B------:R-:W-:Y:S01]  /*a830*/  IABS R28, R54 ;  /* 0x00000036001c7213 */ /* 0x000fe20000000000 */
[----:B------:R-:W-:Y:S01]  /*a840*/  @!P0 IMAD.MOV R2, RZ, RZ, -R2 ;  /* 0x000000ffff028224 */ /* 0x000fe200078e0a02 */
[----:B------:R-:W-:Y:S01]  /*a850*/  ISETP.GE.AND P0, PT, R55, RZ, PT ;  /* 0x000000ff3700720c */ /* 0x000fe20003f06270 */
[----:B------:R-:W-:Y:S01]  /*a860*/  @!P5 IMAD.MOV R0, RZ, RZ, -R0 ;  /* 0x000000ffff00d224 */ /* 0x000fe200078e0a00 */
[----:B------:R-:W-:Y:S01]  /*a870*/  ISETP.GT.U32.AND P5, PT, R42, R29, PT ;  /* 0x0000001d2a00720c */ /* 0x000fe20003fa4070 */
[C---:B------:R-:W-:Y:S01]  /*a880*/  VIADD R53, R3.reuse, 0x55 ;  /* 0x0000005503357836 */ /* 0x040fe20000000000 */
[----:B------:R-:W-:Y:S01]  /*a890*/  STL [R1+0xf0], R2 ;  /* 0x0000f00201007387 */ /* 0x000fe20000100800 */
[----:B------:R-:W-:-:S02]  /*a8a0*/  VIADD R55, R3, 0x53 ;  /* 0x0000005303377836 */ /* 0x000fc40000000000 */
[--C-:B------:R-:W-:Y:S01]  /*a8b0*/  @!P2 IMAD.IADD R37, R37, 0x1, -R42.reuse ;  /* 0x000000012525a824 */ /* 0x100fe200078e0a2a */
[----:B------:R0:W-:Y:S01]  /*a8c0*/  STL [R1+0xf4], R0 ;  /* 0x0000f40001007387 */ /* 0x0001e20000100800 */
        /* <DEDUP_REMOVED lines=11> */
[----:B------:R-:W-:Y:S02]  /*a980*/  IMAD.MOV R40, RZ, RZ, -R40 ;  /* 0x000000ffff287224 */ /* 0x000fe400078e0a28 */
[----:B------:R-:W-:Y:S01]  /*a990*/  @!P5 IMAD.IADD R29, R29, 0x1, -R42 ;  /* 0x000000011d1dd824 */ /* 0x000fe200078e0a2a */
[----:B------:R0:W-:Y:S01]  /*a9a0*/  STL [R1+0xec], R0 ;  /* 0x0000ec0001007387 */ /* 0x0001e20000100800 */
[C---:B------:R-:W-:Y:S02]  /*a9b0*/  IMAD R28, R42.reuse, R40, R28 ;  /* 0x000000282a1c7224 */ /* 0x040fe400078e021c */
        /* <DEDUP_REMOVED lines=15> */
[----:B------:R-:W-:Y:S01]  /*aab0*/  IMAD.HI.U32 R40, R45, R44, RZ ;  /* 0x0000002c2d287227 */ /* 0x000fe200078e00ff */
[----:B------:R0:W-:Y:S03]  /*aac0*/  STL [R1+0xe8], R0 ;  /* 0x0000e80001007387 */ /* 0x0001e60000100800 */
[----:B------:R-:W-:-:S02]  /*aad0*/  IMAD R46, R42, R36, R46 ;  /* 0x000000242a2e7224 */ /* 0x000fc400078e022e */
[----:B------:R-:W-:Y:S02]  /*aae0*/  IMAD.MOV R40, RZ, RZ, -R40 ;  /* 0x000000ffff287224 */ /* 0x000fe400078e0a28 */
[----:B------:R-:W-:Y:S02]  /*aaf0*/  @!P0 IMAD.IADD R28, R28, 0x1, -R42 ;  /* 0x000000011c1c8824 */ /* 0x000fe400078e0a2a */
[C---:B------:R-:W-:Y:S02]  /*ab00*/  VIADD R54, R3.reuse, 0x51 ;  /* 0x0000005103367836 */ /* 0x040fe40000000000 */
[----:B0-----:R-:W-:Y:S01]  /*ab10*/  IMAD.MOV.U32 R0, RZ, RZ, R29 ;  /* 0x000000ffff007224 */ /* 0x001fe200078e001d */
[C---:B------:R-:W-:Y:S01]  /*ab20*/  ISETP.GT.U32.AND P0, PT, R42.reuse, R28, PT ;  /* 0x0000001c2a00720c */ /* 0x040fe20003f04070 */
[C---:B------:R-:W-:Y:S01]  /*ab30*/  IMAD R44, R42.reuse, R40, R44 ;  /* 0x000000282a2c7224 */ /* 0x040fe200078e022c */
[----:B------:R-:W-:Y:S01]  /*ab40*/  IABS R41, R54 ;  /* 0x0000003600297213 */ /* 0x000fe20000000000 */
[----:B------:R-:W-:Y:S01]  /*ab50*/  @!P3 IMAD.MOV R0, RZ, RZ, -R0 ;  /* 0x000000ffff00b224 */ /* 0x000fe200078e0a00 */
[----:B------:R-:W-:Y:S01]  /*ab60*/  ISETP.GT.U32.AND P3, PT, R42, R46, PT ;  /* 0x0000002e2a00720c */ /* 0x000fe20003f64070 */
[----:B------:R-:W-:-:S02]  /*ab70*/  VIADD R55, R3, 0x4f ;  /* 0x0000004f03377836 */ /* 0x000fc40000000000 */
[--C-:B------:R-:W-:Y:S01]  /*ab80*/  @!P2 IMAD.IADD R38, R38, 0x1, -R42.reuse ;  /* 0x000000012626a824 */ /* 0x100fe200078e0a2a */
[----:B------:R0:W-:Y:S01]  /*ab90*/  STL [R1+0xdc], R0 ;  /* 0x0000dc0001007387 */ /* 0x0001e20000100800 */
[----:B------:R-:W-:Y:S01]  /*aba0*/  IMAD.HI.U32 R39, R45, R41, RZ ;  /* 0x000000292d277227 */ /* 0x000fe200078e00ff */
[----:B------:R-:W-:Y:S02]  /*abb0*/  IABS R37, R55 ;  /* 0x0000003700257213 */ /* 0x000fe40000000000 */
[----:B------:R-:W-:Y:S01]  /*abc0*/  ISETP.GT.U32.AND P2, PT, R42, R38, PT ;  /* 0x000000262a00720c */ /* 0x000fe20003f44070 */
[----:B------:R-:W-:Y:S01]  /*abd0*/  @!P0 IMAD.IADD R28, R28, 0x1, -R42 ;  /* 0x000000011c1c8824 */ /* 0x000fe200078e0a2a */
[----:B------:R-:W-:Y:S01]  /*abe0*/  ISETP.GT.U32.AND P0, PT, R42, R44, PT ;  /* 0x0000002c2a00720c */ /* 0x000fe20003f04070 */
[----:B------:R-:W-:Y:S02]  /*abf0*/  VIADD R52, R3, 0x50 ;  /* 0x0000005003347836 */ /* 0x000fe40000000000 */
[----:B------:R-:W-:-:S02]  /*ac00*/  IMAD.MOV R39, RZ, RZ, -R39 ;  /* 0x000000ffff277224 */ /* 0x000fc400078e0a27 */
[----:B------:R-:W-:Y:S01]  /*ac10*/  @!P3 IMAD.IADD R46, R46, 0x1, -R42 ;  /* 0x000000012e2eb824 */ /* 0x000fe200078e0a2a */
[----:B------:R-:W-:Y:S01]  /*ac20*/  IABS R43, R52 ;  /* 0x00000034002b7213 */ /* 0x000fe20000000000 */
[----:B------:R-:W-:Y:S02]  /*ac30*/  IMAD R41, R42, R39, R41 ;  /* 0x000000272a297224 */ /* 0x000fe400078e0229 */
[----:B------:R-:W-:-:S03]  /*ac40*/  IMAD.HI.U32 R29, R45, R37, RZ ;  /* 0x000000252d1d7227 */ /* 0x000fc600078e00ff */
[----:B------:R-:W-:Y:S01]  /*ac50*/  ISETP.GT.U32.AND P3, PT, R42, R41, PT ;  /* 0x000000292a00720c */ /* 0x000fe20003f64070 */
[----:B------:R-:W-:Y:S01]  /*ac60*/  @!P0 IMAD.IADD R44, R44, 0x1, -R42 ;  /* 0x000000012c2c8824 */ /* 0x000fe200078e0a2a */
[----:B------:R-:W-:Y:S01]  /*ac70*/  ISETP.GT.U32.AND P0, PT, R42, R46, PT ;  /* 0x0000002e2a00720c */ /* 0x000fe20003f04070 */
[----:B------:R-:W-:-:S04]  /*ac80*/  IMAD.HI.U32 R36, R45, R43, RZ ;  /* 0x0000002b2d247227 */ /* 0x000fc800078e00ff */
[----:B------:R-:W-:Y:S02]  /*ac90*/  IMAD.MOV R29, RZ, RZ, -R29 ;  /* 0x000000ffff1d7224 */ /* 0x000fe400078e0a1d */
[----:B------:R-:W-:Y:S01]  /*aca0*/  @!P2 IMAD.IADD R38, R38, 0x1, -R42 ;  /* 0x000000012626a824 */ /* 0x000fe200078e0a2a */
[----:B------:R-:W-:Y:S01]  /*acb0*/  ISETP.GE.AND P2, PT, R54, RZ, PT ;  /* 0x000000ff3600720c */ /* 0x000fe20003f46270 */
[----:B------:R-:W-:Y:S02]  /*acc0*/  IMAD.MOV R36, RZ, RZ, -R36 ;  /* 0x000000ffff247224 */ /* 0x000fe400078e0a24 */
[----:B------:R-:W-:Y:S02]  /*acd0*/  VIADD R50, R3, 0x4e ;  /* 0x0000004e03327836 */ /* 0x000fe40000000000 */
[C---:B------:R-:W-:Y:S02]  /*ace0*/  IMAD R37, R42.reuse, R29, R37 ;  /* 0x0000001d2a257224 */ /* 0x040fe400078e0225 */
[----:B------:R-:W-:Y:S01]  /*acf0*/  IMAD R43, R42, R36, R43 ;  /* 0x000000242a2b7224 */ /* 0x000fe200078e022b */
[----:B------:R-:W-:Y:S01]  /*ad00*/  IABS R36, R50 ;  /* 0x0000003200247213 */ /* 0x000fe20000000000 */
[----:B0-----:R-:W-:-:S02]  /*ad10*/  IMAD.MOV.U32 R0, RZ, RZ, R38 ;  /* 0x000000ffff007224 */ /* 0x001fc400078e0026 */
[--C-:B------:R-:W-:Y:S01]  /*ad20*/  @!P0 IMAD.IADD R46, R46, 0x1, -R42.reuse ;  /* 0x000000012e2e8824 */ /* 0x100fe200078e0a2a */
[C---:B------:R-:W-:Y:S01]  /*ad30*/  ISETP.GT.U32.AND P0, PT, R42.reuse, R37, PT ;  /* 0x000000252a00720c */ /* 0x040fe20003f04070 */
[----:B------:R-:W-:Y:S02]  /*ad40*/  VIADD R51, R3, 0x4d ;  /* 0x0000004d03337836 */ /* 0x000fe40000000000 */
[----:B------:R-:W-:Y:S01]  /*ad50*/  @!P3 IMAD.IADD R41, R41, 0x1, -R42 ;  /* 0x000000012929b824 */ /* 0x000fe200078e0a2a */
[C---:B------:R-:W-:Y:S01]  /*ad60*/  ISETP.GT.U32.AND P3, PT, R42.reuse, R44, PT ;  /* 0x0000002c2a00720c */ /* 0x040fe20003f64070 */
[----:B------:R-:W-:Y:S01]  /*ad70*/  @!P6 IMAD.MOV R0, RZ, RZ, -R0 ;  /* 0x000000ffff00e224 */ /* 0x000fe200078e0a00 */
[----:B------:R-:W-:Y:S01]  /*ad80*/  IABS R29, R51 ;  /* 0x00000033001d7213 */ /* 0x000fe20000000000 */
[----:B------:R-:W-:Y:S01]  /*ad90*/  IMAD.HI.U32 R38, R45, R36, RZ ;  /* 0x000000242d267227 */ /* 0x000fe200078e00ff */
[----:B------:R-:W-:Y:S02]  /*ada0*/  ISETP.GT.U32.AND P6, PT, R42, R41, PT ;  /* 0x000000292a00720c */ /* 0x000fe40003fc4070 */
[----:B------:R0:W-:Y:S01]  /*adb0*/  STL [R1+0xc8], R0 ;  /* 0x0000c80001007387 */ /* 0x0001e20000100800 */
[----:B------:R-:W-:-:S02]  /*adc0*/  VIADD R54, R3, 0x4b ;  /* 0x0000004b03367836 */ /* 0x000fc40000000000 */
[----:B------:R-:W-:Y:S02]  /*add0*/  IMAD.MOV R38, RZ, RZ, -R38 ;  /* 0x000000ffff267224 */ /* 0x000fe400078e0a26 */
[----:B------:R-:W-:Y:S01]  /*ade0*/  VIADD R53, R3, 0x4c ;  /* 0x0000004c03357836 */ /* 0x000fe20000000000 */
[----:B------:R-:W-:Y:S01]  /*adf0*/  IABS R39, R54 ;  /* 0x0000003600277213 */ /* 0x000fe20000000000 */
[----:B------:R-:W-:-:S03]  /*ae00*/  IMAD.HI.U32 R47, R45, R29, RZ ;  /* 0x0000001d2d2f7227 */ /* 0x000fc600078e00ff */
[----:B------:R-:W-:Y:S01]  /*ae10*/  IABS R40, R53 ;  /* 0x0000003500287213 */ /* 0x000fe20000000000 */
[----:B0-----:R-:W-:Y:S02]  /*ae20*/  IMAD.MOV.U32 R0, RZ, RZ, R28 ;  /* 0x000000ffff007224 */ /* 0x001fe400078e001c */
[C---:B------:R-:W-:Y:S02]  /*ae30*/  IMAD R36, R42.reuse, R38, R36 ;  /* 0x000000262a247224 */ /* 0x040fe400078e0224 */
[----:B------:R-:W-:Y:S01]  /*ae40*/  @!P1 IMAD.MOV R0, RZ, RZ, -R0 ;  /* 0x000000ffff009224 */ /* 0x000fe200078e0a00 */
[----:B------:R-:W-:Y:S01]  /*ae50*/  ISETP.GT.U32.AND P1, PT, R42, R43, PT ;  /* 0x0000002b2a00720c */ /* 0x000fe20003f24070 */
[----:B------:R-:W-:Y:S01]  /*ae60*/  @!P0 IMAD.IADD R37, R37, 0x1, -R42 ;  /* 0x0000000125258824 */ /* 0x000fe200078e0a2a */
[----:B------:R-:W-:Y:S01]  /*ae70*/  ISETP.GE.AND P0, PT, R55, RZ, PT ;  /* 0x000000ff3700720c */ /* 0x000fe20003f06270 */
[----:B------:R-:W-:Y:S01]  /*ae80*/  IMAD.MOV.U32 R2, RZ, RZ, R46 ;  /* 0x000000ffff027224 */ /* 0x000fe200078e002e */
[----:B------:R0:W-:Y:S01]  /*ae90*/  STL [R1+0xc4], R0 ;  /* 0x0000c40001007387 */ /* 0x0001e20000100800 */
[----:B------:R-:W-:-:S02]  /*aea0*/  IMAD.MOV R47, RZ, RZ, -R47 ;  /* 0x000000ffff2f7224 */ /* 0x000fc400078e0a2f */
[----:B------:R-:W-:Y:S01]  /*aeb0*/  @!P3 IMAD.IADD R44, R44, 0x1, -R42 ;  /* 0x000000012c2cb824 */ /* 0x000fe200078e0a2a */
[C---:B------:R-:W-:Y:S01]  /*aec0*/  ISETP.GT.U32.AND P3, PT, R42.reuse, R36, PT ;  /* 0x000000242a00720c */ /* 0x040fe20003f64070 */
[----:B------:R-:W-:Y:S01]  /*aed0*/  @!P4 IMAD.MOV R2, RZ, RZ, -R2 ;  /* 0x000000ffff02c224 */ /* 0x000fe200078e0a02 */
[----:B------:R-:W-:Y:S01]  /*aee0*/  ISETP.GT.U32.AND P4, PT, R42, R37, PT ;  /* 0x000000252a00720c */ /* 0x000fe20003f84070 */
[----:B------:R-:W-:-:S03]  /*aef0*/  IMAD.HI.U32 R38, R45, R39, RZ ;  /* 0x000000272d267227 */ /* 0x000fc600078e00ff */
[----:B------:R-:W-:Y:S01]  /*af00*/  STL [R1+0x74], R2 ;  /* 0x0000740201007387 */ /* 0x000fe20000100800 */
[----:B------:R-:W-:Y:S02]  /*af10*/  IMAD R29, R42, R47, R29 ;  /* 0x0000002f2a1d7224 */ /* 0x000fe400078e021d */
[----:B0-----:R-:W-:Y:S02]  /*af20*/  IMAD.MOV.U32 R0, RZ, RZ, R44 ;  /* 0x000000ffff007224 */ /* 0x001fe400078e002c */
[----:B------:R-:W-:-:S04]  /*af30*/  IMAD.HI.U32 R28, R45, R40, RZ ;  /* 0x000000282d1c7227 */ /* 0x000fc800078e00ff */
[----:B------:R-:W-:Y:S02]  /*af40*/  IMAD.MOV R38, RZ, RZ, -R38 ;  /* 0x000000ffff267224 */ /* 0x000fe400078e0a26 */
[----:B------:R-:W-:Y:S02]  /*af50*/  VIADD R55, R3, 0x4a ;  /* 0x0000004a03377836 */ /* 0x000fe40000000000 */
[----:B------:R-:W-:Y:S01]  /*af60*/  @!P6 IMAD.IADD R41, R41, 0x1, -R42 ;  /* 0x000000012929e824 */ /* 0x000fe200078e0a2a */
[C---:B------:R-:W-:Y:S01]  /*af70*/  ISETP.GT.U32.AND P6, PT, R42.reuse, R29, PT ;  /* 0x0000001d2a00720c */ /* 0x040fe20003fc4070 */
[----:B------:R-:W-:Y:S02]  /*af80*/  @!P5 IMAD.MOV R0, RZ, RZ, -R0 ;  /* 0x000000ffff00d224 */ /* 0x000fe400078e0a00 */
[----:B------:R-:W-:Y:S02]  /*af90*/  IMAD.MOV R28, RZ, RZ, -R28 ;  /* 0x000000ffff1c7224 */ /* 0x000fe400078e0a1c */
[----:B------:R-:W-:Y:S01]  /*afa0*/  @!P1 IMAD.IADD R43, R43, 0x1, -R42 ;  /* 0x000000012b2b9824 */ /* 0x000fe200078e0a2a */
[----:B------:R0:W-:Y:S01]  /*afb0*/  STL [R1+0x80], R0 ;  /* 0x0000800001007387 */ /* 0x0001e20000100800 */
[C---:B------:R-:W-:Y:S01]  /*afc0*/  IMAD R39, R42.reuse, R38, R39 ;  /* 0x000000262a277224 */ /* 0x040fe200078e0227 */
[----:B------:R-:W-:Y:S01]  /*afd0*/  IABS R38, R55 ;  /* 0x0000003700267213 */ /* 0x000fe20000000000 */
[----:B------:R-:W-:Y:S01]  /*afe0*/  IMAD R40, R42, R28, R40 ;  /* 0x0000001c2a287224 */ /* 0x000fe200078e0228 */
[----:B------:R-:W-:Y:S01]  /*aff0*/  ISETP.GE.AND P1, PT, R52, RZ, PT ;  /* 0x000000ff3400720c */ /* 0x000fe20003f26270 */
[--C-:B------:R-:W-:Y:S01]  /*b000*/  @!P3 IMAD.IADD R36, R36, 0x1, -R42.reuse ;  /* 0x000000012424b824 */ /* 0x100fe200078e0a2a */
[C---:B------:R-:W-:Y:S01]  /*b010*/  ISETP.GT.U32.AND P3, PT, R42.reuse, R43, PT ;  /* 0x0000002b2a00720c */ /* 0x040fe20003f64070 */
[----:B------:R-:W-:Y:S01]  /*b020*/  @!P4 IMAD.IADD R37, R37, 0x1, -R42 ;  /* 0x000000012525c824 */ /* 0x000fe200078e0a2a */
[C---:B------:R-:W-:Y:S01]  /*b030*/  ISETP.GT.U32.AND P4, PT, R42.reuse, R39, PT ;  /* 0x000000272a00720c */ /* 0x040fe20003f84070 */
[----:B------:R-:W-:Y:S01]  /*b040*/  IMAD.HI.U32 R44, R45, R38, RZ ;  /* 0x000000262d2c7227 */ /* 0x000fe200078e00ff */
[----:B------:R-:W-:-:S03]  /*b050*/  ISETP.GT.U32.AND P5, PT, R42, R36, PT ;  /* 0x000000242a00720c */ /* 0x000fc60003fa4070 */
[----:B0-----:R-:W-:Y:S02]  /*b060*/  IMAD.MOV.U32 R0, RZ, RZ, R41 ;  /* 0x000000ffff007224 */ /* 0x001fe400078e0029 */
[----:B------:R-:W-:Y:S02]  /*b070*/  IMAD.MOV R44, RZ, RZ, -R44 ;  /* 0x000000ffff2c7224 */ /* 0x000fe400078e0a2c */
[----:B------:R-:W-:Y:S01]  /*b080*/  @!P2 IMAD.MOV R0, RZ, RZ, -R0 ;  /* 0x000000ffff00a224 */ /* 0x000fe200078e0a00 */
[C---:B------:R-:W-:Y:S01]  /*b090*/  ISETP.GT.U32.AND P2, PT, R42.reuse, R40, PT ;  /* 0x000000282a00720c */ /* 0x040fe20003f44070 */
[----:B------:R-:W-:Y:S02]  /*b0a0*/  @!P6 IMAD.IADD R29, R29, 0x1, -R42 ;  /* 0x000000011d1de824 */ /* 0x000fe400078e0a2a */
[C---:B------:R-:W-:Y:S01]  /*b0b0*/  IMAD R38, R42.reuse, R44, R38 ;  /* 0x0000002c2a267224 */ /* 0x040fe200078e0226 */
[----:B------:R0:W-:Y:S01]  /*b0c0*/  STL [R1+0xb8], R0 ;  /* 0x0000b80001007387 */ /* 0x0001e20000100800 */
[----:B------:R-:W-:Y:S01]  /*b0d0*/  VIADD R52, R3, 0x49 ;  /* 0x0000004903347836 */ /* 0x000fe20000000000 */
[----:B------:R-:W-:Y:S01]  /*b0e0*/  ISETP.GT.U32.AND P6, PT, R42, R29, PT ;  /* 0x0000001d2a00720c */ /* 0x000fe20003fc4070 */
[--C-:B------:R-:W-:Y:S01]  /*b0f0*/  @!P3 IMAD.IADD R43, R43, 0x1, -R42.reuse ;  /* 0x000000012b2bb824 */ /* 0x100fe200078e0a2a */
[----:B------:R-:W-:Y:S01]  /*b100*/  ISETP.GE.AND P3, PT, R50, RZ, PT ;  /* 0x000000ff3200720c */ /* 0x000fe20003f66270 */
[--C-:B------:R-:W-:Y:S01]  /*b110*/  @!P4 IMAD.IADD R39, R39, 0x1, -R42.reuse ;  /* 0x000000012727c824 */ /* 0x100fe200078e0a2a */
[----:B------:R-:W-:Y:S01]  /*b120*/  ISETP.GT.U32.AND P4, PT, R42, R38, PT ;  /* 0x000000262a00720c */ /* 0x000fe20003f84070 */
[----:B------:R-:W-:Y:S01]  /*b130*/  IMAD.MOV.U32 R2, RZ, RZ, R43 ;  /* 0x000000ffff027224 */ /* 0x000fe200078e002b */
[----:B------:R-:W-:Y:S01]  /*b140*/  IABS R28, R52 ;  /* 0x00000034001c7213 */ /* 0x000fe20000000000 */
[--C-:B------:R-:W-:Y:S01]  /*b150*/  @!P2 IMAD.IADD R40, R40, 0x1, -R42.reuse ;  /* 0x000000012828a824 */ /* 0x100fe200078e0a2a */
[----:B------:R-:W-:Y:S01]  /*b160*/  ISETP.GE.AND P2, PT, R54, RZ, PT ;  /* 0x000000ff3600720c */ /* 0x000fe20003f46270 */
[----:B------:R-:W-:Y:S01]  /*b170*/  @!P5 IMAD.IADD R36, R36, 0x1, -R42 ;  /* 0x000000012424d824 */ /* 0x000fe200078e0a2a */
[----:B------:R-:W-:Y:S01]  /*b180*/  ISETP.GE.AND P5, PT, R51, RZ, PT ;  /* 0x000000ff3300720c */ /* 0x000fe20003fa6270 */
[----:B0-----:R-:W-:-:S02]  /*b190*/  IMAD.MOV.U32 R0, RZ, RZ, R37 ;  /* 0x000000ffff007224 */ /* 0x001fc400078e0025 */
[----:B------:R-:W-:-:S04]  /*b1a0*/  IMAD.HI.U32 R41, R45, R28, RZ ;  /* 0x0000001c2d297227 */ /* 0x000fc800078e00ff */
[----:B------:R-:W-:Y:S01]  /*b1b0*/  @!P1 IMAD.MOV R2, RZ, RZ, -R2 ;  /* 0x000000ffff029224 */ /* 0x000fe200078e0a02 */
[C---:B------:R-:W-:Y:S01]  /*b1c0*/  ISETP.GT.U32.AND P1, PT, R42.reuse, R40, PT ;  /* 0x000000282a00720c */ /* 0x040fe20003f24070 */
[----:B------:R-:W-:Y:S01]  /*b1d0*/  @!P0 IMAD.MOV R0, RZ, RZ, -R0 ;  /* 0x000000ffff008224 */ /* 0x000fe200078e0a00 */
[----:B------:R-:W-:Y:S01]  /*b1e0*/  ISETP.GT.U32.AND P0, PT, R42, R39, PT ;  /* 0x000000272a00720c */ /* 0x000fe20003f04070 */
[--C-:B------:R-:W-:Y:S01]  /*b1f0*/  @!P6 IMAD.IADD R29, R29, 0x1, -R42.reuse ;  /* 0x000000011d1de824 */ /* 0x100fe200078e0a2a */
[----:B------:R0:W-:Y:S01]  /*b200*/  STL [R1+0x84], R2 ;  /* 0x0000840201007387 */ /* 0x0001e20000100800 */
[----:B------:R-:W-:Y:S01]  /*b210*/  IMAD.MOV R41, RZ, RZ, -R41 ;  /* 0x000000ffff297224 */ /* 0x000fe200078e0a29 */
[----:B------:R-:W-:Y:S01]  /*b220*/  ISETP.GE.AND P6, PT, R53, RZ, PT ;  /* 0x000000ff3500720c */ /* 0x000fe20003fc6270 */
[----:B------:R-:W-:Y:S01]  /*b230*/  @!P4 IMAD.IADD R38, R38, 0x1, -R42 ;  /* 0x000000012626c824 */ /* 0x000fe200078e0a2a */
[----:B------:R1:W-:Y:S01]  /*b240*/  STL [R1+0x88], R0 ;  /* 0x0000880001007387 */ /* 0x0003e20000100800 */
[----:B------:R-:W-:-:S02]  /*b250*/  IMAD R28, R42, R41, R28 ;  /* 0x000000292a1c7224 */ /* 0x000fc400078e021c */
[C---:B------:R-:W-:Y:S01]  /*b260*/  VIADD R54, R3.reuse, 0x47 ;  /* 0x0000004703367836 */ /* 0x040fe20000000000 */
[----:B------:R-:W-:Y:S01]  /*b270*/  ISETP.GT.U32.AND P4, PT, R42, R38, PT ;  /* 0x000000262a00720c */ /* 0x000fe20003f84070 */
[----:B------:R-:W-:Y:S01]  /*b280*/  @!P1 IMAD.IADD R40, R40, 0x1, -R42 ;  /* 0x0000000128289824 */ /* 0x000fe200078e0a2a */
[----:B------:R-:W-:Y:S01]  /*b290*/  ISETP.GE.AND P1, PT, R52, RZ, PT ;  /* 0x000000ff3400720c */ /* 0x000fe20003f26270 */
[----:B0-----:R-:W-:Y:S02]  /*b2a0*/  IMAD.MOV.U32 R2, RZ, RZ, R36 ;  /* 0x000000ffff027224 */ /* 0x001fe400078e0024 */
[----:B------:R-:W-:Y:S02]  /*b2b0*/  VIADD R53, R3, 0x48 ;  /* 0x0000004803357836 */ /* 0x000fe40000000000 */
[----:B-1----:R-:W-:Y:S01]  /*b2c0*/  IMAD.MOV.U32 R0, RZ, RZ, R29 ;  /* 0x000000ffff007224 */ /* 0x002fe200078e001d */
[----:B------:R-:W-:Y:S01]  /*b2d0*/  IABS R29, R54 ;  /* 0x00000036001d7213 */ /* 0x000fe20000000000 */
[----:B------:R-:W-:Y:S01]  /*b2e0*/  @!P3 IMAD.MOV R2, RZ, RZ, -R2 ;  /* 0x000000ffff02b224 */ /* 0x000fe200078e0a02 */
[----:B------:R-:W-:Y:S01]  /*b2f0*/  ISETP.GE.AND P3, PT, R55, RZ, PT ;  /* 0x000000ff3700720c */ /* 0x000fe20003f66270 */
[----:B------:R-:W-:Y:S01]  /*b300*/  @!P5 IMAD.MOV R0, RZ, RZ, -R0 ;  /* 0x000000ffff00d224 */ /* 0x000fe200078e0a00 */
[----:B------:R-:W-:Y:S01]  /*b310*/  ISETP.GT.U32.AND P5, PT, R42, R28, PT ;  /* 0x0000001c2a00720c */ /* 0x000fe20003fa4070 */
[----:B------:R-:W-:Y:S01]  /*b320*/  @!P4 IMAD.IADD R38, R38, 0x1, -R42 ;  /* 0x000000012626c824 */ /* 0x000fe200078e0a2a */
[----:B------:R-:W-:Y:S01]  /*b330*/  STL [R1+0xa0], R2 ;  /* 0x0000a00201007387 */ /* 0x000fe20000100800 */
[----:B------:R-:W-:Y:S01]  /*b340*/  IABS R37, R53 ;  /* 0x0000003500257213 */ /* 0x000fe20000000000 */
[----:B------:R-:W-:-:S02]  /*b350*/  VIADD R55, R3, 0x46 ;  /* 0x0000004603377836 */ /* 0x000fc40000000000 */
[----:B------:R0:W-:Y:S01]  /*b360*/  STL [R1+0xa4], R0 ;  /* 0x0000a40001007387 */ /* 0x0001e20000100800 */
[----:B------:R-:W-:Y:S01]  /*b370*/  @!P0 IMAD.IADD R39, R39, 0x1, -R42 ;  /* 0x0000000127278824 */ /* 0x000fe200078e0a2a */
[----:B------:R-:W-:Y:S01]  /*b380*/  ISETP.GE.AND P0, PT, R53, RZ, PT ;  /* 0x000000ff3500720c */ /* 0x000fe20003f06270 */
[----:B------:R-:W-:Y:S01]  /*b390*/  IMAD.HI.U32 R36, R45, R37, RZ ;  /* 0x000000252d247227 */ /* 0x000fe200078e00ff */
[----:B------:R-:W-:-:S03]  /*b3a0*/  IABS R46, R55 ;  /* 0x00000037002e7213 */ /* 0x000fc60000000000 */
[----:B------:R-:W-:Y:S02]  /*b3b0*/  @!P5 IMAD.IADD R28, R28, 0x1, -R42 ;  /* 0x000000011c1cd824 */ /* 0x000fe400078e0a2a */
[----:B------:R-:W-:Y:S02]  /*b3c0*/  IMAD.MOV R36, RZ, RZ, -R36 ;  /* 0x000000ffff247224 */ /* 0x000fe400078e0a24 */
[----:B0-----:R-:W-:Y:S01]  /*b3d0*/  IMAD.MOV.U32 R0, RZ, RZ, R40 ;  /* 0x000000ffff007224 */ /* 0x001fe200078e0028 */
[----:B------:R-:W-:Y:S01]  /*b3e0*/  ISETP.GT.U32.AND P5, PT, R42, R28, PT ;  /* 0x0000001c2a00720c */ /* 0x000fe20003fa4070 */
[----:B------:R-:W-:-:S04]  /*b3f0*/  IMAD.HI.U32 R40, R45, R29, RZ ;  /* 0x0000001d2d287227 */ /* 0x000fc800078e00ff */
[----:B------:R-:W-:Y:S01]  /*b400*/  @!P6 IMAD.MOV R0, RZ, RZ, -R0 ;  /* 0x000000ffff00e224 */ /* 0x000fe200078e0a00 */
[----:B------:R-:W-:Y:S01]  /*b410*/  ISETP.GE.AND P6, PT, R54, RZ, PT ;  /* 0x000000ff3600720c */ /* 0x000fe20003fc6270 */
[----:B------:R-:W-:Y:S02]  /*b420*/  IMAD.MOV R40, RZ, RZ, -R40 ;  /* 0x000000ffff287224 */ /* 0x000fe400078e0a28 */
[----:B------:R-:W-:Y:S01]  /*b430*/  IMAD.MOV.U32 R2, RZ, RZ, R39 ;  /* 0x000000ffff027224 */ /* 0x000fe200078e0027 */
[----:B------:R0:W-:Y:S01]  /*b440*/  STL [R1+0x9c], R0 ;  /* 0x00009c0001007387 */ /* 0x0001e20000100800 */
[C---:B------:R-:W-:Y:S02]  /*b450*/  IMAD R29, R42.reuse, R40, R29 ;  /* 0x000000282a1d7224 */ /* 0x040fe400078e021d */
[----:B------:R-:W-:Y:S02]  /*b460*/  IMAD R37, R42, R36, R37 ;  /* 0x000000242a257224 */ /* 0x000fe400078e0225 */
[----:B------:R-:W-:-:S03]  /*b470*/  IMAD.HI.U32 R36, R45, R46, RZ ;  /* 0x0000002e2d247227 */ /* 0x000fc600078e00ff */
[C---:B------:R-:W-:Y:S01]  /*b480*/  ISETP.GT.U32.AND P4, PT, R42.reuse, R37, PT ;  /* 0x000000252a00720c */ /* 0x040fe20003f84070 */
[----:B------:R-:W-:Y:S01]  /*b490*/  @!P2 IMAD.MOV R2, RZ, RZ, -R2 ;  /* 0x000000ffff02a224 */ /* 0x000fe200078e0a02 */
[----:B------:R-:W-:Y:S01]  /*b4a0*/  ISETP.GE.AND P2, PT, R55, RZ, PT ;  /* 0x000000ff3700720c */ /* 0x000fe20003f46270 */
[----:B0-----:R-:W-:Y:S02]  /*b4b0*/  IMAD.MOV.U32 R0, RZ, RZ, R38 ;  /* 0x000000ffff007224 */ /* 0x001fe400078e0026 */
[C---:B------:R-:W-:Y:S01]  /*b4c0*/  VIADD R53, R3.reuse, 0x45 ;  /* 0x0000004503357836 */ /* 0x040fe20000000000 */
[----:B------:R-:W-:Y:S01]  /*b4d0*/  STL [R1+0x90], R2 ;  /* 0x0000900201007387 */ /* 0x000fe20000100800 */
[----:B------:R-:W-:Y:S01]  /*b4e0*/  @!P3 IMAD.MOV R0, RZ, RZ, -R0 ;  /* 0x000000ffff00b224 */ /* 0x000fe200078e0a00 */
[----:B------:R-:W-:Y:S01]  /*b4f0*/  ISETP.GT.U32.AND P3, PT, R42, R29, PT ;  /* 0x0000001d2a00720c */ /* 0x000fe20003f64070 */
[----:B------:R-:W-:Y:S01]  /*b500*/  IMAD.MOV R36, RZ, RZ, -R36 ;  /* 0x000000ffff247224 */ /* 0x000fe200078e0a24 */
[----:B------:R-:W-:Y:S01]  /*b510*/  IABS R44, R53 ;  /* 0x00000035002c7213 */ /* 0x000fe20000000000 */
[----:B------:R-:W-:Y:S01]  /*b520*/  @!P5 IMAD.IADD R28, R28, 0x1, -R42 ;  /* 0x000000011c1cd824 */ /* 0x000fe200078e0a2a */
[----:B------:R0:W-:Y:S01]  /*b530*/  STL [R1+0x98], R0 ;  /* 0x0000980001007387 */ /* 0x0001e20000100800 */
[----:B------:R-:W-:Y:S01]  /*b540*/  VIADD R54, R3, 0x44 ;  /* 0x0000004403367836 */ /* 0x000fe20000000000 */
[----:B------:R-:W-:Y:S01]  /*b550*/  ISETP.GE.AND P5, PT, R53, RZ, PT ;  /* 0x000000ff3500720c */ /* 0x000fe20003fa6270 */
[----:B------:R-:W-:-:S02]  /*b560*/  IMAD R46, R42, R36, R46 ;  /* 0x000000242a2e7224 */ /* 0x000fc400078e022e */
[----:B------:R-:W-:Y:S01]  /*b570*/  IMAD.HI.U32 R39, R45, R44, RZ ;  /* 0x0000002c2d277227 */ /* 0x000fe200078e00ff */
[----:B------:R-:W-:-:S03]  /*b580*/  IABS R41, R54 ;  /* 0x0000003600297213 */ /* 0x000fc60000000000 */
[----:B------:R-:W-:Y:S02]  /*b590*/  @!P3 IMAD.IADD R29, R29, 0x1, -R42 ;  /* 0x000000011d1db824 */ /* 0x000fe400078e0a2a */
[----:B0-----:R-:W-:Y:S02]  /*b5a0*/  IMAD.MOV.U32 R0, RZ, RZ, R28 ;  /* 0x000000ffff007224 */ /* 0x001fe400078e001c */
[----:B------:R-:W-:Y:S01]  /*b5b0*/  IMAD.HI.U32 R38, R45, R41, RZ ;  /* 0x000000292d267227 */ /* 0x000fe200078e00ff */
[----:B------:R-:W-:-:S03]  /*b5c0*/  ISETP.GT.U32.AND P3, PT, R42, R29, PT ;  /* 0x0000001d2a00720c */ /* 0x000fc60003f64070 */
[----:B------:R-:W-:Y:S01]  /*b5d0*/  @!P1 IMAD.MOV R0, RZ, RZ, -R0 ;  /* 0x000000ffff009224 */ /* 0x000fe200078e0a00 */
[C---:B------:R-:W-:Y:S01]  /*b5e0*/  ISETP.GT.U32.AND P1, PT, R42.reuse, R46, PT ;  /* 0x0000002e2a00720c */ /* 0x040fe20003f24070 */
[----:B------:R-:W-:Y:S02]  /*b5f0*/  @!P4 IMAD.IADD R37, R37, 0x1, -R42 ;  /* 0x000000012525c824 */ /* 0x000fe400078e0a2a */
[----:B------:R-:W-:Y:S01]  /*b600*/  IMAD.MOV R39, RZ, RZ, -R39 ;  /* 0x000000ffff277224 */ /* 0x000fe200078e0a27 */
[----:B------:R0:W-:Y:S01]  /*b610*/  STL [R1+0x8c], R0 ;  /* 0x00008c0001007387 */ /* 0x0001e20000100800 */
[----:B------:R-:W-:Y:S01]  /*b620*/  IMAD.MOV R38, RZ, RZ, -R38 ;  /* 0x000000ffff267224 */ /* 0x000fe200078e0a26 */
[C---:B------:R-:W-:Y:S01]  /*b630*/  ISETP.GT.U32.AND P4, PT, R42.reuse, R37, PT ;  /* 0x000000252a00720c */ /* 0x040fe20003f84070 */
[----:B------:R-:W-:Y:S02]  /*b640*/  VIADD R52, R3, 0x43 ;  /* 0x0000004303347836 */ /* 0x000fe40000000000 */
[----:B------:R-:W-:-:S02]  /*b650*/  IMAD R44, R42, R39, R44 ;  /* 0x000000272a2c7224 */ /* 0x000fc400078e022c */
[----:B------:R-:W-:Y:S01]  /*b660*/  VIADD R55, R3, 0x42 ;  /* 0x0000004203377836 */ /* 0x000fe20000000000 */
[----:B------:R-:W-:Y:S01]  /*b670*/  IABS R43, R52 ;  /* 0x00000034002b7213 */ /* 0x000fe20000000000 */
[C---:B------:R-:W-:Y:S02]  /*b680*/  IMAD R41, R42.reuse, R38, R41 ;  /* 0x000000262a297224 */ /* 0x040fe400078e0229 */
[--C-:B------:R-:W-:Y:S01]  /*b690*/  @!P3 IMAD.IADD R29, R29, 0x1, -R42.reuse ;  /* 0x000000011d1db824 */ /* 0x100fe200078e0a2a */
[----:B------:R-:W-:Y:S01]  /*b6a0*/  ISETP.GT.U32.AND P3, PT, R42, R44, PT ;  /* 0x0000002c2a00720c */ /* 0x000fe20003f64070 */
[----:B------:R-:W-:Y:S01]  /*b6b0*/  @!P1 IMAD.IADD R46, R46, 0x1, -R42 ;  /* 0x000000012e2e9824 */ /* 0x000fe200078e0a2a */
[----:B------:R-:W-:Y:S01]  /*b6c0*/  IABS R40, R55 ;  /* 0x0000003700287213 */ /* 0x000fe20000000000 */
[----:B------:R-:W-:Y:S01]  /*b6d0*/  IMAD.HI.U32 R36, R45, R43, RZ ;  /* 0x0000002b2d247227 */ /* 0x000fe200078e00ff */
[----:B------:R-:W-:-:S03]  /*b6e0*/  ISETP.GT.U32.AND P1, PT, R42, R41, PT ;  /* 0x000000292a00720c */ /* 0x000fc60003f24070 */
[----:B------:R-:W-:-:S04]  /*b6f0*/  IMAD.HI.U32 R28, R45, R40, RZ ;  /* 0x000000282d1c7227 */ /* 0x000fc800078e00ff */
[----:B------:R-:W-:Y:S01]  /*b700*/  @!P4 IMAD.IADD R37, R37, 0x1, -R42 ;  /* 0x000000012525c824 */ /* 0x000fe200078e0a2a */
[----:B------:R-:W-:Y:S01]  /*b710*/  ISETP.GE.AND P4, PT, R54, RZ, PT ;  /* 0x000000ff3600720c */ /* 0x000fe20003f86270 */
[----:B------:R-:W-:Y:S02]  /*b720*/  IMAD.MOV R36, RZ, RZ, -R36 ;  /* 0x000000ffff247224 */ /* 0x000fe400078e0a24 */
[C---:B------:R-:W-:Y:S02]  /*b730*/  VIADD R50, R3.reuse, 0x41 ;  /* 0x0000004103327836 */ /* 0x040fe40000000000 */
[----:B------:R-:W-:Y:S02]  /*b740*/  IMAD.MOV R28, RZ, RZ, -R28 ;  /* 0x000000ffff1c7224 */ /* 0x000fe400078e0a1c */
[----:B------:R-:W-:Y:S02]  /*b750*/  VIADD R51, R3, 0x40 ;  /* 0x0000004003337836 */ /* 0x000fe40000000000 */
[----:B------:R-:W-:Y:S01]  /*b760*/  IMAD R43, R42, R36, R43 ;  /* 0x000000242a2b7224 */ /* 0x000fe200078e022b */
[----:B------:R-:W-:Y:S01]  /*b770*/  IABS R36, R50 ;  /* 0x0000003200247213 */ /* 0x000fe20000000000 */
[----:B------:R-:W-:Y:S01]  /*b780*/  @!P3 IMAD.IADD R44, R44, 0x1, -R42 ;  /* 0x000000012c2cb824 */ /* 0x000fe200078e0a2a */
[----:B------:R-:W-:Y:S01]  /*b790*/  ISETP.GT.U32.AND P3, PT, R42, R46, PT ;  /* 0x0000002e2a00720c */ /* 0x000fe20003f64070 */
[----:B0-----:R-:W-:-:S02]  /*b7a0*/  IMAD.MOV.U32 R0, RZ, RZ, R37 ;  /* 0x000000ffff007224 */ /* 0x001fc400078e0025 */
[C---:B------:R-:W-:Y:S01]  /*b7b0*/  IMAD R40, R42.reuse, R28, R40 ;  /* 0x0000001c2a287224 */ /* 0x040fe200078e0228 */
[----:B------:R-:W-:Y:S01]  /*b7c0*/  IABS R28, R51 ;  /* 0x00000033001c7213 */ /* 0x000fe20000000000 */
[----:B------:R-:W-:Y:S02]  /*b7d0*/  @!P1 IMAD.IADD R41, R41, 0x1, -R42 ;  /* 0x0000000129299824 */ /* 0x000fe400078e0a2a */
[----:B------:R-:W-:Y:S01]  /*b7e0*/  @!P0 IMAD.MOV R0, RZ, RZ, -R0 ;  /* 0x000000ffff008224 */ /* 0x000fe200078e0a00 */
[C---:B------:R-:W-:Y:S01]  /*b7f0*/  ISETP.GT.U32.AND P0, PT, R42.reuse, R44, PT ;  /* 0x0000002c2a00720c */ /* 0x040fe20003f04070 */
[C---:B------:R-:W-:Y:S01]  /*b800*/  IMAD.HI.U32 R37, R45.reuse, R36, RZ ;  /* 0x000000242d257227 */ /* 0x040fe200078e00ff */
[----:B------:R-:W-:Y:S02]  /*b810*/  ISETP.GT.U32.AND P1, PT, R42, R41, PT ;  /* 0x000000292a00720c */ /* 0x000fe40003f24070 */
[----:B------:R0:W-:Y:S01]  /*b820*/  STL [R1+0x7c], R0 ;  /* 0x00007c0001007387 */ /* 0x0001e20000100800 */
[----:B------:R-:W-:-:S04]  /*b830*/  IMAD.HI.U32 R47, R45, R28, RZ ;  /* 0x0000001c2d2f7227 */ /* 0x000fc800078e00ff */
[----:B------:R-:W-:Y:S02]  /*b840*/  IMAD.MOV R37, RZ, RZ, -R37 ;  /* 0x000000ffff257224 */ /* 0x000fe400078e0a25 */
[----:B------:R-:W-:Y:S02]  /*b850*/  IMAD.MOV R47, RZ, RZ, -R47 ;  /* 0x000000ffff2f7224 */ /* 0x000fe400078e0a2f */
[----:B------:R-:W-:Y:S02]  /*b860*/  IMAD R36, R42, R37, R36 ;  /* 0x000000252a247224 */ /* 0x000fe400078e0224 */
[----:B0-----:R-:W-:Y:S02]  /*b870*/  IMAD.MOV.U32 R0, RZ, RZ, R29 ;  /* 0x000000ffff007224 */ /* 0x001fe400078e001d */
[----:B------:R-:W-:Y:S01]  /*b880*/  @!P3 IMAD.IADD R46, R46, 0x1, -R42 ;  /* 0x000000012e2eb824 */ /* 0x000fe200078e0a2a */
[C---:B------:R-:W-:Y:S01]  /*b890*/  ISETP.GT.U32.AND P3, PT, R42.reuse, R40, PT ;  /* 0x000000282a00720c */ /* 0x040fe20003f64070 */
[----:B------:R-:W-:Y:S01]  /*b8a0*/  @!P6 IMAD.MOV R0, RZ, RZ, -R0 ;  /* 0x000000ffff00e224 */ /* 0x000fe200078e0a00 */
[C---:B------:R-:W-:Y:S01]  /*b8b0*/  ISETP.GT.U32.AND P6, PT, R42.reuse, R43, PT ;  /* 0x0000002b2a00720c */ /* 0x040fe20003fc4070 */
[----:B------:R-:W-:-:S02]  /*b8c0*/  IMAD R28, R42, R47, R28 ;  /* 0x0000002f2a1c7224 */ /* 0x000fc400078e021c */
[----:B------:R-:W-:Y:S01]  /*b8d0*/  VIADD R54, R3, 0x3e ;  /* 0x0000003e03367836 */ /* 0x000fe20000000000 */
[----:B------:R0:W-:Y:S01]  /*b8e0*/  STL [R1+0x78], R0 ;  /* 0x0000780001007387 */ /* 0x0001e20000100800 */
[--C-:B------:R-:W-:Y:S01]  /*b8f0*/  @!P0 IMAD.IADD R44, R44, 0x1, -R42.reuse ;  /* 0x000000012c2c8824 */ /* 0x100fe200078e0a2a */
[C---:B------:R-:W-:Y:S01]  /*b900*/  ISETP.GT.U32.AND P0, PT, R42.reuse, R36, PT ;  /* 0x000000242a00720c */ /* 0x040fe20003f04070 */
[----:B------:R-:W-:Y:S01]  /*b910*/  @!P1 IMAD.IADD R41, R41, 0x1, -R42 ;  /* 0x0000000129299824 */ /* 0x000fe200078e0a2a */
[----:B------:R-:W-:Y:S01]  /*b920*/  ISETP.GT.U32.AND P1, PT, R42, R28, PT ;  /* 0x0000001c2a00720c */ /* 0x000fe20003f24070 */
[----:B------:R-:W-:Y:S01]  /*b930*/  VIADD R53, R3, 0x3f ;  /* 0x0000003f03357836 */ /* 0x000fe20000000000 */
[----:B------:R-:W-:Y:S01]  /*b940*/  IABS R38, R54 ;  /* 0x0000003600267213 */ /* 0x000fe20000000000 */
[----:B------:R-:W-:Y:S02]  /*b950*/  IMAD.MOV.U32 R2, RZ, RZ, R46 ;  /* 0x000000ffff027224 */ /* 0x000fe400078e002e */
[----:B------:R-:W-:Y:S01]  /*b960*/  @!P6 IMAD.IADD R43, R43, 0x1, -R42 ;  /* 0x000000012b2be824 */ /* 0x000fe200078e0a2a */
[----:B------:R-:W-:Y:S01]  /*b970*/  IABS R39, R53 ;  /* 0x0000003500277213 */ /* 0x000fe20000000000 */
[----:B------:R-:W-:Y:S01]  /*b980*/  IMAD.HI.U32 R37, R45, R38, RZ ;  /* 0x000000262d257227 */ /* 0x000fe200078e00ff */
[----:B------:R-:W-:-:S03]  /*b990*/  ISETP.GE.AND P6, PT, R52, RZ, PT ;  /* 0x000000ff3400720c */ /* 0x000fc60003fc6270 */
[----:B------:R-:W-:Y:S01]  /*b9a0*/  @!P3 IMAD.IADD R40, R40, 0x1, -R42 ;  /* 0x000000012828b824 */ /* 0x000fe200078e0a2a */
[----:B------:R-:W-:Y:S01]  /*b9b0*/  ISETP.GE.AND P3, PT, R55, RZ, PT ;  /* 0x000000ff3700720c */ /* 0x000fe20003f66270 */
[----:B0-----:R-:W-:Y:S02]  /*b9c0*/  IMAD.MOV.U32 R0, RZ, RZ, R44 ;  /* 0x000000ffff007224 */ /* 0x001fe400078e002c */
[----:B------:R-:W-:-:S04]  /*b9d0*/  IMAD.HI.U32 R29, R45, R39, RZ ;  /* 0x000000272d1d7227 */ /* 0x000fc800078e00ff */
[----:B------:R-:W-:Y:S02]  /*b9e0*/  IMAD.MOV R37, RZ, RZ, -R37 ;  /* 0x000000ffff257224 */ /* 0x000fe400078e0a25 */
[----:B------:R-:W-:Y:S02]  /*b9f0*/  VIADD R55, R3, 0x3d ;  /* 0x0000003d03377836 */ /* 0x000fe40000000000 */
[----:B------:R-:W-:Y:S01]  /*ba00*/  @!P0 IMAD.IADD R36, R36, 0x1, -R42 ;  /* 0x0000000124248824 */ /* 0x000fe200078e0a2a */
[----:B------:R-:W-:Y:S01]  /*ba10*/  ISETP.GT.U32.AND P0, PT, R42, R43, PT ;  /* 0x0000002b2a00720c */ /* 0x000fe20003f04070 */
[----:B------:R-:W-:Y:S02]  /*ba20*/  @!P2 IMAD.MOV R2, RZ, RZ, -R2 ;  /* 0x000000ffff02a224 */ /* 0x000fe400078e0a02 */
[----:B------:R-:W-:Y:S01]  /*ba30*/  @!P1 IMAD.IADD R28, R28, 0x1, -R42 ;  /* 0x000000011c1c9824 */ /* 0x000fe200078e0a2a */
[C---:B------:R-:W-:Y:S01]  /*ba40*/  ISETP.GT.U32.AND P1, PT, R42.reuse, R40, PT ;  /* 0x000000282a00720c */ /* 0x040fe20003f24070 */
[----:B------:R-:W-:Y:S01]  /*ba50*/  @!P5 IMAD.MOV R0, RZ, RZ, -R0 ;  /* 0x000000ffff00d224 */ /* 0x000fe200078e0a00 */
[----:B------:R-:W-:Y:S01]  /*ba60*/  STL [R1+0x4c], R2 ;  /* 0x00004c0201007387 */ /* 0x000fe20000100800 */
[----:B------:R-:W-:Y:S01]  /*ba70*/  IMAD.MOV R29, RZ, RZ, -R29 ;  /* 0x000000ffff1d7224 */ /* 0x000fe200078e0a1d */
[C---:B------:R-:W-:Y:S01]  /*ba80*/  ISETP.GT.U32.AND P2, PT, R42.reuse, R36, PT ;  /* 0x000000242a00720c */ /* 0x040fe20003f44070 */
[C---:B------:R-:W-:Y:S01]  /*ba90*/  IMAD R38, R42.reuse, R37, R38 ;  /* 0x000000252a267224 */ /* 0x040fe200078e0226 */
[----:B------:R-:W-:Y:S01]  /*baa0*/  IABS R37, R55 ;  /* 0x0000003700257213 */ /* 0x000fe20000000000 */
[----:B------:R0:W-:Y:S01]  /*bab0*/  STL [R1+0x50], R0 ;  /* 0x0000500001007387 */ /* 0x0001e20000100800 */
[C---:B------:R-:W-:Y:S01]  /*bac0*/  IMAD R39, R42.reuse, R29, R39 ;  /* 0x0000001d2a277224 */ /* 0x040fe200078e0227 */
[----:B------:R-:W-:Y:S01]  /*bad0*/  ISETP.GT.U32.AND P5, PT, R42, R28, PT ;  /* 0x0000001c2a00720c */ /* 0x000fe20003fa4070 */
[----:B------:R-:W-:Y:S01]  /*bae0*/  @!P0 IMAD.IADD R43, R43, 0x1, -R42 ;  /* 0x000000012b2b8824 */ /* 0x000fe200078e0a2a */
[----:B------:R-:W-:Y:S01]  /*baf0*/  ISETP.GE.AND P0, PT, R50, RZ, PT ;  /* 0x000000ff3200720c */ /* 0x000fe20003f06270 */
[----:B------:R-:W-:-:S04]  /*bb00*/  IMAD.HI.U32 R44, R45, R37, RZ ;  /* 0x000000252d2c7227 */ /* 0x000fc800078e00ff */
[----:B------:R-:W-:Y:S02]  /*bb10*/  IMAD.MOV R44, RZ, RZ, -R44 ;  /* 0x000000ffff2c7224 */ /* 0x000fe400078e0a2c */
[----:B0-----:R-:W-:Y:S02]  /*bb20*/  IMAD.MOV.U32 R0, RZ, RZ, R41 ;  /* 0x000000ffff007224 */ /* 0x001fe400078e0029 */
[----:B------:R-:W-:Y:S01]  /*bb30*/  @!P1 IMAD.IADD R40, R40, 0x1, -R42 ;  /* 0x0000000128289824 */ /* 0x000fe200078e0a2a */
[C---:B------:R-:W-:Y:S01]  /*bb40*/  ISETP.GT.U32.AND P1, PT, R42.reuse, R38, PT ;  /* 0x000000262a00720c */ /* 0x040fe20003f24070 */
[----:B------:R-:W-:Y:S01]  /*bb50*/  @!P4 IMAD.MOV R0, RZ, RZ, -R0 ;  /* 0x000000ffff00c224 */ /* 0x000fe200078e0a00 */
[C---:B------:R-:W-:Y:S01]  /*bb60*/  ISETP.GT.U32.AND P4, PT, R42.reuse, R39, PT ;  /* 0x000000272a00720c */ /* 0x040fe20003f84070 */
[----:B------:R-:W-:Y:S02]  /*bb70*/  VIADD R52, R3, 0x3c ;  /* 0x0000003c03347836 */ /* 0x000fe40000000000 */
        /* <DEDUP_REMOVED lines=24> */
[C---:B------:R-:W-:Y:S01]  /*bd00*/  ISETP.GT.U32.AND P6, PT, R42.reuse, R37, PT ;  /* 0x000000252a00720c */ /* 0x040fe20003fc4070 */
        /* <DEDUP_REMOVED lines=55> */
[----:B------:R-:W-:Y:S01]  /*c080*/  ISETP.GT.U32.AND P1, PT, R42, R46, PT ;  /* 0x0000002e2a00720c */ /* 0x000fe20003f24070 */
[----:B------:R-:W-:Y:S02]  /*c090*/  IMAD.MOV R37, RZ, RZ, -R37 ;  /* 0x000000ffff257224 */ /* 0x000fe400078e0a25 */
[----:B------:R-:W-:Y:S01]  /*c0a0*/  @!P6 IMAD.IADD R44, R44, 0x1, -R42 ;  /* 0x000000012c2ce824 */ /* 0x000fe200078e0a2a */
[----:B------:R0:W-:Y:S01]  /*c0b0*/  STL [R1+0x210], R0 ;  /* 0x0002100001007387 */ /* 0x0001e20000100800 */
[----:B------:R-:W-:-:S02]  /*c0c0*/  VIADD R52, R3, 0x36 ;  /* 0x0000003603347836 */ /* 0x000fc40000000000 */
[C---:B------:R-:W-:Y:S01]  /*c0d0*/  IMAD R43, R42.reuse, R38, R43 ;  /* 0x000000262a2b7224 */ /* 0x040fe200078e022b */
[C---:B------:R-:W-:Y:S01]  /*c0e0*/  ISETP.GT.U32.AND P6, PT, R42.reuse, R44, PT ;  /* 0x0000002c2a00720c */ /* 0x040fe20003fc4070 */
[----:B------:R-:W-:Y:S01]  /*c0f0*/  IMAD R41, R42, R37, R41 ;  /* 0x000000252a297224 */ /* 0x000fe200078e0229 */
[----:B------:R-:W-:Y:S01]  /*c100*/  IABS R40, R52 ;  /* 0x0000003400287213 */ /* 0x000fe20000000000 */
[--C-:B------:R-:W-:Y:S01]  /*c110*/  @!P0 IMAD.IADD R28, R28, 0x1, -R42.reuse ;  /* 0x000000011c1c8824 */ /* 0x100fe200078e0a2a */
[----:B------:R-:W-:Y:S01]  /*c120*/  ISETP.GT.U32.AND P0, PT, R42, R43, PT ;  /* 0x0000002b2a00720c */ /* 0x000fe20003f04070 */
[----:B------:R-:W-:Y:S01]  /*c130*/  @!P1 IMAD.IADD R46, R46, 0x1, -R42 ;  /* 0x000000012e2e9824 */ /* 0x000fe200078e0a2a */
[----:B------:R-:W-:Y:S01]  /*c140*/  ISETP.GT.U32.AND P1, PT, R42, R41, PT ;  /* 0x000000292a00720c */ /* 0x000fe20003f24070 */
[----:B------:R-:W-:Y:S02]  /*c150*/  VIADD R55, R3, 0x35 ;  /* 0x0000003503377836 */ /* 0x000fe40000000000 */
[----:B------:R-:W-:-:S03]  /*c160*/  IMAD.HI.U32 R36, R45, R40, RZ ;  /* 0x000000282d247227 */ /* 0x000fc600078e00ff */
[----:B------:R-:W-:Y:S01]  /*c170*/  IABS R39, R55 ;  /* 0x0000003700277213 */ /* 0x000fe20000000000 */
[----:B------:R-:W-:Y:S02]  /*c180*/  IMAD.MOV R36, RZ, RZ, -R36 ;  /* 0x000000ffff247224 */ /* 0x000fe400078e0a24 */
[C---:B------:R-:W-:Y:S02]  /*c190*/  VIADD R51, R3.reuse, 0x33 ;  /* 0x0000003303337836 */ /* 0x040fe40000000000 */
[----:B------:R-:W-:Y:S01]  /*c1a0*/  @!P6 IMAD.IADD R44, R44, 0x1, -R42 ;  /* 0x000000012c2ce824 */ /* 0x000fe200078e0a2a */
[----:B------:R-:W-:Y:S01]  /*c1b0*/  ISETP.GE.AND P6, PT, R54, RZ, PT ;  /* 0x000000ff3600720c */ /* 0x000fe20003fc6270 */
[----:B------:R-:W-:Y:S02]  /*c1c0*/  VIADD R50, R3, 0x34 ;  /* 0x0000003403327836 */ /* 0x000fe40000000000 */
[C---:B------:R-:W-:Y:S01]  /*c1d0*/  IMAD R40, R42.reuse, R36, R40 ;  /* 0x000000242a287224 */ /* 0x040fe200078e0228 */
[----:B------:R-:W-:Y:S01]  /*c1e0*/  IABS R36, R51 ;  /* 0x0000003300247213 */ /* 0x000fe20000000000 */
[--C-:B------:R-:W-:Y:S01]  /*c1f0*/  @!P0 IMAD.IADD R43, R43, 0x1, -R42.reuse ;  /* 0x000000012b2b8824 */ /* 0x100fe200078e0a2a */
[----:B------:R-:W-:Y:S01]  /*c200*/  ISETP.GT.U32.AND P0, PT, R42, R46, PT ;  /* 0x0000002e2a00720c */ /* 0x000fe20003f04070 */
[----:B------:R-:W-:Y:S01]  /*c210*/  @!P1 IMAD.IADD R41, R41, 0x1, -R42 ;  /* 0x0000000129299824 */ /* 0x000fe200078e0a2a */
[----:B------:R-:W-:Y:S01]  /*c220*/  IABS R38, R50 ;  /* 0x0000003200267213 */ /* 0x000fe20000000000 */
[----:B------:R-:W-:-:S03]  /*c230*/  IMAD.HI.U32 R29, R45, R39, RZ ;  /* 0x000000272d1d7227 */ /* 0x000fc600078e00ff */
[----:B------:R-:W-:Y:S01]  /*c240*/  ISETP.GT.U32.AND P1, PT, R42, R41, PT ;  /* 0x000000292a00720c */ /* 0x000fe20003f24070 */
[----:B0-----:R-:W-:Y:S02]  /*c250*/  IMAD.MOV.U32 R0, RZ, RZ, R44 ;  /* 0x000000ffff007224 */ /* 0x001fe400078e002c */
[----:B------:R-:W-:Y:S02]  /*c260*/  IMAD.MOV R29, RZ, RZ, -R29 ;  /* 0x000000ffff1d7224 */ /* 0x000fe400078e0a1d */
[----:B------:R-:W-:-:S04]  /*c270*/  IMAD.HI.U32 R47, R45, R36, RZ ;  /* 0x000000242d2f7227 */ /* 0x000fc800078e00ff */
[----:B------:R-:W-:Y:S01]  /*c280*/  @!P3 IMAD.MOV R0, RZ, RZ, -R0 ;  /* 0x000000ffff00b224 */ /* 0x000fe200078e0a00 */
[----:B------:R-:W-:Y:S01]  /*c290*/  ISETP.GT.U32.AND P3, PT, R42, R43, PT ;  /* 0x0000002b2a00720c */ /* 0x000fe20003f64070 */
[----:B------:R-:W-:-:S03]  /*c2a0*/  IMAD.HI.U32 R44, R45, R38, RZ ;  /* 0x000000262d2c7227 */ /* 0x000fc600078e00ff */
[----:B------:R0:W-:Y:S01]  /*c2b0*/  STL [R1+0x208], R0 ;  /* 0x0002080001007387 */ /* 0x0001e20000100800 */
[----:B------:R-:W-:Y:S02]  /*c2c0*/  IMAD R39, R42, R29, R39 ;  /* 0x0000001d2a277224 */ /* 0x000fe400078e0227 */
[----:B------:R-:W-:Y:S02]  /*c2d0*/  IMAD.MOV R47, RZ, RZ, -R47 ;  /* 0x000000ffff2f7224 */ /* 0x000fe400078e0a2f */
[----:B------:R-:W-:Y:S02]  /*c2e0*/  IMAD.MOV R44, RZ, RZ, -R44 ;  /* 0x000000ffff2c7224 */ /* 0x000fe400078e0a2c */
[----:B------:R-:W-:Y:S01]  /*c2f0*/  @!P0 IMAD.IADD R46, R46, 0x1, -R42 ;  /* 0x000000012e2e8824 */ /* 0x000fe200078e0a2a */
[C---:B------:R-:W-:Y:S01]  /*c300*/  ISETP.GT.U32.AND P0, PT, R42.reuse, R39, PT ;  /* 0x000000272a00720c */ /* 0x040fe20003f04070 */
[----:B------:R-:W-:Y:S02]  /*c310*/  IMAD R36, R42, R47, R36 ;  /* 0x0000002f2a247224 */ /* 0x000fe400078e0224 */
[----:B0-----:R-:W-:-:S02]  /*c320*/  IMAD.MOV.U32 R0, RZ, RZ, R28 ;  /* 0x000000ffff007224 */ /* 0x001fc400078e001c */
[C---:B------:R-:W-:Y:S02]  /*c330*/  IMAD R38, R42.reuse, R44, R38 ;  /* 0x0000002c2a267224 */ /* 0x040fe400078e0226 */
[----:B------:R-:W-:Y:S01]  /*c340*/  @!P5 IMAD.MOV R0, RZ, RZ, -R0 ;  /* 0x000000ffff00d224 */ /* 0x000fe200078e0a00 */
[C---:B------:R-:W-:Y:S01]  /*c350*/  ISETP.GT.U32.AND P5, PT, R42.reuse, R40, PT ;  /* 0x000000282a00720c */ /* 0x040fe20003fa4070 */
[----:B------:R-:W-:Y:S02]  /*c360*/  VIADD R53, R3, 0x32 ;  /* 0x0000003203357836 */ /* 0x000fe40000000000 */
[--C-:B------:R-:W-:Y:S01]  /*c370*/  @!P1 IMAD.IADD R41, R41, 0x1, -R42.reuse ;  /* 0x0000000129299824 */ /* 0x100fe200078e0a2a */
[C---:B------:R-:W-:Y:S01]  /*c380*/  ISETP.GT.U32.AND P1, PT, R42.reuse, R36, PT ;  /* 0x000000242a00720c */ /* 0x040fe20003f24070 */
[--C-:B------:R-:W-:Y:S01]  /*c390*/  @!P3 IMAD.IADD R43, R43, 0x1, -R42.reuse ;  /* 0x000000012b2bb824 */ /* 0x100fe200078e0a2a */
[----:B------:R-:W-:Y:S01]  /*c3a0*/  ISETP.GT.U32.AND P3, PT, R42, R38, PT ;  /* 0x000000262a00720c */ /* 0x000fe20003f64070 */
[----:B------:R-:W-:Y:S01]  /*c3b0*/  VIADD R54, R3, 0x31 ;  /* 0x0000003103367836 */ /* 0x000fe20000000000 */
[----:B------:R-:W-:Y:S01]  /*c3c0*/  IABS R29, R53 ;  /* 0x00000035001d7213 */ /* 0x000fe20000000000 */
[----:B------:R-:W-:Y:S01]  /*c3d0*/  @!P0 IMAD.IADD R39, R39, 0x1, -R42 ;  /* 0x0000000127278824 */ /* 0x000fe200078e0a2a */
[----:B------:R0:W-:Y:S01]  /*c3e0*/  STL [R1+0x204], R0 ;  /* 0x0002040001007387 */ /* 0x0001e20000100800 */
[----:B------:R-:W-:Y:S01]  /*c3f0*/  IMAD.MOV.U32 R2, RZ, RZ, R46 ;  /* 0x000000ffff027224 */ /* 0x000fe200078e002e */
[----:B------:R-:W-:Y:S01]  /*c400*/  ISETP.GE.AND P0, PT, R55, RZ, PT ;  /* 0x000000ff3700720c */ /* 0x000fe20003f06270 */
[----:B------:R-:W-:Y:S01]  /*c410*/  IMAD.HI.U32 R28, R45, R29, RZ ;  /* 0x0000001d2d1c7227 */ /* 0x000fe200078e00ff */
[----:B------:R-:W-:-:S03]  /*c420*/  IABS R37, R54 ;  /* 0x0000003600257213 */ /* 0x000fc60000000000 */
[----:B------:R-:W-:Y:S01]  /*c430*/  @!P5 IMAD.IADD R40, R40, 0x1, -R42 ;  /* 0x000000012828d824 */ /* 0x000fe200078e0a2a */
[----:B------:R-:W-:Y:S01]  /*c440*/  ISETP.GE.AND P5, PT, R52, RZ, PT ;  /* 0x000000ff3400720c */ /* 0x000fe20003fa6270 */
[----:B------:R-:W-:Y:S02]  /*c450*/  IMAD.MOV R28, RZ, RZ, -R28 ;  /* 0x000000ffff1c7224 */ /* 0x000fe400078e0a1c */
[----:B0-----:R-:W-:Y:S02]  /*c460*/  IMAD.MOV.U32 R0, RZ, RZ, R43 ;  /* 0x000000ffff007224 */ /* 0x001fe400078e002b */
[----:B------:R-:W-:Y:S02]  /*c470*/  VIADD R55, R3, 0x30 ;  /* 0x0000003003377836 */ /* 0x000fe40000000000 */
[----:B------:R-:W-:Y:S01]  /*c480*/  @!P1 IMAD.IADD R36, R36, 0x1, -R42 ;  /* 0x0000000124249824 */ /* 0x000fe200078e0a2a */
[----:B------:R-:W-:Y:S01]  /*c490*/  ISETP.GT.U32.AND P1, PT, R42, R39, PT ;  /* 0x000000272a00720c */ /* 0x000fe20003f24070 */
[----:B------:R-:W-:-:S02]  /*c4a0*/  @!P4 IMAD.MOV R2, RZ, RZ, -R2 ;  /* 0x000000ffff02c224 */ /* 0x000fc400078e0a02 */
[----:B------:R-:W-:Y:S01]  /*c4b0*/  @!P2 IMAD.MOV R0, RZ, RZ, -R0 ;  /* 0x000000ffff00a224 */ /* 0x000fe200078e0a00 */
[----:B------:R-:W-:Y:S01]  /*c4c0*/  ISETP.GT.U32.AND P2, PT, R42, R36, PT ;  /* 0x000000242a00720c */ /* 0x000fe20003f44070 */
[----:B------:R-:W-:Y:S01]  /*c4d0*/  @!P3 IMAD.IADD R38, R38, 0x1, -R42 ;  /* 0x000000012626b824 */ /* 0x000fe200078e0a2a */
[C---:B------:R-:W-:Y:S01]  /*c4e0*/  ISETP.GT.U32.AND P3, PT, R42.reuse, R40, PT ;  /* 0x000000282a00720c */ /* 0x040fe20003f64070 */
[C---:B------:R-:W-:Y:S01]  /*c4f0*/  IMAD R29, R42.reuse, R28, R29 ;  /* 0x0000001c2a1d7224 */ /* 0x040fe200078e021d */
[----:B------:R-:W-:Y:S01]  /*c500*/  IABS R28, R55 ;  /* 0x00000037001c7213 */ /* 0x000fe20000000000 */
[C---:B------:R-:W-:Y:S01]  /*c510*/  IMAD.HI.U32 R44, R45.reuse, R37, RZ ;  /* 0x000000252d2c7227 */ /* 0x040fe200078e00ff */
[----:B------:R-:W-:Y:S01]  /*c520*/  STL [R1+0x1a8], R2 ;  /* 0x0001a80201007387 */ /* 0x000fe20000100800 */
[----:B------:R-:W-:Y:S02]  /*c530*/  ISETP.GT.U32.AND P4, PT, R42, R38, PT ;  /* 0x000000262a00720c */ /* 0x000fe40003f84070 */
[----:B------:R-:W-:Y:S01]  /*c540*/  IMAD.MOV R44, RZ, RZ, -R44 ;  /* 0x000000ffff2c7224 */ /* 0x000fe200078e0a2c */
[----:B------:R0:W-:Y:S01]  /*c550*/  STL [R1+0x1b0], R0 ;  /* 0x0001b00001007387 */ /* 0x0001e20000100800 */
[----:B------:R-:W-:-:S04]  /*c560*/  IMAD.HI.U32 R43, R45, R28, RZ ;  /* 0x0000001c2d2b7227 */ /* 0x000fc800078e00ff */
[----:B------:R-:W-:Y:S02]  /*c570*/  VIADD R52, R3, 0x2f ;  /* 0x0000002f03347836 */ /* 0x000fe40000000000 */
[C---:B------:R-:W-:Y:S02]  /*c580*/  IMAD R37, R42.reuse, R44, R37 ;  /* 0x0000002c2a257224 */ /* 0x040fe400078e0225 */
[----:B------:R-:W-:Y:S01]  /*c590*/  @!P1 IMAD.IADD R39, R39, 0x1, -R42 ;  /* 0x0000000127279824 */ /* 0x000fe200078e0a2a */
[----:B------:R-:W-:Y:S01]  /*c5a0*/  IABS R44, R52 ;  /* 0x00000034002c7213 */ /* 0x000fe20000000000 */
[----:B0-----:R-:W-:Y:S01]  /*c5b0*/  IMAD.MOV.U32 R0, RZ, RZ, R41 ;  /* 0x000000ffff007224 */ /* 0x001fe200078e0029 */
[C---:B------:R-:W-:Y:S01]  /*c5c0*/  ISETP.GT.U32.AND P1, PT, R42.reuse, R37, PT ;  /* 0x000000252a00720c */ /* 0x040fe20003f24070 */
[----:B------:R-:W-:Y:S02]  /*c5d0*/  IMAD.MOV R43, RZ, RZ, -R43 ;  /* 0x000000ffff2b7224 */ /* 0x000fe400078e0a2b */
[----:B------:R-:W-:Y:S01]  /*c5e0*/  @!P6 IMAD.MOV R0, RZ, RZ, -R0 ;  /* 0x000000ffff00e224 */ /* 0x000fe200078e0a00 */
[----:B------:R-:W-:Y:S01]  /*c5f0*/  ISETP.GT.U32.AND P6, PT, R42, R29, PT ;  /* 0x0000001d2a00720c */ /* 0x000fe20003fc4070 */
[----:B------:R-:W-:Y:S01]  /*c600*/  @!P3 IMAD.IADD R40, R40, 0x1, -R42 ;  /* 0x000000012828b824 */ /* 0x000fe200078e0a2a */
[----:B------:R-:W-:Y:S01]  /*c610*/  ISETP.GE.AND P3, PT, R50, RZ, PT ;  /* 0x000000ff3200720c */ /* 0x000fe20003f66270 */
[----:B------:R-:W-:Y:S01]  /*c620*/  IMAD R28, R42, R43, R28 ;  /* 0x0000002b2a1c7224 */ /* 0x000fe200078e021c */
[----:B------:R0:W-:Y:S01]  /*c630*/  STL [R1+0x1f4], R0 ;  /* 0x0001f40001007387 */ /* 0x0001e20000100800 */
[----:B------:R-:W-:-:S02]  /*c640*/  IMAD.MOV.U32 R2, RZ, RZ, R40 ;  /* 0x000000ffff027224 */ /* 0x000fc400078e0028 */
[----:B------:R-:W-:Y:S01]  /*c650*/  @!P4 IMAD.IADD R38, R38, 0x1, -R42 ;  /* 0x000000012626c824 */ /* 0x000fe200078e0a2a */
[----:B------:R-:W-:Y:S01]  /*c660*/  ISETP.GE.AND P4, PT, R51, RZ, PT ;  /* 0x000000ff3300720c */ /* 0x000fe20003f86270 */
[----:B------:R-:W-:-:S04]  /*c670*/  IMAD.HI.U32 R41, R45, R44, RZ ;  /* 0x0000002c2d297227 */ /* 0x000fc800078e00ff */
[----:B------:R-:W-:Y:S02]  /*c680*/  @!P5 IMAD.MOV R2, RZ, RZ, -R2 ;  /* 0x000000ffff02d224 */ /* 0x000fe400078e0a02 */
[----:B0-----:R-:W-:Y:S02]  /*c690*/  IMAD.MOV.U32 R0, RZ, RZ, R39 ;  /* 0x000000ffff007224 */ /* 0x001fe400078e0027 */
[----:B------:R-:W-:Y:S01]  /*c6a0*/  IMAD.MOV R41, RZ, RZ, -R41 ;  /* 0x000000ffff297224 */ /* 0x000fe200078e0a29 */
[----:B------:R0:W-:Y:S01]  /*c6b0*/  STL [R1+0x1b8], R2 ;  /* 0x0001b80201007387 */ /* 0x0001e20000100800 */
[----:B------:R-:W-:Y:S01]  /*c6c0*/  @!P0 IMAD.MOV R0, RZ, RZ, -R0 ;  /* 0x000000ffff008224 */ /* 0x000fe200078e0a00 */
[----:B------:R-:W-:Y:S01]  /*c6d0*/  ISETP.GT.U32.AND P0, PT, R42, R28, PT ;  /* 0x0000001c2a00720c */ /* 0x000fe20003f04070 */
[--C-:B------:R-:W-:Y:S01]  /*c6e0*/  @!P2 IMAD.IADD R36, R36, 0x1, -R42.reuse ;  /* 0x000000012424a824 */ /* 0x100fe200078e0a2a */
[----:B------:R-:W-:Y:S01]  /*c6f0*/  ISETP.GE.AND P2, PT, R53, RZ, PT ;  /* 0x000000ff3500720c */ /* 0x000fe20003f46270 */
[----:B------:R-:W-:Y:S01]  /*c700*/  @!P6 IMAD.IADD R29, R29, 0x1, -R42 ;  /* 0x000000011d1de824 */ /* 0x000fe200078e0a2a */
[----:B------:R1:W-:Y:S01]  /*c710*/  STL [R1+0x1dc], R0 ;  /* 0x0001dc0001007387 */ /* 0x0003e20000100800 */
[----:B------:R-:W-:Y:S01]  /*c720*/  VIADD R53, R3, 0x2e ;  /* 0x0000002e03357836 */ /* 0x000fe20000000000 */
[----:B------:R-:W-:Y:S01]  /*c730*/  ISETP.GE.AND P6, PT, R54, RZ, PT ;  /* 0x000000ff3600720c */ /* 0x000fe20003fc6270 */
[----:B------:R-:W-:-:S02]  /*c740*/  IMAD R44, R42, R41, R44 ;  /* 0x000000292a2c7224 */ /* 0x000fc400078e022c */
[----:B------:R-:W-:Y:S01]  /*c750*/  @!P1 IMAD.IADD R37, R37, 0x1, -R42 ;  /* 0x0000000125259824 */ /* 0x000fe200078e0a2a */
[----:B------:R-:W-:Y:S01]  /*c760*/  ISETP.GT.U32.AND P1, PT, R42, R29, PT ;  /* 0x0000001d2a00720c */ /* 0x000fe20003f24070 */
[----:B0-----:R-:W-:Y:S01]  /*c770*/  IMAD.MOV.U32 R2, RZ, RZ, R38 ;  /* 0x000000ffff027224 */ /* 0x001fe200078e0026 */
[----:B------:R-:W-:Y:S01]  /*c780*/  IABS R43, R53 ;  /* 0x00000035002b7213 */ /* 0x000fe20000000000 */
[----:B------:R-:W-:Y:S01]  /*c790*/  @!P0 IMAD.IADD R28, R28, 0x1, -R42 ;  /* 0x000000011c1c8824 */ /* 0x000fe200078e0a2a */
[C---:B------:R-:W-:Y:S01]  /*c7a0*/  ISETP.GT.U32.AND P5, PT, R42.reuse, R37, PT ;  /* 0x000000252a00720c */ /* 0x040fe20003fa4070 */
[----:B-1----:R-:W-:Y:S02]  /*c7b0*/  IMAD.MOV.U32 R0, RZ, RZ, R36 ;  /* 0x000000ffff007224 */ /* 0x002fe400078e0024 */
[----:B------:R-:W-:Y:S01]  /*c7c0*/  IMAD.HI.U32 R39, R45, R43, RZ ;  /* 0x0000002b2d277227 */ /* 0x000fe200078e00ff */
[----:B------:R-:W-:-:S03]  /*c7d0*/  ISETP.GT.U32.AND P0, PT, R42, R28, PT ;  /* 0x0000001c2a00720c */ /* 0x000fc60003f04070 */
[----:B------:R-:W-:Y:S01]  /*c7e0*/  @!P4 IMAD.MOV R0, RZ, RZ, -R0 ;  /* 0x000000ffff00c224 */ /* 0x000fe200078e0a00 */
[C---:B------:R-:W-:Y:S01]  /*c7f0*/  ISETP.GT.U32.AND P4, PT, R42.reuse, R44, PT ;  /* 0x0000002c2a00720c */ /* 0x040fe20003f84070 */
[----:B------:R-:W-:Y:S01]  /*c800*/  @!P3 IMAD.MOV R2, RZ, RZ, -R2 ;  /* 0x000000ffff02b224 */ /* 0x000fe200078e0a02 */
[----:B------:R-:W-:Y:S01]  /*c810*/  ISETP.GE.AND P3, PT, R55, RZ, PT ;  /* 0x000000ff3700720c */ /* 0x000fe20003f66270 */
[----:B------:R-:W-:Y:S02]  /*c820*/  VIADD R54, R3, 0x2d ;  /* 0x0000002d03367836 */ /* 0x000fe40000000000 */
[--C-:B------:R-:W-:Y:S01]  /*c830*/  @!P1 IMAD.IADD R29, R29, 0x1, -R42.reuse ;  /* 0x000000011d1d9824 */ /* 0x100fe200078e0a2a */
[----:B------:R-:W-:Y:S01]  /*c840*/  STL [R1+0x1e4], R2 ;  /* 0x0001e40201007387 */ /* 0x000fe20000100800 */
[----:B------:R-:W-:Y:S01]  /*c850*/  IMAD.MOV R39, RZ, RZ, -R39 ;  /* 0x000000ffff277224 */ /* 0x000fe200078e0a27 */
[----:B------:R-:W-:Y:S01]  /*c860*/  IABS R46, R54 ;  /* 0x00000036002e7213 */ /* 0x000fe20000000000 */
[----:B------:R-:W-:Y:S01]  /*c870*/  VIADD R55, R3, 0x2c ;  /* 0x0000002c03377836 */ /* 0x000fe20000000000 */
[----:B------:R0:W-:Y:S01]  /*c880*/  STL [R1+0x1e8], R0 ;  /* 0x0001e80001007387 */ /* 0x0001e20000100800 */
[----:B------:R-:W-:Y:S01]  /*c890*/  IMAD R43, R42, R39, R43 ;  /* 0x000000272a2b7224 */ /* 0x000fe200078e022b */
[----:B------:R-:W-:Y:S01]  /*c8a0*/  ISETP.GE.AND P1, PT, R52, RZ, PT ;  /* 0x000000ff3400720c */ /* 0x000fe20003f26270 */
[--C-:B------:R-:W-:Y:S01]  /*c8b0*/  @!P4 IMAD.IADD R44, R44, 0x1, -R42.reuse ;  /* 0x000000012c2cc824 */ /* 0x100fe200078e0a2a */
[----:B------:R-:W-:Y:S01]  /*c8c0*/  IABS R36, R55 ;  /* 0x0000003700247213 */ /* 0x000fe20000000000 */
[----:B------:R-:W-:Y:S01]  /*c8d0*/  @!P0 IMAD.IADD R28, R28, 0x1, -R42 ;  /* 0x000000011c1c8824 */ /* 0x000fe200078e0a2a */
[----:B------:R-:W-:Y:S01]  /*c8e0*/  ISETP.GT.U32.AND P0, PT, R42, R43, PT ;  /* 0x0000002b2a00720c */ /* 0x000fe20003f04070 */
[----:B------:R-:W-:Y:S01]  /*c8f0*/  IMAD.HI.U32 R38, R45, R46, RZ ;  /* 0x0000002e2d267227 */ /* 0x000fe200078e00ff */
[----:B------:R-:W-:-:S03]  /*c900*/  ISETP.GE.AND P4, PT, R54, RZ, PT ;  /* 0x000000ff3600720c */ /* 0x000fc60003f86270 */
[----:B0-----:R-:W-:Y:S02]  /*c910*/  IMAD.MOV.U32 R0, RZ, RZ, R29 ;  /* 0x000000ffff007224 */ /* 0x001fe400078e001d */
[----:B------:R-:W-:Y:S01]  /*c920*/  @!P5 IMAD.IADD R37, R37, 0x1, -R42 ;  /* 0x000000012525d824 */ /* 0x000fe200078e0a2a */
[----:B------:R-:W-:Y:S01]  /*c930*/  ISETP.GE.AND P5, PT, R53, RZ, PT ;  /* 0x000000ff3500720c */ /* 0x000fe20003fa6270 */
[----:B------:R-:W-:Y:S01]  /*c940*/  @!P2 IMAD.MOV R0, RZ, RZ, -R0 ;  /* 0x000000ffff00a224 */ /* 0x000fe200078e0a00 */
[----:B------:R-:W-:Y:S01]  /*c950*/  ISETP.GT.U32.AND P2, PT, R42, R44, PT ;  /* 0x0000002c2a00720c */ /* 0x000fe20003f44070 */
[----:B------:R-:W-:Y:S02]  /*c960*/  IMAD.MOV R38, RZ, RZ, -R38 ;  /* 0x000000ffff267224 */ /* 0x000fe400078e0a26 */
[----:B------:R-:W-:Y:S01]  /*c970*/  IMAD.MOV.U32 R2, RZ, RZ, R37 ;  /* 0x000000ffff027224 */ /* 0x000fe200078e0025 */
[----:B------:R0:W-:Y:S01]  /*c980*/  STL [R1+0x1e0], R0 ;  /* 0x0001e00001007387 */ /* 0x0001e20000100800 */
[----:B------:R-:W-:-:S04]  /*c990*/  IMAD.HI.U32 R29, R45, R36, RZ ;  /* 0x000000242d1d7227 */ /* 0x000fc800078e00ff */
[----:B------:R-:W-:Y:S02]  /*c9a0*/  IMAD R46, R42, R38, R46 ;  /* 0x000000262a2e7224 */ /* 0x000fe400078e022e */
[----:B------:R-:W-:Y:S01]  /*c9b0*/  @!P6 IMAD.MOV R2, RZ, RZ, -R2 ;  /* 0x000000ffff02e224 */ /* 0x000fe200078e0a02 */
[----:B------:R-:W-:Y:S01]  /*c9c0*/  ISETP.GE.AND P6, PT, R55, RZ, PT ;  /* 0x000000ff3700720c */ /* 0x000fe20003fc6270 */
[----:B------:R-:W-:Y:S02]  /*c9d0*/  IMAD.MOV R29, RZ, RZ, -R29 ;  /* 0x000000ffff1d7224 */ /* 0x000fe400078e0a1d */
[----:B0-----:R-:W-:Y:S01]  /*c9e0*/  IMAD.MOV.U32 R0, RZ, RZ, R28 ;  /* 0x000000ffff007224 */ /* 0x001fe200078e001c */
[----:B------:R-:W-:Y:S01]  /*c9f0*/  STL [R1+0x1c4], R2 ;  /* 0x0001c40201007387 */ /* 0x000fe20000100800 */
[----:B------:R-:W-:Y:S02]  /*ca00*/  @!P2 IMAD.IADD R44, R44, 0x1, -R42 ;  /* 0x000000012c2ca824 */ /* 0x000fe400078e0a2a */
[----:B------:R-:W-:Y:S01]  /*ca10*/  @!P3 IMAD.MOV R0, RZ, RZ, -R0 ;  /* 0x000000ffff00b224 */ /* 0x000fe200078e0a00 */
[----:B------:R-:W-:Y:S01]  /*ca20*/  ISETP.GT.U32.AND P3, PT, R42, R46, PT ;  /* 0x0000002e2a00720c */ /* 0x000fe20003f64070 */
[----:B------:R-:W-:-:S02]  /*ca30*/  @!P0 IMAD.IADD R43, R43, 0x1, -R42 ;  /* 0x000000012b2b8824 */ /* 0x000fc400078e0a2a */
[C---:B------:R-:W-:Y:S01]  /*ca40*/  IMAD R36, R42.reuse, R29, R36 ;  /* 0x0000001d2a247224 */ /* 0x040fe200078e0224 */
[----:B------:R0:W-:Y:S01]  /*ca50*/  STL [R1+0x1d0], R0 ;  /* 0x0001d00001007387 */ /* 0x0001e20000100800 */
[C---:B------:R-:W-:Y:S01]  /*ca60*/  VIADD R55, R3.reuse, 0x2a ;  /* 0x0000002a03377836 */ /* 0x040fe20000000000 */
[----:B------:R-:W-:Y:S01]  /*ca70*/  ISETP.GT.U32.AND P0, PT, R42, R43, PT ;  /* 0x0000002b2a00720c */ /* 0x000fe20003f04070 */
[C---:B------:R-:W-:Y:S02]  /*ca80*/  VIADD R53, R3.reuse, 0x2b ;  /* 0x0000002b03357836 */ /* 0x040fe40000000000 */
[C---:B------:R-:W-:Y:S01]  /*ca90*/  VIADD R52, R3.reuse, 0x29 ;  /* 0x0000002903347836 */ /* 0x040fe20000000000 */
[----:B------:R-:W-:Y:S01]  /*caa0*/  IABS R28, R55 ;  /* 0x00000037001c7213 */ /* 0x000fe20000000000 */
[----:B------:R-:W-:Y:S01]  /*cab0*/  VIADD R54, R3, 0x28 ;  /* 0x0000002803367836 */ /* 0x000fe20000000000 */
[----:B------:R-:W-:Y:S01]  /*cac0*/  IABS R29, R53 ;  /* 0x00000035001d7213 */ /* 0x000fe20000000000 */
[----:B------:R-:W-:Y:S01]  /*cad0*/  @!P3 IMAD.IADD R46, R46, 0x1, -R42 ;  /* 0x000000012e2eb824 */ /* 0x000fe200078e0a2a */
[----:B------:R-:W-:Y:S01]  /*cae0*/  IABS R40, R52 ;  /* 0x0000003400287213 */ /* 0x000fe20000000000 */
[----:B0-----:R-:W-:Y:S01]  /*caf0*/  IMAD.MOV.U32 R0, RZ, RZ, R44 ;  /* 0x000000ffff007224 */ /* 0x001fe200078e002c */
[----:B------:R-:W-:Y:S01]  /*cb00*/  IABS R37, R54 ;  /* 0x0000003600257213 */ /* 0x000fe20000000000 */
[----:B------:R-:W-:Y:S01]  /*cb10*/  IMAD.HI.U32 R41, R45, R28, RZ ;  /* 0x0000001c2d297227 */ /* 0x000fe200078e00ff */
[----:B------:R-:W-:-:S02]  /*cb20*/  ISETP.GT.U32.AND P3, PT, R42, R46, PT ;  /* 0x0000002e2a00720c */ /* 0x000fc40003f64070 */
[----:B------:R-:W-:Y:S01]  /*cb30*/  ISETP.GE.AND P2, PT, R53, RZ, PT ;  /* 0x000000ff3500720c */ /* 0x000fe20003f46270 */
[----:B------:R-:W-:Y:S01]  /*cb40*/  @!P1 IMAD.MOV R0, RZ, RZ, -R0 ;  /* 0x000000ffff009224 */ /* 0x000fe200078e0a00 */
[----:B------:R-:W-:Y:S01]  /*cb50*/  ISETP.GT.U32.AND P1, PT, R42, R36, PT ;  /* 0x000000242a00720c */ /* 0x000fe20003f24070 */
[----:B------:R-:W-:Y:S01]  /*cb60*/  @!P0 IMAD.IADD R43, R43, 0x1, -R42 ;  /* 0x000000012b2b8824 */ /* 0x000fe200078e0a2a */
[----:B------:R-:W-:Y:S01]  /*cb70*/  ISETP.GE.AND P0, PT, R55, RZ, PT ;  /* 0x000000ff3700720c */ /* 0x000fe20003f06270 */
[----:B------:R-:W-:Y:S01]  /*cb80*/  IMAD.HI.U32 R47, R45, R29, RZ ;  /* 0x0000001d2d2f7227 */ /* 0x000fe200078e00ff */
[----:B------:R0:W-:Y:S03]  /*cb90*/  STL [R1+0x1c8], R0 ;  /* 0x0001c80001007387 */ /* 0x0001e60000100800 */
[----:B------:R-:W-:Y:S02]  /*cba0*/  IMAD.MOV R41, RZ, RZ, -R41 ;  /* 0x000000ffff297224 */ /* 0x000fe400078e0a29 */
[----:B------:R-:W-:-:S02]  /*cbb0*/  IMAD.MOV R44, RZ, RZ, -R47 ;  /* 0x000000ffff2c7224 */ /* 0x000fc400078e0a2f */
[----:B------:R-:W-:Y:S02]  /*cbc0*/  IMAD R28, R42, R41, R28 ;  /* 0x000000292a1c7224 */ /* 0x000fe400078e021c */
[----:B------:R-:W-:Y:S02]  /*cbd0*/  @!P1 IMAD.IADD R36, R36, 0x1, -R42 ;  /* 0x0000000124249824 */ /* 0x000fe400078e0a2a */
[----:B0-----:R-:W-:Y:S01]  /*cbe0*/  IMAD.MOV.U32 R0, RZ, RZ, R43 ;  /* 0x000000ffff007224 */ /* 0x001fe200078e002b */
[----:B------:R-:W-:Y:S01]  /*cbf0*/  ISETP.GT.U32.AND P1, PT, R42, R28, PT ;  /* 0x0000001c2a00720c */ /* 0x000fe20003f24070 */
[----:B------:R-:W-:-:S04]  /*cc00*/  IMAD.HI.U32 R38, R45, R40, RZ ;  /* 0x000000282d267227 */ /* 0x000fc800078e00ff */
[----:B------:R-:W-:Y:S01]  /*cc10*/  @!P5 IMAD.MOV R0, RZ, RZ, -R0 ;  /* 0x000000ffff00d224 */ /* 0x000fe200078e0a00 */
[----:B------:R-:W-:Y:S01]  /*cc20*/  ISETP.GT.U32.AND P5, PT, R42, R36, PT ;  /* 0x000000242a00720c */ /* 0x000fe20003fa4070 */
[----:B------:R-:W-:-:S03]  /*cc30*/  IMAD.HI.U32 R39, R45, R37, RZ ;  /* 0x000000252d277227 */ /* 0x000fc600078e00ff */
[----:B------:R0:W-:Y:S01]  /*cc40*/  STL [R1+0x19c], R0 ;  /* 0x00019c0001007387 */ /* 0x0001e20000100800 */
[----:B------:R-:W-:Y:S02]  /*cc50*/  IMAD R29, R42, R44, R29 ;  /* 0x0000002c2a1d7224 */ /* 0x000fe400078e021d */
[C---:B------:R-:W-:Y:S02]  /*cc60*/  VIADD R53, R3.reuse, 0x25 ;  /* 0x0000002503357836 */ /* 0x040fe40000000000 */
[----:B------:R-:W-:Y:S02]  /*cc70*/  IMAD.MOV R38, RZ, RZ, -R38 ;  /* 0x000000ffff267224 */ /* 0x000fe400078e0a26 */
[----:B------:R-:W-:Y:S01]  /*cc80*/  IMAD.MOV R39, RZ, RZ, -R39 ;  /* 0x000000ffff277224 */ /* 0x000fe200078e0a27 */
[----:B------:R-:W-:Y:S01]  /*cc90*/  IABS R44, R53 ;  /* 0x00000035002c7213 */ /* 0x000fe20000000000 */
[----:B------:R-:W-:Y:S01]  /*cca0*/  @!P3 IMAD.IADD R46, R46, 0x1, -R42 ;  /* 0x000000012e2eb824 */ /* 0x000fe200078e0a2a */
[----:B------:R-:W-:Y:S01]  /*ccb0*/  ISETP.GT.U32.AND P3, PT, R42, R29, PT ;  /* 0x0000001d2a00720c */ /* 0x000fe20003f64070 */
[----:B------:R-:W-:-:S02]  /*ccc0*/  VIADD R50, R3, 0x26 ;  /* 0x0000002603327836 */ /* 0x000fc40000000000 */
[C---:B------:R-:W-:Y:S02]  /*ccd0*/  IMAD R40, R42.reuse, R38, R40 ;  /* 0x000000262a287224 */ /* 0x040fe400078e0228 */
[----:B------:R-:W-:Y:S01]  /*cce0*/  IMAD R37, R42, R39, R37 ;  /* 0x000000272a257224 */ /* 0x000fe200078e0225 */
[----:B------:R-:W-:Y:S01]  /*ccf0*/  IABS R38, R50 ;  /* 0x0000003200267213 */ /* 0x000fe20000000000 */
[----:B------:R-:W-:Y:S01]  /*cd00*/  @!P5 IMAD.IADD R36, R36, 0x1, -R42 ;  /* 0x000000012424d824 */ /* 0x000fe200078e0a2a */
[----:B------:R-:W-:Y:S01]  /*cd10*/  IABS R39, R49 ;  /* 0x0000003100277213 */ /* 0x000fe20000000000 */
[----:B------:R-:W-:Y:S01]  /*cd20*/  IMAD.MOV.U32 R43, RZ, RZ, R44 ;  /* 0x000000ffff2b7224 */ /* 0x000fe200078e002c */
[----:B------:R-:W-:Y:S01]  /*cd30*/  ISETP.GT.U32.AND P5, PT, R42, R37, PT ;  /* 0x000000252a00720c */ /* 0x000fe20003fa4070 */
[----:B------:R-:W-:-:S04]  /*cd40*/  IMAD.HI.U32 R44, R45, R38, RZ ;  /* 0x000000262d2c7227 */ /* 0x000fc800078e00ff */
[--C-:B------:R-:W-:Y:S02]  /*cd50*/  @!P1 IMAD.IADD R28, R28, 0x1, -R42.reuse ;  /* 0x000000011c1c9824 */ /* 0x100fe400078e0a2a */
[----:B------:R-:W-:Y:S02]  /*cd60*/  VIADD R55, R3, 0x24 ;  /* 0x0000002403377836 */ /* 0x000fe40000000000 */
[----:B------:R-:W-:Y:S01]  /*cd70*/  @!P3 IMAD.IADD R29, R29, 0x1, -R42 ;  /* 0x000000011d1db824 */ /* 0x000fe200078e0a2a */
[C---:B------:R-:W-:Y:S01]  /*cd80*/  ISETP.GT.U32.AND P1, PT, R42.reuse, R28, PT ;  /* 0x0000001c2a00720c */ /* 0x040fe20003f24070 */
[----:B------:R-:W-:Y:S01]  /*cd90*/  IMAD.MOV R44, RZ, RZ, -R44 ;  /* 0x000000ffff2c7224 */ /* 0x000fe200078e0a2c */
[----:B------:R-:W-:Y:S01]  /*cda0*/  IABS R41, R55 ;  /* 0x0000003700297213 */ /* 0x000fe20000000000 */
[----:B0-----:R-:W-:Y:S01]  /*cdb0*/  IMAD.MOV.U32 R0, RZ, RZ, R46 ;  /* 0x000000ffff007224 */ /* 0x001fe200078e002e */
[----:B------:R-:W-:Y:S01]  /*cdc0*/  ISETP.GT.U32.AND P3, PT, R42, R29, PT ;  /* 0x0000001d2a00720c */ /* 0x000fe20003f64070 */
[----:B------:R-:W-:-:S04]  /*cdd0*/  IMAD.HI.U32 R48, R45, R39, RZ ;  /* 0x000000272d307227 */ /* 0x000fc800078e00ff */
[C---:B------:R-:W-:Y:S02]  /*cde0*/  IMAD R38, R42.reuse, R44, R38 ;  /* 0x0000002c2a267224 */ /* 0x040fe400078e0226 */
[----:B------:R-:W-:Y:S01]  /*cdf0*/  @!P4 IMAD.MOV R0, RZ, RZ, -R0 ;  /* 0x000000ffff00c224 */ /* 0x000fe200078e0a00 */
[C---:B------:R-:W-:Y:S01]  /*ce00*/  ISETP.GT.U32.AND P4, PT, R42.reuse, R40, PT ;  /* 0x000000282a00720c */ /* 0x040fe20003f84070 */
[----:B------:R-:W-:Y:S02]  /*ce10*/  IMAD.MOV R48, RZ, RZ, -R48 ;  /* 0x000000ffff307224 */ /* 0x000fe400078e0a30 */
[----:B------:R-:W-:Y:S01]  /*ce20*/  @!P5 IMAD.IADD R37, R37, 0x1, -R42 ;  /* 0x000000012525d824 */ /* 0x000fe200078e0a2a */
[C---:B------:R-:W-:Y:S01]  /*ce30*/  ISETP.GT.U32.AND P5, PT, R42.reuse, R38, PT ;  /* 0x000000262a00720c */ /* 0x040fe20003fa4070 */
[----:B------:R-:W-:Y:S01]  /*ce40*/  IMAD.HI.U32 R47, R45, R41, RZ ;  /* 0x000000292d2f7227 */ /* 0x000fe200078e00ff */
[----:B------:R0:W-:Y:S03]  /*ce50*/  STL [R1+0x198], R0 ;  /* 0x0001980001007387 */ /* 0x0001e60000100800 */
[----:B------:R-:W-:-:S02]  /*ce60*/  IMAD R39, R42, R48, R39 ;  /* 0x000000302a277224 */ /* 0x000fc400078e0227 */
[----:B------:R-:W-:Y:S02]  /*ce70*/  IMAD.MOV R47, RZ, RZ, -R47 ;  /* 0x000000ffff2f7224 */ /* 0x000fe400078e0a2f */
[----:B------:R-:W-:Y:S02]  /*ce80*/  VIADD R51, R3, 0x23 ;  /* 0x0000002303337836 */ /* 0x000fe40000000000 */
[----:B------:R-:W-:Y:S01]  /*ce90*/  @!P1 IMAD.IADD R28, R28, 0x1, -R42 ;  /* 0x000000011c1c9824 */ /* 0x000fe200078e0a2a */
[----:B------:R-:W-:Y:S01]  /*cea0*/  ISETP.GT.U32.AND P1, PT, R42, R39, PT ;  /* 0x000000272a00720c */ /* 0x000fe20003f24070 */
[----:B0-----:R-:W-:Y:S02]  /*ceb0*/  IMAD.MOV.U32 R0, RZ, RZ, R36 ;  /* 0x000000ffff007224 */ /* 0x001fe400078e0024 */
[----:B------:R-:W-:Y:S01]  /*cec0*/  @!P3 IMAD.IADD R29, R29, 0x1, -R42 ;  /* 0x000000011d1db824 */ /* 0x000fe200078e0a2a */
[----:B------:R-:W-:Y:S01]  /*ced0*/  ISETP.GE.AND P3, PT, R52, RZ, PT ;  /* 0x000000ff3400720c */ /* 0x000fe20003f66270 */
[----:B------:R-:W-:-:S02]  /*cee0*/  @!P6 IMAD.MOV R0, RZ, RZ, -R0 ;  /* 0x000000ffff00e224 */ /* 0x000fc400078e0a00 */
[----:B------:R-:W-:Y:S01]  /*cef0*/  IMAD R41, R42, R47, R41 ;  /* 0x0000002f2a297224 */ /* 0x000fe200078e0229 */
[----:B------:R-:W-:Y:S01]  /*cf00*/  IABS R47, R51 ;  /* 0x00000033002f7213 */ /* 0x000fe20000000000 */
[--C-:B------:R-:W-:Y:S01]  /*cf10*/  @!P4 IMAD.IADD R40, R40, 0x1, -R42.reuse ;  /* 0x000000012828c824 */ /* 0x100fe200078e0a2a */
[----:B------:R0:W-:Y:S01]  /*cf20*/  STL [R1+0x170], R0 ;  /* 0x0001700001007387 */ /* 0x0001e20000100800 */
[----:B------:R-:W-:Y:S01]  /*cf30*/  @!P5 IMAD.IADD R38, R38, 0x1, -R42 ;  /* 0x000000012626d824 */ /* 0x000fe200078e0a2a */
[----:B------:R-:W-:Y:S01]  /*cf40*/  ISETP.GE.AND P4, PT, R54, RZ, PT ;  /* 0x000000ff3600720c */ /* 0x000fe20003f86270 */
[----:B------:R-:W-:Y:S01]  /*cf50*/  IMAD.HI.U32 R46, R45, R43, RZ ;  /* 0x0000002b2d2e7227 */ /* 0x000fe200078e00ff */
[----:B------:R-:W-:-:S03]  /*cf60*/  ISETP.GT.U32.AND P6, PT, R42, R40, PT ;  /* 0x000000282a00720c */ /* 0x000fc60003fc4070 */
[----:B------:R-:W-:Y:S02]  /*cf70*/  IMAD.MOV.U32 R36, RZ, RZ, R47 ;  /* 0x000000ffff247224 */ /* 0x000fe400078e002f */
[----:B------:R-:W-:Y:S02]  /*cf80*/  IMAD.MOV R46, RZ, RZ, -R46 ;  /* 0x000000ffff2e7224 */ /* 0x000fe400078e0a2e */
[----:B0-----:R-:W-:Y:S02]  /*cf90*/  IMAD.MOV.U32 R0, RZ, RZ, R29 ;  /* 0x000000ffff007224 */ /* 0x001fe400078e001d */
[----:B------:R-:W-:-:S04]  /*cfa0*/  IMAD.HI.U32 R29, R45, R36, RZ ;  /* 0x000000242d1d7227 */ /* 0x000fc800078e00ff */
[----:B------:R-:W-:Y:S01]  /*cfb0*/  @!P2 IMAD.MOV R0, RZ, RZ, -R0 ;  /* 0x000000ffff00a224 */ /* 0x000fe200078e0a00 */
[C---:B------:R-:W-:Y:S01]  /*cfc0*/  ISETP.GT.U32.AND P2, PT, R42.reuse, R38, PT ;  /* 0x000000262a00720c */ /* 0x040fe20003f44070 */
[----:B------:R-:W-:Y:S01]  /*cfd0*/  @!P1 IMAD.IADD R39, R39, 0x1, -R42 ;  /* 0x0000000127279824 */ /* 0x000fe200078e0a2a */
[C---:B------:R-:W-:Y:S01]  /*cfe0*/  ISETP.GT.U32.AND P1, PT, R42.reuse, R37, PT ;  /* 0x000000252a00720c */ /* 0x040fe20003f24070 */
[C---:B------:R-:W-:Y:S01]  /*cff0*/  IMAD R44, R42.reuse, R46, R43 ;  /* 0x0000002e2a2c7224 */ /* 0x040fe200078e022b */
[----:B------:R0:W-:Y:S01]  /*d000*/  STL [R1+0x160], R0 ;  /* 0x0001600001007387 */ /* 0x0001e20000100800 */
[----:B------:R-:W-:Y:S01]  /*d010*/  IMAD.MOV R29, RZ, RZ, -R29 ;  /* 0x000000ffff1d7224 */ /* 0x000fe200078e0a1d */
[C---:B------:R-:W-:Y:S01]  /*d020*/  ISETP.GT.U32.AND P5, PT, R42.reuse, R39, PT ;  /* 0x000000272a00720c */ /* 0x040fe20003fa4070 */
[----:B------:R-:W-:Y:S02]  /*d030*/  VIADD R52, R3, 0x22 ;  /* 0x0000002203347836 */ /* 0x000fe40000000000 */
[----:B------:R-:W-:-:S02]  /*d040*/  IMAD R36, R42, R29, R36 ;  /* 0x0000001d2a247224 */ /* 0x000fc400078e0224 */
[--C-:B------:R-:W-:Y:S01]  /*d050*/  @!P6 IMAD.IADD R40, R40, 0x1, -R42.reuse ;  /* 0x000000012828e824 */ /* 0x100fe200078e0a2a */
[----:B------:R-:W-:Y:S01]  /*d060*/  IABS R46, R52 ;  /* 0x00000034002e7213 */ /* 0x000fe20000000000 */
[----:B------:R-:W-:Y:S01]  /*d070*/  @!P2 IMAD.IADD R38, R38, 0x1, -R42 ;  /* 0x000000012626a824 */ /* 0x000fe200078e0a2a */
[C---:B------:R-:W-:Y:S01]  /*d080*/  ISETP.GT.U32.AND P2, PT, R42.reuse, R36, PT ;  /* 0x000000242a00720c */ /* 0x040fe20003f44070 */
[----:B0-----:R-:W-:Y:S01]  /*d090*/  IMAD.MOV.U32 R0, RZ, RZ, R28 ;  /* 0x000000ffff007224 */ /* 0x001fe200078e001c */
[C---:B------:R-:W-:Y:S01]  /*d0a0*/  ISETP.GT.U32.AND P6, PT, R42.reuse, R41, PT ;  /* 0x000000292a00720c */ /* 0x040fe20003fc4070 */
[----:B------:R-:W-:Y:S01]  /*d0b0*/  @!P1 IMAD.IADD R37, R37, 0x1, -R42 ;  /* 0x0000000125259824 */ /* 0x000fe200078e0a2a */
[----:B------:R-:W-:Y:S01]  /*d0c0*/  ISETP.GE.AND P1, PT, R49, RZ, PT ;  /* 0x000000ff3100720c */ /* 0x000fe20003f26270 */
[----:B------:R-:W-:Y:S01]  /*d0d0*/  @!P0 IMAD.MOV R0, RZ, RZ, -R0 ;  /* 0x000000ffff008224 */ /* 0x000fe200078e0a00 */
[----:B------:R-:W-:Y:S01]  /*d0e0*/  ISETP.GT.U32.AND P0, PT, R42, R44, PT ;  /* 0x0000002c2a00720c */ /* 0x000fe20003f04070 */
[----:B------:R-:W-:-:S02]  /*d0f0*/  IMAD.MOV.U32 R2, RZ, RZ, R40 ;  /* 0x000000ffff027224 */ /* 0x000fc400078e0028 */
[----:B------:R-:W-:Y:S01]  /*d100*/  IMAD.HI.U32 R29, R45, R46, RZ ;  /* 0x0000002e2d1d7227 */ /* 0x000fe200078e00ff */
[----:B------:R0:W-:Y:S03]  /*d110*/  STL [R1+0x15c], R0 ;  /* 0x00015c0001007387 */ /* 0x0001e60000100800 */
[----:B------:R-:W-:Y:S02]  /*d120*/  VIADD R54, R3, 0x21 ;  /* 0x0000002103367836 */ /* 0x000fe40000000000 */
[----:B------:R-:W-:Y:S02]  /*d130*/  @!P3 IMAD.MOV R2, RZ, RZ, -R2 ;  /* 0x000000ffff02b224 */ /* 0x000fe400078e0a02 */
[--C-:B------:R-:W-:Y:S01]  /*d140*/  @!P5 IMAD.IADD R39, R39, 0x1, -R42.reuse ;  /* 0x000000012727d824 */ /* 0x100fe200078e0a2a */
[----:B------:R-:W-:Y:S01]  /*d150*/  IABS R43, R54 ;  /* 0x00000036002b7213 */ /* 0x000fe20000000000 */
[----:B------:R-:W-:Y:S01]  /*d160*/  IMAD.MOV R29, RZ, RZ, -R29 ;  /* 0x000000ffff1d7224 */ /* 0x000fe200078e0a1d */
[----:B------:R-:W-:Y:S01]  /*d170*/  ISETP.GE.AND P5, PT, R50, RZ, PT ;  /* 0x000000ff3200720c */ /* 0x000fe20003fa6270 */
[----:B------:R-:W-:Y:S01]  /*d180*/  @!P0 IMAD.IADD R44, R44, 0x1, -R42 ;  /* 0x000000012c2c8824 */ /* 0x000fe200078e0a2a */
[----:B------:R1:W-:Y:S01]  /*d190*/  STL [R1+0x13c], R2 ;  /* 0x00013c0201007387 */ /* 0x0003e20000100800 */
[----:B0-----:R-:W-:Y:S01]  /*d1a0*/  IMAD.MOV.U32 R0, RZ, RZ, R37 ;  /* 0x000000ffff007224 */ /* 0x001fe200078e0025 */
[----:B------:R-:W-:Y:S01]  /*d1b0*/  ISETP.GE.AND P0, PT, R53, RZ, PT ;  /* 0x000000ff3500720c */ /* 0x000fe20003f06270 */
[----:B------:R-:W-:-:S02]  /*d1c0*/  IMAD R29, R42, R29, R46 ;  /* 0x0000001d2a1d7224 */ /* 0x000fc400078e022e */
[----:B------:R-:W-:Y:S01]  /*d1d0*/  @!P2 IMAD.IADD R36, R36, 0x1, -R42 ;  /* 0x000000012424a824 */ /* 0x000fe200078e0a2a */
[C---:B------:R-:W-:Y:S01]  /*d1e0*/  ISETP.GT.U32.AND P2, PT, R42.reuse, R44, PT ;  /* 0x0000002c2a00720c */ /* 0x040fe20003f44070 */
[----:B------:R-:W-:Y:S02]  /*d1f0*/  @!P4 IMAD.MOV R0, RZ, RZ, -R0 ;  /* 0x000000ffff00c224 */ /* 0x000fe400078e0a00 */
[----:B------:R-:W-:Y:S01]  /*d200*/  IMAD.HI.U32 R28, R45, R43, RZ ;  /* 0x0000002b2d1c7227 */ /* 0x000fe200078e00ff */
[C---:B------:R-:W-:Y:S02]  /*d210*/  ISETP.GT.U32.AND P4, PT, R42.reuse, R36, PT ;  /* 0x000000242a00720c */ /* 0x040fe40003f84070 */
[----:B------:R0:W-:Y:S01]  /*d220*/  STL [R1+0x134], R0 ;  /* 0x0001340001007387 */ /* 0x0001e20000100800 */
[----:B-1----:R-:W-:Y:S02]  /*d230*/  IMAD.MOV.U32 R2, RZ, RZ, R39 ;  /* 0x000000ffff027224 */ /* 0x002fe400078e0027 */
[----:B------:R-:W-:Y:S01]  /*d240*/  @!P6 IMAD.IADD R41, R41, 0x1, -R42 ;  /* 0x000000012929e824 */ /* 0x000fe200078e0a2a */
[----:B------:R-:W-:Y:S01]  /*d250*/  ISETP.GE.AND P6, PT, R55, RZ, PT ;  /* 0x000000ff3700720c */ /* 0x000fe20003fc6270 */
[----:B------:R-:W-:Y:S01]  /*d260*/  @!P1 IMAD.MOV R2, RZ, RZ, -R2 ;  /* 0x000000ffff029224 */ /* 0x000fe200078e0a02 */
[C---:B------:R-:W-:Y:S01]  /*d270*/  ISETP.GT.U32.AND P1, PT, R42.reuse, R29, PT ;  /* 0x0000001d2a00720c */ /* 0x040fe20003f24070 */
[----:B------:R-:W-:Y:S01]  /*d280*/  IMAD.MOV R28, RZ, RZ, -R28 ;  /* 0x000000ffff1c7224 */ /* 0x000fe200078e0a1c */
[----:B------:R-:W-:Y:S01]  /*d290*/  ISETP.GT.U32.AND P3, PT, R42, R41, PT ;  /* 0x000000292a00720c */ /* 0x000fe20003f64070 */
[----:B------:R-:W-:Y:S01]  /*d2a0*/  VIADD R55, R3, 0x20 ;  /* 0x0000002003377836 */ /* 0x000fe20000000000 */
[----:B------:R-:W-:Y:S01]  /*d2b0*/  STL [R1+0x118], R2 ;  /* 0x0001180201007387 */ /* 0x000fe20000100800 */
[----:B0-----:R-:W-:-:S02]  /*d2c0*/  IMAD.MOV.U32 R0, RZ, RZ, R38 ;  /* 0x000000ffff007224 */ /* 0x001fc400078e0026 */
[----:B------:R-:W-:Y:S02]  /*d2d0*/  VIADD R53, R3, 0x1f ;  /* 0x0000001f03357836 */ /* 0x000fe40000000000 */
[----:B------:R-:W-:Y:S01]  /*d2e0*/  IMAD R28, R42, R28, R43 ;  /* 0x0000001c2a1c7224 */ /* 0x000fe200078e022b */
[----:B------:R-:W-:Y:S01]  /*d2f0*/  IABS R43, R55 ;  /* 0x00000037002b7213 */ /* 0x000fe20000000000 */
[----:B------:R-:W-:Y:S01]  /*d300*/  @!P5 IMAD.MOV R0, RZ, RZ, -R0 ;  /* 0x000000ffff00d224 */ /* 0x000fe200078e0a00 */
[----:B------:R-:W-:Y:S01]  /*d310*/  IABS R40, R53 ;  /* 0x0000003500287213 */ /* 0x000fe20000000000 */
[----:B------:R-:W-:Y:S01]  /*d320*/  @!P2 IMAD.IADD R44, R44, 0x1, -R42 ;  /* 0x000000012c2ca824 */ /* 0x000fe200078e0a2a */
[----:B------:R-:W-:Y:S01]  /*d330*/  ISETP.GT.U32.AND P2, PT, R42, R28, PT ;  /* 0x0000001c2a00720c */ /* 0x000fe20003f44070 */
[----:B------:R-:W-:Y:S01]  /*d340*/  IMAD.HI.U32 R38, R45, R43, RZ ;  /* 0x0000002b2d267227 */ /* 0x000fe200078e00ff */
[----:B------:R0:W-:Y:S01]  /*d350*/  STL [R1+0x114], R0 ;  /* 0x0001140001007387 */ /* 0x0001e20000100800 */
[----:B------:R-:W-:-:S02]  /*d360*/  ISETP.GE.AND P5, PT, R51, RZ, PT ;  /* 0x000000ff3300720c */ /* 0x000fc40003fa6270 */
[----:B------:R-:W-:Y:S01]  /*d370*/  @!P1 IMAD.IADD R29, R29, 0x1, -R42 ;  /* 0x000000011d1d9824 */ /* 0x000fe200078e0a2a */
[----:B------:R-:W-:Y:S01]  /*d380*/  ISETP.GE.AND P1, PT, R55, RZ, PT ;  /* 0x000000ff3700720c */ /* 0x000fe20003f26270 */
[----:B------:R-:W-:Y:S01]  /*d390*/  IMAD.MOV.U32 R39, RZ, RZ, R40 ;  /* 0x000000ffff277224 */ /* 0x000fe200078e0028 */
[----:B------:R-:W-:Y:S01]  /*d3a0*/  IABS R51, R60 ;  /* 0x0000003c00337213 */ /* 0x000fe20000000000 */
[--C-:B------:R-:W-:Y:S01]  /*d3b0*/  @!P4 IMAD.IADD R36, R36, 0x1, -R42.reuse ;  /* 0x000000012424c824 */ /* 0x100fe200078e0a2a */
[----:B------:R-:W-:Y:S01]  /*d3c0*/  ISETP.GE.AND P4, PT, R54, RZ, PT ;  /* 0x000000ff3600720c */ /* 0x000fe20003f86270 */
[----:B------:R-:W-:Y:S01]  /*d3d0*/  @!P3 IMAD.IADD R41, R41, 0x1, -R42 ;  /* 0x000000012929b824 */ /* 0x000fe200078e0a2a */
[----:B------:R-:W-:Y:S01]  /*d3e0*/  ISETP.GE.AND P3, PT, R52, RZ, PT ;  /* 0x000000ff3400720c */ /* 0x000fe20003f66270 */
[----:B0-----:R-:W-:Y:S02]  /*d3f0*/  IMAD.MOV.U32 R0, RZ, RZ, R44 ;  /* 0x000000ffff007224 */ /* 0x001fe400078e002c */
[----:B------:R-:W-:-:S02]  /*d400*/  IMAD.MOV R38, RZ, RZ, -R38 ;  /* 0x000000ffff267224 */ /* 0x000fc400078e0a26 */
[----:B------:R-:W-:Y:S02]  /*d410*/  VIADD R54, R3, 0x1e ;  /* 0x0000001e03367836 */ /* 0x000fe40000000000 */
[----:B------:R-:W-:Y:S01]  /*d420*/  @!P0 IMAD.MOV R0, RZ, RZ, -R0 ;  /* 0x000000ffff008224 */ /* 0x000fe200078e0a00 */
[----:B------:R-:W-:Y:S01]  /*d430*/  ISETP.GT.U32.AND P0, PT, R42, R29, PT ;  /* 0x0000001d2a00720c */ /* 0x000fe20003f04070 */
[----:B------:R-:W-:-:S03]  /*d440*/  IMAD.HI.U32 R37, R45, R39, RZ ;  /* 0x000000272d257227 */ /* 0x000fc600078e00ff */
[----:B------:R0:W-:Y:S01]  /*d450*/  STL [R1+0x110], R0 ;  /* 0x0001100001007387 */ /* 0x0001e20000100800 */
[C---:B------:R-:W-:Y:S01]  /*d460*/  IMAD R43, R42.reuse, R38, R43 ;  /* 0x000000262a2b7224 */ /* 0x040fe200078e022b */
[----:B------:R-:W-:Y:S01]  /*d470*/  IABS R38, R54 ;  /* 0x0000003600267213 */ /* 0x000fe20000000000 */
[----:B------:R-:W-:Y:S02]  /*d480*/  IMAD.MOV.U32 R2, RZ, RZ, R41 ;  /* 0x000000ffff027224 */ /* 0x000fe400078e0029 */
[----:B------:R-:W-:Y:S02]  /*d490*/  IMAD.MOV R37, RZ, RZ, -R37 ;  /* 0x000000ffff257224 */ /* 0x000fe400078e0a25 */
[----:B------:R-:W-:Y:S01]  /*d4a0*/  @!P6 IMAD.MOV R2, RZ, RZ, -R2 ;  /* 0x000000ffff02e224 */ /* 0x000fe200078e0a02 */
[C---:B------:R-:W-:Y:S01]  /*d4b0*/  ISETP.GT.U32.AND P6, PT, R42.reuse, R43, PT ;  /* 0x0000002b2a00720c */ /* 0x040fe20003fc4070 */
[----:B------:R-:W-:Y:S02]  /*d4c0*/  IMAD R39, R42, R37, R39 ;  /* 0x000000252a277224 */ /* 0x000fe400078e0227 */
[----:B------:R-:W-:Y:S01]  /*d4d0*/  IMAD.HI.U32 R37, R45, R38, RZ ;  /* 0x000000262d257227 */ /* 0x000fe200078e00ff */
[----:B------:R1:W-:Y:S03]  /*d4e0*/  STL [R1+0x34], R2 ;  /* 0x0000340201007387 */ /* 0x0003e60000100800 */
[----:B------:R-:W-:-:S02]  /*d4f0*/  IMAD.MOV R37, RZ, RZ, -R37 ;  /* 0x000000ffff257224 */ /* 0x000fc400078e0a25 */
[----:B------:R-:W-:Y:S01]  /*d500*/  @!P0 IMAD.IADD R29, R29, 0x1, -R42 ;  /* 0x000000011d1d8824 */ /* 0x000fe200078e0a2a */
[C---:B------:R-:W-:Y:S01]  /*d510*/  ISETP.GT.U32.AND P0, PT, R42.reuse, R39, PT ;  /* 0x000000272a00720c */ /* 0x040fe20003f04070 */
[----:B------:R-:W-:Y:S02]  /*d520*/  IMAD R38, R42, R37, R38 ;  /* 0x000000252a267224 */ /* 0x000fe400078e0226 */
[----:B------:R-:W-:Y:S02]  /*d530*/  VIADD R55, R3, 0x1d ;  /* 0x0000001d03377836 */ /* 0x000fe40000000000 */
[--C-:B------:R-:W-:Y:S02]  /*d540*/  @!P2 IMAD.IADD R28, R28, 0x1, -R42.reuse ;  /* 0x000000011c1ca824 */ /* 0x100fe400078e0a2a */
[----:B------:R-:W-:Y:S01]  /*d550*/  @!P6 IMAD.IADD R43, R43, 0x1, -R42 ;  /* 0x000000012b2be824 */ /* 0x000fe200078e0a2a */
[C---:B------:R-:W-:Y:S01]  /*d560*/  ISETP.GT.U32.AND P6, PT, R42.reuse, R38, PT ;  /* 0x000000262a00720c */ /* 0x040fe20003fc4070 */
[----:B0-----:R-:W-:Y:S01]  /*d570*/  IMAD.MOV.U32 R0, RZ, RZ, R36 ;  /* 0x000000ffff007224 */ /* 0x001fe200078e0024 */
[----:B------:R-:W-:Y:S01]  /*d580*/  IABS R36, R55 ;  /* 0x0000003700247213 */ /* 0x000fe20000000000 */
[----:B------:R-:W-:Y:S01]  /*d590*/  VIADD R52, R3, 0x1c ;  /* 0x0000001c03347836 */ /* 0x000fe20000000000 */
[C---:B------:R-:W-:Y:S01]  /*d5a0*/  ISETP.GT.U32.AND P2, PT, R42.reuse, R28, PT ;  /* 0x0000001c2a00720c */ /* 0x040fe20003f44070 */
[----:B------:R-:W-:Y:S01]  /*d5b0*/  @!P0 IMAD.IADD R39, R39, 0x1, -R42 ;  /* 0x0000000127278824 */ /* 0x000fe200078e0a2a */
[----:B------:R-:W-:Y:S01]  /*d5c0*/  ISETP.GT.U32.AND P0, PT, R42, R43, PT ;  /* 0x0000002b2a00720c */ /* 0x000fe20003f04070 */
[----:B------:R-:W-:Y:S01]  /*d5d0*/  IMAD.HI.U32 R41, R45, R36, RZ ;  /* 0x000000242d297227 */ /* 0x000fe200078e00ff */
[----:B------:R-:W-:-:S03]  /*d5e0*/  IABS R40, R52 ;  /* 0x0000003400287213 */ /* 0x000fc60000000000 */
[----:B-1----:R-:W-:Y:S02]  /*d5f0*/  IMAD.MOV.U32 R2, RZ, RZ, R29 ;  /* 0x000000ffff027224 */ /* 0x002fe400078e001d */
[----:B------:R-:W-:Y:S02]  /*d600*/  IMAD.MOV R29, RZ, RZ, -R41 ;  /* 0x000000ffff1d7224 */ /* 0x000fe400078e0a29 */
[----:B------:R-:W-:Y:S02]  /*d610*/  @!P6 IMAD.IADD R38, R38, 0x1, -R42 ;  /* 0x000000012626e824 */ /* 0x000fe400078e0a2a */
[C---:B------:R-:W-:Y:S02]  /*d620*/  IMAD R36, R42.reuse, R29, R36 ;  /* 0x0000001d2a247224 */ /* 0x040fe400078e0224 */
[----:B------:R-:W-:Y:S01]  /*d630*/  @!P5 IMAD.MOV R0, RZ, RZ, -R0 ;  /* 0x000000ffff00d224 */ /* 0x000fe200078e0a00 */
[----:B------:R-:W-:Y:S01]  /*d640*/  ISETP.GT.U32.AND P6, PT, R42, R38, PT ;  /* 0x000000262a00720c */ /* 0x000fe20003fc4070 */
[----:B------:R-:W-:Y:S01]  /*d650*/  @!P2 IMAD.IADD R28, R28, 0x1, -R42 ;  /* 0x000000011c1ca824 */ /* 0x000fe200078e0a2a */
[----:B------:R-:W-:Y:S01]  /*d660*/  ISETP.GE.AND P2, PT, R54, RZ, PT ;  /* 0x000000ff3600720c */ /* 0x000fe20003f46270 */
[----:B------:R-:W-:Y:S01]  /*d670*/  VIADD R54, R3, 0x1b ;  /* 0x0000001b03367836 */ /* 0x000fe20000000000 */
[----:B------:R0:W-:Y:S01]  /*d680*/  STL [R1+0x10c], R0 ;  /* 0x00010c0001007387 */ /* 0x0001e20000100800 */
[----:B------:R-:W-:Y:S01]  /*d690*/  IMAD.HI.U32 R44, R45, R40, RZ ;  /* 0x000000282d2c7227 */ /* 0x000fe200078e00ff */
[----:B------:R-:W-:-:S02]  /*d6a0*/  ISETP.GE.AND P5, PT, R53, RZ, PT ;  /* 0x000000ff3500720c */ /* 0x000fc40003fa6270 */
[----:B------:R-:W-:Y:S01]  /*d6b0*/  IABS R37, R54 ;  /* 0x0000003600257213 */ /* 0x000fe20000000000 */
[----:B------:R-:W-:Y:S01]  /*d6c0*/  @!P0 IMAD.IADD R43, R43, 0x1, -R42 ;  /* 0x000000012b2b8824 */ /* 0x000fe200078e0a2a */
[C---:B------:R-:W-:Y:S01]  /*d6d0*/  ISETP.GT.U32.AND P0, PT, R42.reuse, R36, PT ;  /* 0x000000242a00720c */ /* 0x040fe20003f04070 */
[----:B------:R-:W-:Y:S02]  /*d6e0*/  IMAD.MOV R44, RZ, RZ, -R44 ;  /* 0x000000ffff2c7224 */ /* 0x000fe400078e0a2c */
[----:B------:R-:W-:Y:S01]  /*d6f0*/  @!P3 IMAD.MOV R2, RZ, RZ, -R2 ;  /* 0x000000ffff02b224 */ /* 0x000fe200078e0a02 */
[----:B------:R-:W-:Y:S01]  /*d700*/  ISETP.GE.AND P3, PT, R55, RZ, PT ;  /* 0x000000ff3700720c */ /* 0x000fe20003f66270 */
[----:B0-----:R-:W-:Y:S02]  /*d710*/  IMAD.MOV.U32 R0, RZ, RZ, R28 ;  /* 0x000000ffff007224 */ /* 0x001fe400078e001c */
[C---:B------:R-:W-:Y:S01]  /*d720*/  IMAD R40, R42.reuse, R44, R40 ;  /* 0x0000002c2a287224 */ /* 0x040fe200078e0228 */
[----:B------:R-:W-:Y:S01]  /*d730*/  STL [R1+0x40], R2 ;  /* 0x0000400201007387 */ /* 0x000fe20000100800 */
[----:B------:R-:W-:Y:S01]  /*d740*/  @!P4 IMAD.MOV R0, RZ, RZ, -R0 ;  /* 0x000000ffff00c224 */ /* 0x000fe200078e0a00 */
[----:B------:R-:W-:Y:S01]  /*d750*/  ISETP.GT.U32.AND P4, PT, R42, R39, PT ;  /* 0x000000272a00720c */ /* 0x000fe20003f84070 */
[----:B------:R-:W-:-:S02]  /*d760*/  VIADD R55, R3, 0x1a ;  /* 0x0000001a03377836 */ /* 0x000fc40000000000 */
[----:B------:R-:W-:Y:S01]  /*d770*/  IMAD.HI.U32 R29, R45, R37, RZ ;  /* 0x000000252d1d7227 */ /* 0x000fe200078e00ff */
[----:B------:R0:W-:Y:S02]  /*d780*/  STL [R1+0x108], R0 ;  /* 0x0001080001007387 */ /* 0x0001e40000100800 */
[----:B------:R-:W-:Y:S01]  /*d790*/  IABS R28, R55 ;  /* 0x00000037001c7213 */ /* 0x000fe20000000000 */
[--C-:B------:R-:W-:Y:S01]  /*d7a0*/  @!P6 IMAD.IADD R38, R38, 0x1, -R42.reuse ;  /* 0x000000012626e824 */ /* 0x100fe200078e0a2a */
[----:B------:R-:W-:Y:S01]  /*d7b0*/  ISETP.GT.U32.AND P6, PT, R42, R40, PT ;  /* 0x000000282a00720c */ /* 0x000fe20003fc4070 */
[----:B------:R-:W-:Y:S02]  /*d7c0*/  IMAD.MOV R29, RZ, RZ, -R29 ;  /* 0x000000ffff1d7224 */ /* 0x000fe400078e0a1d */
[----:B------:R-:W-:Y:S02]  /*d7d0*/  @!P0 IMAD.IADD R36, R36, 0x1, -R42 ;  /* 0x0000000124248824 */ /* 0x000fe400078e0a2a */
[----:B------:R-:W-:-:S02]  /*d7e0*/  IMAD R37, R42, R29, R37 ;  /* 0x0000001d2a257224 */ /* 0x000fc400078e0225 */
[----:B0-----:R-:W-:Y:S02]  /*d7f0*/  IMAD.MOV.U32 R0, RZ, RZ, R43 ;  /* 0x000000ffff007224 */ /* 0x001fe400078e002b */
[----:B------:R-:W-:Y:S01]  /*d800*/  IMAD.HI.U32 R29, R45, R28, RZ ;  /* 0x0000001c2d1d7227 */ /* 0x000fe200078e00ff */
[----:B------:R-:W-:-:S03]  /*d810*/  ISETP.GT.U32.AND P0, PT, R42, R37, PT ;  /* 0x000000252a00720c */ /* 0x000fc60003f04070 */
[----:B------:R-:W-:Y:S01]  /*d820*/  @!P1 IMAD.MOV R0, RZ, RZ, -R0 ;  /* 0x000000ffff009224 */ /* 0x000fe200078e0a00 */
[----:B------:R-:W-:Y:S01]  /*d830*/  ISETP.GT.U32.AND P1, PT, R42, R36, PT ;  /* 0x000000242a00720c */ /* 0x000fe20003f24070 */
[----:B------:R-:W-:Y:S02]  /*d840*/  VIADD R53, R3, 0x19 ;  /* 0x0000001903357836 */ /* 0x000fe40000000000 */
[--C-:B------:R-:W-:Y:S01]  /*d850*/  @!P4 IMAD.IADD R39, R39, 0x1, -R42.reuse ;  /* 0x000000012727c824 */ /* 0x100fe200078e0a2a */
[----:B------:R0:W-:Y:S01]  /*d860*/  STL [R1+0x94], R0 ;  /* 0x0000940001007387 */ /* 0x0001e20000100800 */
[--C-:B------:R-:W-:Y:S01]  /*d870*/  @!P6 IMAD.IADD R40, R40, 0x1, -R42.reuse ;  /* 0x000000012828e824 */ /* 0x100fe200078e0a2a */
[----:B------:R-:W-:Y:S01]  /*d880*/  IABS R41, R53 ;  /* 0x0000003500297213 */ /* 0x000fe20000000000 */
[----:B------:R-:W-:Y:S01]  /*d890*/  IMAD.MOV.U32 R2, RZ, RZ, R39 ;  /* 0x000000ffff027224 */ /* 0x000fe200078e0027 */
[----:B------:R-:W-:Y:S01]  /*d8a0*/  ISETP.GE.AND P4, PT, R52, RZ, PT ;  /* 0x000000ff3400720c */ /* 0x000fe20003f86270 */
[----:B------:R-:W-:Y:S01]  /*d8b0*/  @!P0 IMAD.IADD R37, R37, 0x1, -R42 ;  /* 0x0000000125258824 */ /* 0x000fe200078e0a2a */
[----:B------:R-:W-:Y:S01]  /*d8c0*/  ISETP.GT.U32.AND P6, PT, R42, R40, PT ;  /* 0x000000282a00720c */ /* 0x000fe20003fc4070 */
[----:B------:R-:W-:Y:S01]  /*d8d0*/  @!P5 IMAD.MOV R2, RZ, RZ, -R2 ;  /* 0x000000ffff02d224 */ /* 0x000fe200078e0a02 */
[----:B------:R-:W-:Y:S01]  /*d8e0*/  ISETP.GE.AND P5, PT, R54, RZ, PT ;  /* 0x000000ff3600720c */ /* 0x000fe20003fa6270 */
[----:B------:R-:W-:Y:S01]  /*d8f0*/  @!P1 IMAD.IADD R36, R36, 0x1, -R42 ;  /* 0x0000000124249824 */ /* 0x000fe200078e0a2a */
[----:B------:R-:W-:Y:S01]  /*d900*/  ISETP.GT.U32.AND P0, PT, R42, R37, PT ;  /* 0x000000252a00720c */ /* 0x000fe20003f04070 */
[----:B0-----:R-:W-:Y:S01]  /*d910*/  IMAD.MOV.U32 R0, RZ, RZ, R38 ;  /* 0x000000ffff007224 */ /* 0x001fe200078e0026 */
[----:B------:R-:W-:Y:S01]  /*d920*/  STL [R1+0xac], R2 ;  /* 0x0000ac0201007387 */ /* 0x000fe20000100800 */
[----:B------:R-:W-:-:S02]  /*d930*/  IMAD.MOV R38, RZ, RZ, -R29 ;  /* 0x000000ffff267224 */ /* 0x000fc400078e0a1d */
[----:B------:R-:W-:-:S04]  /*d940*/  IMAD.HI.U32 R29, R45, R41, RZ ;  /* 0x000000292d1d7227 */ /* 0x000fc800078e00ff */
[C---:B------:R-:W-:Y:S02]  /*d950*/  IMAD R28, R42.reuse, R38, R28 ;  /* 0x000000262a1c7224 */ /* 0x040fe400078e021c */
[----:B------:R-:W-:Y:S01]  /*d960*/  @!P2 IMAD.MOV R0, RZ, RZ, -R0 ;  /* 0x000000ffff00a224 */ /* 0x000fe200078e0a00 */
[----:B------:R-:W-:Y:S01]  /*d970*/  ISETP.GE.AND P2, PT, R55, RZ, PT ;  /* 0x000000ff3700720c */ /* 0x000fe20003f46270 */
[----:B------:R-:W-:Y:S01]  /*d980*/  IMAD.MOV R29, RZ, RZ, -R29 ;  /* 0x000000ffff1d7224 */ /* 0x000fe200078e0a1d */
[----:B------:R-:W-:Y:S01]  /*d990*/  ISETP.GT.U32.AND P1, PT, R42, R28, PT ;  /* 0x0000001c2a00720c */ /* 0x000fe20003f24070 */
[----:B------:R-:W-:Y:S01]  /*d9a0*/  @!P6 IMAD.IADD R40, R40, 0x1, -R42 ;  /* 0x000000012828e824 */ /* 0x000fe200078e0a2a */
[----:B------:R0:W-:Y:S01]  /*d9b0*/  STL [R1+0xe0], R0 ;  /* 0x0000e00001007387 */ /* 0x0001e20000100800 */
[----:B------:R-:W-:Y:S02]  /*d9c0*/  IMAD R41, R42, R29, R41 ;  /* 0x0000001d2a297224 */ /* 0x000fe400078e0229 */
[----:B------:R-:W-:-:S02]  /*d9d0*/  VIADD R54, R3, 0x18 ;  /* 0x0000001803367836 */ /* 0x000fc40000000000 */
[----:B------:R-:W-:Y:S01]  /*d9e0*/  VIADD R55, R3, 0x17 ;  /* 0x0000001703377836 */ /* 0x000fe20000000000 */
[----:B------:R-:W-:Y:S01]  /*d9f0*/  ISETP.GT.U32.AND P6, PT, R42, R41, PT ;  /* 0x000000292a00720c */ /* 0x000fe20003fc4070 */
[----:B------:R-:W-:Y:S01]  /*da00*/  @!P0 IMAD.IADD R37, R37, 0x1, -R42 ;  /* 0x0000000125258824 */ /* 0x000fe200078e0a2a */
[----:B------:R-:W-:Y:S01]  /*da10*/  IABS R39, R54 ;  /* 0x0000003600277213 */ /* 0x000fe20000000000 */
[----:B------:R-:W-:Y:S01]  /*da20*/  VIADD R49, R3, 0xe ;  /* 0x0000000e03317836 */ /* 0x000fe20000000000 */
[----:B------:R-:W-:Y:S01]  /*da30*/  IABS R38, R55 ;  /* 0x0000003700267213 */ /* 0x000fe20000000000 */
[----:B0-----:R-:W-:Y:S01]  /*da40*/  IMAD.MOV.U32 R0, RZ, RZ, R36 ;  /* 0x000000ffff007224 */ /* 0x001fe200078e0024 */
[----:B------:R-:W-:Y:S01]  /*da50*/  ISETP.GE.AND P0, PT, R55, RZ, PT ;  /* 0x000000ff3700720c */ /* 0x000fe20003f06270 */
[----:B------:R-:W-:Y:S02]  /*da60*/  @!P1 IMAD.IADD R28, R28, 0x1, -R42 ;  /* 0x000000011c1c9824 */ /* 0x000fe400078e0a2a */
[----:B------:R-:W-:Y:S01]  /*da70*/  @!P3 IMAD.MOV R0, RZ, RZ, -R0 ;  /* 0x000000ffff00b224 */ /* 0x000fe200078e0a00 */
[----:B------:R-:W-:Y:S01]  /*da80*/  ISETP.GE.AND P3, PT, R53, RZ, PT ;  /* 0x000000ff3500720c */ /* 0x000fe20003f66270 */
[----:B------:R-:W-:Y:S01]  /*da90*/  IMAD.HI.U32 R36, R45, R39, RZ ;  /* 0x000000272d247227 */ /* 0x000fe200078e00ff */
[----:B------:R-:W-:-:S02]  /*daa0*/  ISETP.GT.U32.AND P1, PT, R42, R28, PT ;  /* 0x0000001c2a00720c */ /* 0x000fc40003f24070 */
[----:B------:R0:W-:Y:S01]  /*dab0*/  STL [R1+0xd4], R0 ;  /* 0x0000d40001007387 */ /* 0x0001e20000100800 */
[----:B------:R-:W-:Y:S02]  /*dac0*/  @!P6 IMAD.IADD R41, R41, 0x1, -R42 ;  /* 0x000000012929e824 */ /* 0x000fe400078e0a2a */
[----:B------:R-:W-:-:S04]  /*dad0*/  IMAD.HI.U32 R29, R45, R38, RZ ;  /* 0x000000262d1d7227 */ /* 0x000fc800078e00ff */
[----:B------:R-:W-:Y:S02]  /*dae0*/  IMAD.MOV R36, RZ, RZ, -R36 ;  /* 0x000000ffff247224 */ /* 0x000fe400078e0a24 */
[----:B------:R-:W-:Y:S02]  /*daf0*/  IMAD.MOV R29, RZ, RZ, -R29 ;  /* 0x000000ffff1d7224 */ /* 0x000fe400078e0a1d */
[----:B0-----:R-:W-:Y:S02]  /*db00*/  IMAD.MOV.U32 R0, RZ, RZ, R40 ;  /* 0x000000ffff007224 */ /* 0x001fe400078e0028 */
[----:B------:R-:W-:Y:S02]  /*db10*/  @!P1 IMAD.IADD R28, R28, 0x1, -R42 ;  /* 0x000000011c1c9824 */ /* 0x000fe400078e0a2a */
[----:B------:R-:W-:Y:S01]  /*db20*/  @!P4 IMAD.MOV R0, RZ, RZ, -R0 ;  /* 0x000000ffff00c224 */ /* 0x000fe200078e0a00 */
[----:B------:R-:W-:Y:S01]  /*db30*/  ISETP.GE.AND P4, PT, R54, RZ, PT ;  /* 0x000000ff3600720c */ /* 0x000fe20003f86270 */
[----:B------:R-:W-:-:S02]  /*db40*/  IMAD R39, R42, R36, R39 ;  /* 0x000000242a277224 */ /* 0x000fc400078e0227 */
[C---:B------:R-:W-:Y:S01]  /*db50*/  VIADD R55, R3.reuse, 0x16 ;  /* 0x0000001603377836 */ /* 0x040fe20000000000 */
[----:B------:R0:W-:Y:S01]  /*db60*/  STL [R1+0xb0], R0 ;  /* 0x0000b00001007387 */ /* 0x0001e20000100800 */
[C---:B------:R-:W-:Y:S02]  /*db70*/  IMAD R38, R42.reuse, R29, R38 ;  /* 0x0000001d2a267224 */ /* 0x040fe400078e0226 */
[----:B------:R-:W-:Y:S01]  /*db80*/  VIADD R53, R3, 0x14 ;  /* 0x0000001403357836 */ /* 0x000fe20000000000 */
[----:B------:R-:W-:Y:S01]  /*db90*/  ISETP.GE.AND P6, PT, R55, RZ, PT ;  /* 0x000000ff3700720c */ /* 0x000fe20003fc6270 */
[C---:B------:R-:W-:Y:S02]  /*dba0*/  VIADD R54, R3.reuse, 0x13 ;  /* 0x0000001303367836 */ /* 0x040fe40000000000 */
[C---:B------:R-:W-:Y:S02]  /*dbb0*/  VIADD R59, R3.reuse, 0x12 ;  /* 0x00000012033b7836 */ /* 0x040fe40000000000 */
[C---:B------:R-:W-:Y:S01]  /*dbc0*/  VIADD R13, R3.reuse, 0xc ;  /* 0x0000000c030d7836 */ /* 0x040fe20000000000 */
[----:B------:R-:W-:Y:S01]  /*dbd0*/  IABS R29, R54 ;  /* 0x00000036001d7213 */ /* 0x000fe20000000000 */
[----:B0-----:R-:W-:Y:S01]  /*dbe0*/  IMAD.MOV.U32 R0, RZ, RZ, R37 ;  /* 0x000000ffff007224 */ /* 0x001fe200078e0025 */
[----:B------:R-:W-:Y:S01]  /*dbf0*/  IABS R37, R55 ;  /* 0x0000003700257213 */ /* 0x000fe20000000000 */
[----:B------:R-:W-:Y:S01]  /*dc00*/  VIADD R55, R3, 0x15 ;  /* 0x0000001503377836 */ /* 0x000fe20000000000 */
[----:B------:R-:W-:Y:S01]  /*dc10*/  IABS R50, R59 ;  /* 0x0000003b00327213 */ /* 0x000fe20000000000 */
[----:B------:R-:W-:Y:S01]  /*dc20*/  @!P5 IMAD.MOV R0, RZ, RZ, -R0 ;  /* 0x000000ffff00d224 */ /* 0x000fe200078e0a00 */
[----:B------:R-:W-:Y:S01]  /*dc30*/  ISETP.GT.U32.AND P5, PT, R42, R41, PT ;  /* 0x000000292a00720c */ /* 0x000fe20003fa4070 */
[----:B------:R-:W-:Y:S01]  /*dc40*/  IMAD.HI.U32 R40, R45, R37, RZ ;  /* 0x000000252d287227 */ /* 0x000fe200078e00ff */
[----:B------:R-:W-:-:S02]  /*dc50*/  IABS R36, R55 ;  /* 0x0000003700247213 */ /* 0x000fc40000000000 */
[----:B------:R0:W-:Y:S01]  /*dc60*/  STL [R1+0xb4], R0 ;  /* 0x0000b40001007387 */ /* 0x0001e20000100800 */
[----:B------:R-:W-:Y:S01]  /*dc70*/  IMAD.MOV R40, RZ, RZ, -R40 ;  /* 0x000000ffff287224 */ /* 0x000fe200078e0a28 */
[----:B------:R-:W-:Y:S01]  /*dc80*/  ISETP.GE.AND P1, PT, R55, RZ, PT ;  /* 0x000000ff3700720c */ /* 0x000fe20003f26270 */
[----:B------:R-:W-:Y:S02]  /*dc90*/  VIADD R55, R3, 0x10 ;  /* 0x0000001003377836 */ /* 0x000fe40000000000 */
[----:B------:R-:W-:Y:S02]  /*dca0*/  IMAD R37, R42, R40, R37 ;  /* 0x000000282a257224 */ /* 0x000fe400078e0225 */
[----:B------:R-:W-:Y:S01]  /*dcb0*/  IMAD.HI.U32 R40, R45, R36, RZ ;  /* 0x000000242d287227 */ /* 0x000fe200078e00ff */
[----:B------:R-:W-:-:S03]  /*dcc0*/  IABS R52, R55 ;  /* 0x0000003700347213 */ /* 0x000fc60000000000 */
[----:B0-----:R-:W-:Y:S01]  /*dcd0*/  IMAD.MOV.U32 R0, RZ, RZ, R28 ;  /* 0x000000ffff007224 */ /* 0x001fe200078e001c */
[----:B------:R-:W-:Y:S01]  /*dce0*/  IABS R28, R53 ;  /* 0x00000035001c7213 */ /* 0x000fe20000000000 */
[----:B------:R-:W-:Y:S01]  /*dcf0*/  @!P5 IMAD.IADD R41, R41, 0x1, -R42 ;  /* 0x000000012929d824 */ /* 0x000fe200078e0a2a */
[C---:B------:R-:W-:Y:S01]  /*dd00*/  ISETP.GT.U32.AND P5, PT, R42.reuse, R38, PT ;  /* 0x000000262a00720c */ /* 0x040fe20003fa4070 */
[----:B------:R-:W-:Y:S01]  /*dd10*/  @!P2 IMAD.MOV R0, RZ, RZ, -R0 ;  /* 0x000000ffff00a224 */ /* 0x000fe200078e0a00 */
[----:B------:R-:W-:Y:S01]  /*dd20*/  ISETP.GT.U32.AND P2, PT, R42, R39, PT ;  /* 0x000000272a00720c */ /* 0x000fe20003f44070 */
[----:B------:R-:W-:-:S03]  /*dd30*/  IMAD.HI.U32 R43, R45, R28, RZ ;  /* 0x0000001c2d2b7227 */ /* 0x000fc600078e00ff */
[----:B------:R0:W-:Y:S01]  /*dd40*/  STL [R1+0xbc], R0 ;  /* 0x0000bc0001007387 */ /* 0x0001e20000100800 */
[----:B------:R-:W-:Y:S02]  /*dd50*/  IMAD.MOV R40, RZ, RZ, -R40 ;  /* 0x000000ffff287224 */ /* 0x000fe400078e0a28 */
[----:B------:R-:W-:Y:S02]  /*dd60*/  IMAD.MOV R43, RZ, RZ, -R43 ;  /* 0x000000ffff2b7224 */ /* 0x000fe400078e0a2b */
[----:B------:R-:W-:Y:S02]  /*dd70*/  IMAD R36, R42, R40, R36 ;  /* 0x000000282a247224 */ /* 0x000fe400078e0224 */
[--C-:B------:R-:W-:Y:S02]  /*dd80*/  @!P5 IMAD.IADD R38, R38, 0x1, -R42.reuse ;  /* 0x000000012626d824 */ /* 0x100fe400078e0a2a */
[----:B------:R-:W-:Y:S01]  /*dd90*/  @!P2 IMAD.IADD R39, R39, 0x1, -R42 ;  /* 0x000000012727a824 */ /* 0x000fe200078e0a2a */
[----:B------:R-:W-:Y:S01]  /*dda0*/  ISETP.GT.U32.AND P2, PT, R42, R37, PT ;  /* 0x000000252a00720c */ /* 0x000fe20003f44070 */
[----:B0-----:R-:W-:-:S02]  /*ddb0*/  IMAD.MOV.U32 R0, RZ, RZ, R41 ;  /* 0x000000ffff007224 */ /* 0x001fc400078e0029 */
[C---:B------:R-:W-:Y:S01]  /*ddc0*/  IMAD R28, R42.reuse, R43, R28 ;  /* 0x0000002b2a1c7224 */ /* 0x040fe200078e021c */
[C---:B------:R-:W-:Y:S01]  /*ddd0*/  ISETP.GT.U32.AND P5, PT, R42.reuse, R39, PT ;  /* 0x000000272a00720c */ /* 0x040fe20003fa4070 */
[----:B------:R-:W-:Y:S01]  /*dde0*/  @!P3 IMAD.MOV R0, RZ, RZ, -R0 ;  /* 0x000000ffff00b224 */ /* 0x000fe200078e0a00 */
[----:B------:R-:W-:Y:S01]  /*ddf0*/  ISETP.GT.U32.AND P3, PT, R42, R38, PT ;  /* 0x000000262a00720c */ /* 0x000fe20003f64070 */
[----:B------:R-:W-:Y:S01]  /*de00*/  IMAD.HI.U32 R41, R45, R29, RZ ;  /* 0x0000001d2d297227 */ /* 0x000fe200078e00ff */
[----:B------:R-:W-:Y:S02]  /*de10*/  IABS R43, R13 ;  /* 0x0000000d002b7213 */ /* 0x000fe40000000000 */
[----:B------:R0:W-:Y:S01]  /*de20*/  STL [R1+0xa8], R0 ;  /* 0x0000a80001007387 */ /* 0x0001e20000100800 */
[----:B------:R-:W-:Y:S02]  /*de30*/  IMAD.MOV R41, RZ, RZ, -R41 ;  /* 0x000000ffff297224 */ /* 0x000fe400078e0a29 */
[----:B------:R-:W-:-:S02]  /*de40*/  @!P2 IMAD.IADD R37, R37, 0x1, -R42 ;  /* 0x000000012525a824 */ /* 0x000fc400078e0a2a */
[C---:B------:R-:W-:Y:S01]  /*de50*/  IMAD R29, R42.reuse, R41, R29 ;  /* 0x000000292a1d7224 */ /* 0x040fe200078e021d */
[----:B------:R-:W-:Y:S01]  /*de60*/  IABS R41, R56 ;  /* 0x0000003800297213 */ /* 0x000fe20000000000 */
[--C-:B------:R-:W-:Y:S01]  /*de70*/  @!P5 IMAD.IADD R39, R39, 0x1, -R42.reuse ;  /* 0x000000012727d824 */ /* 0x100fe200078e0a2a */
[----:B------:R-:W-:Y:S01]  /*de80*/  ISETP.GT.U32.AND P5, PT, R42, R36, PT ;  /* 0x000000242a00720c */ /* 0x000fe20003fa4070 */
[----:B------:R-:W-:Y:S01]  /*de90*/  @!P3 IMAD.IADD R38, R38, 0x1, -R42 ;  /* 0x000000012626b824 */ /* 0x000fe200078e0a2a */
[C---:B------:R-:W-:Y:S01]  /*dea0*/  ISETP.GT.U32.AND P3, PT, R42.reuse, R28, PT ;  /* 0x0000001c2a00720c */ /* 0x040fe20003f64070 */
[----:B------:R-:W-:Y:S01]  /*deb0*/  IMAD.MOV.U32 R2, RZ, RZ, R39 ;  /* 0x000000ffff027224 */ /* 0x000fe200078e0027 */
[C---:B------:R-:W-:Y:S01]  /*dec0*/  ISETP.GT.U32.AND P2, PT, R42.reuse, R37, PT ;  /* 0x000000252a00720c */ /* 0x040fe20003f44070 */
[----:B0-----:R-:W-:Y:S01]  /*ded0*/  IMAD.MOV.U32 R0, RZ, RZ, R38 ;  /* 0x000000ffff007224 */ /* 0x001fe200078e0026 */
[----:B------:R-:W0:Y:S01]  /*dee0*/  I2F.RP R47, R41 ;  /* 0x00000029002f7306 */ /* 0x000e220000209400 */
[----:B------:R-:W-:Y:S01]  /*def0*/  @!P4 IMAD.MOV R2, RZ, RZ, -R2 ;  /* 0x000000ffff02c224 */ /* 0x000fe200078e0a02 */
[----:B------:R-:W-:Y:S01]  /*df00*/  ISETP.GT.U32.AND P4, PT, R42, R29, PT ;  /* 0x0000001d2a00720c */ /* 0x000fe20003f84070 */
[----:B------:R-:W-:-:S02]  /*df10*/  @!P0 IMAD.MOV R0, RZ, RZ, -R0 ;  /* 0x000000ffff008224 */ /* 0x000fc400078e0a00 */
[----:B------:R-:W-:Y:S01]  /*df20*/  IMAD.HI.U32 R39, R45, R51, RZ ;  /* 0x000000332d277227 */ /* 0x000fe200078e00ff */
[----:B------:R-:W-:Y:S03]  /*df30*/  STL [R1+0x48], R2 ;  /* 0x0000480201007387 */ /* 0x000fe60000100800 */
[--C-:B------:R-:W-:Y:S01]  /*df40*/  @!P5 IMAD.IADD R36, R36, 0x1, -R42.reuse ;  /* 0x000000012424d824 */ /* 0x100fe200078e0a2a */
[----:B------:R1:W-:Y:S01]  /*df50*/  STL [R1+0x68], R0 ;  /* 0x0000680001007387 */ /* 0x0003e20000100800 */
[--C-:B------:R-:W-:Y:S01]  /*df60*/  @!P3 IMAD.IADD R28, R28, 0x1, -R42.reuse ;  /* 0x000000011c1cb824 */ /* 0x100fe200078e0a2a */
[----:B------:R-:W-:Y:S01]  /*df70*/  ISETP.GE.AND P5, PT, R54, RZ, PT ;  /* 0x000000ff3600720c */ /* 0x000fe20003fa6270 */
[--C-:B------:R-:W-:Y:S01]  /*df80*/  @!P2 IMAD.IADD R37, R37, 0x1, -R42.reuse ;  /* 0x000000012525a824 */ /* 0x100fe200078e0a2a */
[C---:B------:R-:W-:Y:S01]  /*df90*/  ISETP.GT.U32.AND P3, PT, R42.reuse, R36, PT ;  /* 0x000000242a00720c */ /* 0x040fe20003f64070 */
[----:B------:R-:W-:Y:S01]  /*dfa0*/  @!P4 IMAD.IADD R29, R29, 0x1, -R42 ;  /* 0x000000011d1dc824 */ /* 0x000fe200078e0a2a */
[----:B------:R-:W-:Y:S01]  /*dfb0*/  ISETP.GT.U32.AND P4, PT, R42, R28, PT ;  /* 0x0000001c2a00720c */ /* 0x000fe20003f84070 */
[----:B------:R-:W-:Y:S01]  /*dfc0*/  IMAD.MOV R39, RZ, RZ, -R39 ;  /* 0x000000ffff277224 */ /* 0x000fe200078e0a27 */
[----:B------:R-:W-:Y:S01]  /*dfd0*/  ISETP.GE.AND P2, PT, R53, RZ, PT ;  /* 0x000000ff3500720c */ /* 0x000fe20003f46270 */
[----:B------:R-:W-:Y:S01]  /*dfe0*/  IMAD.HI.U32 R40, R45, R50, RZ ;  /* 0x000000322d287227 */ /* 0x000fe200078e00ff */
[----:B------:R-:W-:-:S02]  /*dff0*/  IABS R53, R58 ;  /* 0x0000003a00357213 */ /* 0x000fc40000000000 */
[----:B------:R-:W-:Y:S01]  /*e000*/  IABS R54, R49 ;  /* 0x0000003100367213 */ /* 0x000fe20000000000 */
[----:B-1----:R-:W-:Y:S02]  /*e010*/  IMAD.MOV.U32 R0, RZ, RZ, R37 ;  /* 0x000000ffff007224 */ /* 0x002fe400078e0025 */
[----:B------:R-:W-:-:S04]  /*e020*/  IMAD.HI.U32 R37, R45, R52, RZ ;  /* 0x000000342d257227 */ /* 0x000fc800078e00ff */
[----:B------:R-:W-:Y:S01]  /*e030*/  @!P6 IMAD.MOV R0, RZ, RZ, -R0 ;  /* 0x000000ffff00e224 */ /* 0x000fe200078e0a00 */
[----:B------:R-:W-:Y:S01]  /*e040*/  ISETP.GT.U32.AND P6, PT, R42, R29, PT ;  /* 0x0000001d2a00720c */ /* 0x000fe20003fc4070 */
[--C-:B------:R-:W-:Y:S02]  /*e050*/  @!P3 IMAD.IADD R36, R36, 0x1, -R42.reuse ;  /* 0x000000012424b824 */ /* 0x100fe400078e0a2a */
[----:B------:R-:W-:Y:S01]  /*e060*/  @!P4 IMAD.IADD R28, R28, 0x1, -R42 ;  /* 0x000000011c1cc824 */ /* 0x000fe200078e0a2a */
[----:B------:R1:W-:Y:S01]  /*e070*/  STL [R1+0x70], R0 ;  /* 0x0000700001007387 */ /* 0x0003e20000100800 */
[C---:B------:R-:W-:Y:S01]  /*e080*/  IMAD R51, R42.reuse, R39, R51 ;  /* 0x000000272a337224 */ /* 0x040fe200078e0233 */
[----:B------:R-:W-:Y:S01]  /*e090*/  ISETP.GE.AND P4, PT, R59, RZ, PT ;  /* 0x000000ff3b00720c */ /* 0x000fe20003f86270 */
[----:B------:R-:W-:Y:S02]  /*e0a0*/  IMAD.MOV R37, RZ, RZ, -R37 ;  /* 0x000000ffff257224 */ /* 0x000fe400078e0a25 */
[----:B------:R-:W-:Y:S01]  /*e0b0*/  IMAD.HI.U32 R46, R45, R43, RZ ;  /* 0x0000002b2d2e7227 */ /* 0x000fe200078e00ff */
[----:B------:R-:W-:-:S03]  /*e0c0*/  ISETP.GT.U32.AND P3, PT, R42, R51, PT ;  /* 0x000000332a00720c */ /* 0x000fc60003f64070 */
[----:B------:R-:W-:Y:S02]  /*e0d0*/  @!P6 IMAD.IADD R29, R29, 0x1, -R42 ;  /* 0x000000011d1de824 */ /* 0x000fe400078e0a2a */
[----:B-1----:R-:W-:Y:S02]  /*e0e0*/  IMAD.MOV.U32 R0, RZ, RZ, R36 ;  /* 0x000000ffff007224 */ /* 0x002fe400078e0024 */
[C---:B------:R-:W-:Y:S02]  /*e0f0*/  IMAD R52, R42.reuse, R37, R52 ;  /* 0x000000252a347224 */ /* 0x040fe400078e0234 */
[----:B------:R-:W-:Y:S01]  /*e100*/  @!P1 IMAD.MOV R0, RZ, RZ, -R0 ;  /* 0x000000ffff009224 */ /* 0x000fe200078e0a00 */
[----:B------:R-:W-:Y:S01]  /*e110*/  ISETP.GE.AND P1, PT, R55, RZ, PT ;  /* 0x000000ff3700720c */ /* 0x000fe20003f26270 */
[----:B------:R-:W-:Y:S01]  /*e120*/  IMAD.HI.U32 R37, R45, R53, RZ ;  /* 0x000000352d257227 */ /* 0x000fe200078e00ff */
[----:B------:R-:W-:Y:S02]  /*e130*/  ISETP.GT.U32.AND P6, PT, R42, R52, PT ;  /* 0x000000342a00720c */ /* 0x000fe40003fc4070 */
[----:B------:R1:W-:Y:S01]  /*e140*/  STL [R1+0x58], R0 ;  /* 0x0000580001007387 */ /* 0x0003e20000100800 */
[----:B------:R-:W-:-:S02]  /*e150*/  @!P3 IMAD.IADD R51, R51, 0x1, -R42 ;  /* 0x000000013333b824 */ /* 0x000fc400078e0a2a */
[----:B------:R-:W-:-:S03]  /*e160*/  IMAD.HI.U32 R36, R45, R54, RZ ;  /* 0x000000362d247227 */ /* 0x000fc600078e00ff */
[----:B------:R-:W-:Y:S01]  /*e170*/  ISETP.GT.U32.AND P3, PT, R42, R51, PT ;  /* 0x000000332a00720c */ /* 0x000fe20003f64070 */
[----:B------:R-:W-:Y:S02]  /*e180*/  IMAD.MOV R37, RZ, RZ, -R37 ;  /* 0x000000ffff257224 */ /* 0x000fe400078e0a25 */
[----:B------:R-:W-:Y:S02]  /*e190*/  VIADD R55, R3, 0xd ;  /* 0x0000000d03377836 */ /* 0x000fe40000000000 */
[----:B-1----:R-:W-:Y:S02]  /*e1a0*/  IMAD.MOV.U32 R0, RZ, RZ, R28 ;  /* 0x000000ffff007224 */ /* 0x002fe400078e001c */
[----:B------:R-:W-:Y:S01]  /*e1b0*/  @!P6 IMAD.IADD R52, R52, 0x1, -R42 ;  /* 0x000000013434e824 */ /* 0x000fe200078e0a2a */
[----:B------:R-:W-:Y:S01]  /*e1c0*/  IABS R44, R55 ;  /* 0x00000037002c7213 */ /* 0x000fe20000000000 */
[----:B------:R-:W-:Y:S02]  /*e1d0*/  @!P2 IMAD.MOV R0, RZ, RZ, -R0 ;  /* 0x000000ffff00a224 */ /* 0x000fe400078e0a00 */
[----:B------:R-:W-:Y:S01]  /*e1e0*/  IMAD.MOV R36, RZ, RZ, -R36 ;  /* 0x000000ffff247224 */ /* 0x000fe200078e0a24 */
[C---:B------:R-:W-:Y:S01]  /*e1f0*/  ISETP.GT.U32.AND P6, PT, R42.reuse, R52, PT ;  /* 0x000000342a00720c */ /* 0x040fe20003fc4070 */
[C---:B------:R-:W-:Y:S01]  /*e200*/  IMAD R53, R42.reuse, R37, R53 ;  /* 0x000000252a357224 */ /* 0x040fe200078e0235 */
[----:B------:R1:W-:Y:S01]  /*e210*/  STL [R1+0x3c], R0 ;  /* 0x00003c0001007387 */ /* 0x0003e20000100800 */
[----:B------:R-:W-:-:S02]  /*e220*/  IMAD R54, R42, R36, R54 ;  /* 0x000000242a367224 */ /* 0x000fc400078e0236 */
[----:B------:R-:W-:Y:S01]  /*e230*/  @!P3 IMAD.IADD R51, R51, 0x1, -R42 ;  /* 0x000000013333b824 */ /* 0x000fe200078e0a2a */
[----:B------:R-:W-:Y:S01]  /*e240*/  ISETP.GT.U32.AND P3, PT, R42, R53, PT ;  /* 0x000000352a00720c */ /* 0x000fe20003f64070 */
[----:B------:R-:W-:-:S04]  /*e250*/  IMAD.HI.U32 R36, R45, R44, RZ ;  /* 0x0000002c2d247227 */ /* 0x000fc800078e00ff */
[----:B------:R-:W-:Y:S02]  /*e260*/  IMAD.MOV R36, RZ, RZ, -R36 ;  /* 0x000000ffff247224 */ /* 0x000fe400078e0a24 */
[----:B-1----:R-:W-:Y:S02]  /*e270*/  IMAD.MOV.U32 R0, RZ, RZ, R29 ;  /* 0x000000ffff007224 */ /* 0x002fe400078e001d */
[----:B------:R-:W-:Y:S01]  /*e280*/  @!P6 IMAD.IADD R52, R52, 0x1, -R42 ;  /* 0x000000013434e824 */ /* 0x000fe200078e0a2a */
[C---:B------:R-:W-:Y:S01]  /*e290*/  ISETP.GT.U32.AND P6, PT, R42.reuse, R54, PT ;  /* 0x000000362a00720c */ /* 0x040fe20003fc4070 */
[----:B------:R-:W-:Y:S02]  /*e2a0*/  @!P5 IMAD.MOV R0, RZ, RZ, -R0 ;  /* 0x000000ffff00d224 */ /* 0x000fe400078e0a00 */
[----:B------:R-:W-:Y:S02]  /*e2b0*/  IMAD.MOV R40, RZ, RZ, -R40 ;  /* 0x000000ffff287224 */ /* 0x000fe400078e0a28 */
[----:B------:R-:W-:Y:S01]  /*e2c0*/  VIADD R12, R3, 0xb ;  /* 0x0000000b030c7836 */ /* 0x000fe20000000000 */
[----:B------:R1:W-:Y:S01]  /*e2d0*/  STL [R1+0x38], R0 ;  /* 0x0000380001007387 */ /* 0x0003e20000100800 */
[----:B------:R-:W-:-:S02]  /*e2e0*/  IMAD R44, R42, R36, R44 ;  /* 0x000000242a2c7224 */ /* 0x000fc400078e022c */
[----:B------:R-:W-:Y:S01]  /*e2f0*/  IMAD.MOV R46, RZ, RZ, -R46 ;  /* 0x000000ffff2e7224 */ /* 0x000fe200078e0a2e */
[----:B------:R-:W2:Y:S01]  /*e300*/  LDL R5, [R1+0x960] ;  /* 0x0009600001057983 */ /* 0x000ea20000100800 */
[C---:B------:R-:W-:Y:S01]  /*e310*/  IMAD R50, R42.reuse, R40, R50 ;  /* 0x000000282a327224 */ /* 0x040fe200078e0232 */
[----:B------:R-:W-:Y:S01]  /*e320*/  IABS R40, R12 ;  /* 0x0000000c00287213 */ /* 0x000fe20000000000 */
[--C-:B------:R-:W-:Y:S01]  /*e330*/  @!P3 IMAD.IADD R53, R53, 0x1, -R42.reuse ;  /* 0x000000013535b824 */ /* 0x100fe200078e0a2a */
[C---:B------:R-:W-:Y:S01]  /*e340*/  ISETP.GT.U32.AND P3, PT, R42.reuse, R44, PT ;  /* 0x0000002c2a00720c */ /* 0x040fe20003f64070 */
[C---:B------:R-:W-:Y:S01]  /*e350*/  IMAD R43, R42.reuse, R46, R43 ;  /* 0x0000002e2a2b7224 */ /* 0x040fe200078e022b */
[----:B------:R-:W-:Y:S01]  /*e360*/  ISETP.GT.U32.AND P0, PT, R42, R50, PT ;  /* 0x000000322a00720c */ /* 0x000fe20003f04070 */
[----:B------:R-:W-:Y:S02]  /*e370*/  VIADD R11, R3, 0xa ;  /* 0x0000000a030b7836 */ /* 0x000fe40000000000 */
[----:B------:R-:W-:Y:S01]  /*e380*/  @!P6 IMAD.IADD R54, R54, 0x1, -R42 ;  /* 0x000000013636e824 */ /* 0x000fe200078e0a2a */
[----:B------:R-:W-:Y:S01]  /*e390*/  ISETP.GT.U32.AND P6, PT, R42, R43, PT ;  /* 0x0000002b2a00720c */ /* 0x000fe20003fc4070 */
[----:B------:R-:W-:Y:S01]  /*e3a0*/  IMAD.HI.U32 R37, R45, R40, RZ ;  /* 0x000000282d257227 */ /* 0x000fe200078e00ff */
[----:B------:R-:W-:-:S02]  /*e3b0*/  IABS R39, R11 ;  /* 0x0000000b00277213 */ /* 0x000fc40000000000 */
[----:B------:R-:W-:Y:S01]  /*e3c0*/  ISETP.GT.U32.AND P2, PT, R42, R54, PT ;  /* 0x000000362a00720c */ /* 0x000fe20003f44070 */
[----:B------:R-:W-:Y:S02]  /*e3d0*/  VIADD R10, R3, 0x9 ;  /* 0x00000009030a7836 */ /* 0x000fe40000000000 */
[----:B------:R-:W-:Y:S02]  /*e3e0*/  IMAD.MOV R37, RZ, RZ, -R37 ;  /* 0x000000ffff257224 */ /* 0x000fe400078e0a25 */
[----:B------:R-:W-:Y:S01]  /*e3f0*/  IMAD.HI.U32 R36, R45, R39, RZ ;  /* 0x000000272d247227 */ /* 0x000fe200078e00ff */
[----:B------:R-:W-:-:S03]  /*e400*/  IABS R38, R10 ;  /* 0x0000000a00267213 */ /* 0x000fc60000000000 */
[----:B------:R-:W-:Y:S01]  /*e410*/  @!P3 IMAD.IADD R44, R44, 0x1, -R42 ;  /* 0x000000012c2cb824 */ /* 0x000fe200078e0a2a */
[C---:B------:R-:W-:Y:S01]  /*e420*/  ISETP.GT.U32.AND P3, PT, R42.reuse, R53, PT ;  /* 0x000000352a00720c */ /* 0x040fe20003f64070 */
[----:B------:R-:W-:Y:S02]  /*e430*/  IMAD.MOV R36, RZ, RZ, -R36 ;  /* 0x000000ffff247224 */ /* 0x000fe400078e0a24 */
[C---:B------:R-:W-:Y:S02]  /*e440*/  IMAD R40, R42.reuse, R37, R40 ;  /* 0x000000252a287224 */ /* 0x040fe400078e0228 */
[----:B0-----:R-:W0:Y:S01]  /*e450*/  MUFU.RCP R37, R47 ;  /* 0x0000002f00257308 */ /* 0x001e220000001000 */
[----:B------:R-:W-:Y:S01]  /*e460*/  @!P6 IMAD.IADD R43, R43, 0x1, -R42 ;  /* 0x000000012b2be824 */ /* 0x000fe200078e0a2a */
[C---:B------:R-:W-:Y:S01]  /*e470*/  ISETP.GT.U32.AND P6, PT, R42.reuse, R44, PT ;  /* 0x0000002c2a00720c */ /* 0x040fe20003fc4070 */
[C---:B------:R-:W-:Y:S02]  /*e480*/  IMAD R39, R42.reuse, R36, R39 ;  /* 0x000000242a277224 */ /* 0x040fe400078e0227 */
[----:B------:R-:W-:Y:S01]  /*e490*/  IMAD.HI.U32 R36, R45, R38, RZ ;  /* 0x000000262d247227 */ /* 0x000fe200078e00ff */
[----:B------:R-:W-:-:S03]  /*e4a0*/  ISETP.GT.U32.AND P5, PT, R42, R43, PT ;  /* 0x0000002b2a00720c */ /* 0x000fc60003fa4070 */
[C---:B------:R-:W-:Y:S02]  /*e4b0*/  VIADD R9, R3.reuse, 0x8 ;  /* 0x0000000803097836 */ /* 0x040fe40000000000 */
[----:B------:R-:W-:Y:S02]  /*e4c0*/  IMAD.MOV R29, RZ, RZ, -R36 ;  /* 0x000000ffff1d7224 */ /* 0x000fe400078e0a24 */
[----:B------:R-:W-:Y:S01]  /*e4d0*/  VIADD R8, R3, 0x7 ;  /* 0x0000000703087836 */ /* 0x000fe20000000000 */
[----:B------:R-:W-:Y:S01]  /*e4e0*/  IABS R28, R9 ;  /* 0x00000009001c7213 */ /* 0x000fe20000000000 */
[----:B------:R-:W-:Y:S02]  /*e4f0*/  IMAD R38, R42, R29, R38 ;  /* 0x0000001d2a267224 */ /* 0x000fe400078e0226 */
[----:B------:R-:W-:Y:S01]  /*e500*/  @!P6 IMAD.IADD R44, R44, 0x1, -R42 ;  /* 0x000000012c2ce824 */ /* 0x000fe200078e0a2a */
[----:B------:R-:W-:Y:S01]  /*e510*/  IABS R36, R8 ;  /* 0x0000000800247213 */ /* 0x000fe20000000000 */
[----:B0-----:R-:W-:Y:S01]  /*e520*/  VIADD R29, R37, 0xffffffe ;  /* 0x0ffffffe251d7836 */ /* 0x001fe20000000000 */
[----:B------:R-:W-:Y:S01]  /*e530*/  ISETP.GT.U32.AND P6, PT, R42, R38, PT ;  /* 0x000000262a00720c */ /* 0x000fe20003fc4070 */
[----:B------:R-:W-:-:S04]  /*e540*/  IMAD.HI.U32 R37, R45, R28, RZ ;  /* 0x0000001c2d257227 */ /* 0x000fc800078e00ff */
[----:B------:R-:W-:Y:S01]  /*e550*/  IMAD.MOV R37, RZ, RZ, -R37 ;  /* 0x000000ffff257224 */ /* 0x000fe200078e0a25 */
[----:B------:R-:W0:Y:S01]  /*e560*/  F2I.FTZ.U32.TRUNC.NTZ R29, R29 ;  /* 0x0000001d001d7305 */ /* 0x000e22000021f000 */
[----:B------:R-:W-:Y:S01]  /*e570*/  @!P3 IMAD.IADD R53, R53, 0x1, -R42 ;  /* 0x000000013535b824 */ /* 0x000fe200078e0a2a */
[C---:B------:R-:W-:Y:S01]  /*e580*/  ISETP.GT.U32.AND P3, PT, R42.reuse, R40, PT ;  /* 0x000000282a00720c */ /* 0x040fe20003f64070 */
[----:B------:R-:W-:Y:S02]  /*e590*/  IMAD R37, R42, R37, R28 ;  /* 0x000000252a257224 */ /* 0x000fe400078e021c */
[--C-:B------:R-:W-:Y:S02]  /*e5a0*/  @!P0 IMAD.IADD R50, R50, 0x1, -R42.reuse ;  /* 0x0000000132328824 */ /* 0x100fe400078e0a2a */
[--C-:B------:R-:W-:Y:S01]  /*e5b0*/  @!P2 IMAD.IADD R54, R54, 0x1, -R42.reuse ;  /* 0x000000013636a824 */ /* 0x100fe200078e0a2a */
[----:B------:R-:W-:Y:S01]  /*e5c0*/  ISETP.GT.U32.AND P2, PT, R42, R39, PT ;  /* 0x000000272a00720c */ /* 0x000fe20003f44070 */
[----:B------:R-:W-:Y:S01]  /*e5d0*/  @!P6 IMAD.IADD R38, R38, 0x1, -R42 ;  /* 0x000000012626e824 */ /* 0x000fe200078e0a2a */
[C---:B------:R-:W-:Y:S01]  /*e5e0*/  ISETP.GT.U32.AND P6, PT, R42.reuse, R37, PT ;  /* 0x000000252a00720c */ /* 0x040fe20003fc4070 */
[----:B------:R-:W-:Y:S01]  /*e5f0*/  IMAD.HI.U32 R46, R45, R36, RZ ;  /* 0x000000242d2e7227 */ /* 0x000fe200078e00ff */
[----:B------:R-:W-:-:S03]  /*e600*/  ISETP.GT.U32.AND P0, PT, R42, R50, PT ;  /* 0x000000322a00720c */ /* 0x000fc60003f04070 */
[----:B------:R-:W-:Y:S02]  /*e610*/  IMAD.MOV R46, RZ, RZ, -R46 ;  /* 0x000000ffff2e7224 */ /* 0x000fe400078e0a2e */
[C---:B------:R-:W-:Y:S02]  /*e620*/  VIADD R7, R3.reuse, 0x6 ;  /* 0x0000000603077836 */ /* 0x040fe40000000000 */
[C---:B------:R-:W-:Y:S02]  /*e630*/  VIADD R6, R3.reuse, 0x5 ;  /* 0x0000000503067836 */ /* 0x040fe40000000000 */
[----:B------:R-:W-:Y:S02]  /*e640*/  VIADD R59, R3, 0x3 ;  /* 0x00000003033b7836 */ /* 0x000fe40000000000 */
[----:B------:R-:W-:Y:S01]  /*e650*/  @!P3 IMAD.IADD R40, R40, 0x1, -R42 ;  /* 0x000000012828b824 */ /* 0x000fe200078e0a2a */
[----:B------:R-:W-:Y:S01]  /*e660*/  ISETP.GE.AND P3, PT, R49, RZ, PT ;  /* 0x000000ff3100720c */ /* 0x000fe20003f66270 */
[----:B------:R-:W-:Y:S01]  /*e670*/  IMAD R36, R42, R46, R36 ;  /* 0x0000002e2a247224 */ /* 0x000fe200078e0224 */
[----:B------:R-:W-:Y:S01]  /*e680*/  IABS R49, R7 ;  /* 0x0000000700317213 */ /* 0x000fe20000000000 */
[--C-:B------:R-:W-:Y:S01]  /*e690*/  @!P2 IMAD.IADD R39, R39, 0x1, -R42.reuse ;  /* 0x000000012727a824 */ /* 0x100fe200078e0a2a */
[----:B------:R-:W-:Y:S01]  /*e6a0*/  IABS R48, R6 ;  /* 0x0000000600307213 */ /* 0x000fe20000000000 */
[--C-:B------:R-:W-:Y:S01]  /*e6b0*/  @!P5 IMAD.IADD R43, R43, 0x1, -R42.reuse ;  /* 0x000000012b2bd824 */ /* 0x100fe200078e0a2a */
[----:B------:R-:W-:Y:S01]  /*e6c0*/  IABS R46, R59 ;  /* 0x0000003b002e7213 */ /* 0x000fe20000000000 */
[--C-:B------:R-:W-:Y:S01]  /*e6d0*/  @!P6 IMAD.IADD R37, R37, 0x1, -R42.reuse ;  /* 0x000000012525e824 */ /* 0x100fe200078e0a2a */
[----:B------:R-:W-:Y:S01]  /*e6e0*/  ISETP.GE.AND P2, PT, R55, RZ, PT ;  /* 0x000000ff3700720c */ /* 0x000fe20003f46270 */
[----:B0-----:R-:W-:Y:S01]  /*e6f0*/  IMAD.MOV R55, RZ, RZ, -R29 ;  /* 0x000000ffff377224 */ /* 0x001fe200078e0a1d */
[----:B------:R-:W-:Y:S01]  /*e700*/  ISETP.GE.AND P5, PT, R58, RZ, PT ;  /* 0x000000ff3a00720c */ /* 0x000fe20003fa6270 */
[----:B------:R-:W-:Y:S01]  /*e710*/  @!P0 IMAD.IADD R50, R50, 0x1, -R42 ;  /* 0x0000000132328824 */ /* 0x000fe200078e0a2a */
[----:B------:R-:W-:Y:S01]  /*e720*/  ISETP.GT.U32.AND P6, PT, R42, R36, PT ;  /* 0x000000242a00720c */ /* 0x000fe20003fc4070 */
[----:B------:R-:W-:Y:S01]  /*e730*/  IMAD.HI.U32 R58, R45, R49, RZ ;  /* 0x000000312d3a7227 */ /* 0x000fe200078e00ff */
[----:B------:R-:W-:-:S03]  /*e740*/  ISETP.GE.AND P0, PT, R60, RZ, PT ;  /* 0x000000ff3c00720c */ /* 0x000fc60003f06270 */
[----:B------:R-:W-:-:S04]  /*e750*/  IMAD.HI.U32 R60, R45, R48, RZ ;  /* 0x000000302d3c7227 */ /* 0x000fc800078e00ff */
[----:B-1----:R-:W-:-:S04]  /*e760*/  IMAD.HI.U32 R0, R45, R46, RZ ;  /* 0x0000002e2d007227 */ /* 0x002fc800078e00ff */
[----:B------:R-:W-:Y:S02]  /*e770*/  IMAD.MOV.U32 R28, RZ, RZ, RZ ;  /* 0x000000ffff1c7224 */ /* 0x000fe400078e00ff */
[----:B------:R-:W-:Y:S02]  /*e780*/  IMAD R2, R55, R41, RZ ;  /* 0x0000002937027224 */ /* 0x000fe400078e02ff */
[----:B------:R-:W-:Y:S02]  /*e790*/  IMAD.MOV R55, RZ, RZ, -R58 ;  /* 0x000000ffff377224 */ /* 0x000fe400078e0a3a */
[----:B------:R-:W-:Y:S02]  /*e7a0*/  IMAD.MOV R58, RZ, RZ, -R60 ;  /* 0x000000ffff3a7224 */ /* 0x000fe400078e0a3c */
[----:B------:R-:W-:Y:S02]  /*e7b0*/  IMAD.MOV R0, RZ, RZ, -R0 ;  /* 0x000000ffff007224 */ /* 0x000fe400078e0a00 */
[----:B------:R-:W-:-:S04]  /*e7c0*/  IMAD.HI.U32 R60, R29, R2, R28 ;  /* 0x000000021d3c7227 */ /* 0x000fc800078e001c */
[C---:B------:R-:W-:Y:S02]  /*e7d0*/  VIADD R2, R3.reuse, 0x2 ;  /* 0x0000000203027836 */ /* 0x040fe40000000000 */
[C---:B------:R-:W-:Y:S02]  /*e7e0*/  IMAD R46, R42.reuse, R0, R46 ;  /* 0x000000002a2e7224 */ /* 0x040fe400078e022e */
[C---:B------:R-:W-:Y:S02]  /*e7f0*/  VIADD R4, R3.reuse, 0x4 ;  /* 0x0000000403047836 */ /* 0x040fe40000000000 */
[----:B------:R-:W-:Y:S01]  /*e800*/  VIADD R0, R3, 0x1 ;  /* 0x0000000103007836 */ /* 0x000fe20000000000 */
[----:B------:R-:W-:Y:S01]  /*e810*/  IABS R28, R2 ;  /* 0x00000002001c7213 */ /* 0x000fe20000000000 */
[----:B------:R-:W-:Y:S01]  /*e820*/  IMAD R49, R42, R55, R49 ;  /* 0x000000372a317224 */ /* 0x000fe200078e0231 */
[----:B------:R-:W-:Y:S01]  /*e830*/  IABS R55, R3 ;  /* 0x0000000300377213 */ /* 0x000fe20000000000 */
[----:B------:R-:W-:Y:S01]  /*e840*/  @!P6 IMAD.IADD R36, R36, 0x1, -R42 ;  /* 0x000000012424e824 */ /* 0x000fe200078e0a2a */
[----:B------:R-:W-:Y:S01]  /*e850*/  IABS R47, R4 ;  /* 0x00000004002f7213 */ /* 0x000fe20000000000 */
[----:B------:R-:W-:Y:S01]  /*e860*/  @!P3 IMAD.MOV R54, RZ, RZ, -R54 ;  /* 0x000000ffff36b224 */ /* 0x000fe200078e0a36 */
[----:B------:R-:W-:Y:S01]  /*e870*/  IABS R29, R0 ;  /* 0x00000000001d7213 */ /* 0x000fe20000000000 */
[----:B------:R-:W-:Y:S01]  /*e880*/  IMAD.HI.U32 R18, R45, R28, RZ ;  /* 0x0000001c2d127227 */ /* 0x000fe200078e00ff */
[----:B------:R-:W-:-:S03]  /*e890*/  ISETP.GT.U32.AND P3, PT, R42, R36, PT ;  /* 0x000000242a00720c */ /* 0x000fc60003f64070 */
[----:B------:R-:W-:-:S04]  /*e8a0*/  IMAD.HI.U32 R16, R45, R55, RZ ;  /* 0x000000372d107227 */ /* 0x000fc800078e00ff */
[----:B------:R-:W-:-:S04]  /*e8b0*/  IMAD.HI.U32 R14, R45, R47, RZ ;  /* 0x0000002f2d0e7227 */ /* 0x000fc800078e00ff */
[----:B------:R-:W-:-:S04]  /*e8c0*/  IMAD.HI.U32 R17, R45, R29, RZ ;  /* 0x0000001d2d117227 */ /* 0x000fc800078e00ff */
[----:B------:R-:W-:Y:S02]  /*e8d0*/  IMAD.MOV R45, RZ, RZ, -R18 ;  /* 0x000000ffff2d7224 */ /* 0x000fe400078e0a12 */
[----:B------:R-:W-:Y:S02]  /*e8e0*/  IMAD.MOV R16, RZ, RZ, -R16 ;  /* 0x000000ffff107224 */ /* 0x000fe400078e0a10 */
[C---:B------:R-:W-:Y:S02]  /*e8f0*/  IMAD R45, R42.reuse, R45, R28 ;  /* 0x0000002d2a2d7224 */ /* 0x040fe400078e021c */
[C---:B------:R-:W-:Y:S01]  /*e900*/  IMAD R28, R42.reuse, R16, R55 ;  /* 0x000000102a1c7224 */ /* 0x040fe200078e0237 */
[----:B------:R-:W-:Y:S01]  /*e910*/  ISETP.GT.U32.AND P6, PT, R42, R49, PT ;  /* 0x000000312a00720c */ /* 0x000fe20003fc4070 */
[----:B------:R-:W-:-:S03]  /*e920*/  @!P3 IMAD.IADD R36, R36, 0x1, -R42 ;  /* 0x000000012424b824 */ /* 0x000fc600078e0a2a */
[C---:B------:R-:W-:Y:S01]  /*e930*/  ISETP.GT.U32.AND P3, PT, R42.reuse, R28, PT ;  /* 0x0000001c2a00720c */ /* 0x040fe20003f64070 */
[C---:B------:R-:W-:Y:S02]  /*e940*/  IMAD R48, R42.reuse, R58, R48 ;  /* 0x0000003a2a307224 */ /* 0x040fe400078e0230 */
[----:B------:R-:W-:Y:S01]  /*e950*/  @!P5 IMAD.MOV R53, RZ, RZ, -R53 ;  /* 0x000000ffff35d224 */ /* 0x000fe200078e0a35 */
[C---:B------:R-:W-:Y:S01]  /*e960*/  ISETP.GT.U32.AND P5, PT, R42.reuse, R37, PT ;  /* 0x000000252a00720c */ /* 0x040fe20003fa4070 */
[----:B------:R-:W-:Y:S01]  /*e970*/  @!P1 IMAD.MOV R52, RZ, RZ, -R52 ;  /* 0x000000ffff349224 */ /* 0x000fe200078e0a34 */
[----:B------:R-:W-:-:S03]  /*e980*/  ISETP.GT.U32.AND P1, PT, R42, R38, PT ;  /* 0x000000262a00720c */ /* 0x000fc60003f24070 */
[----:B------:R-:W-:Y:S01]  /*e990*/  @!P6 IMAD.IADD R49, R49, 0x1, -R42 ;  /* 0x000000013131e824 */ /* 0x000fe200078e0a2a */
[----:B------:R-:W-:-:S03]  /*e9a0*/  ISETP.GT.U32.AND P6, PT, R42, R48, PT ;  /* 0x000000302a00720c */ /* 0x000fc60003fc4070 */
[----:B------:R-:W-:Y:S01]  /*e9b0*/  @!P3 IMAD.IADD R28, R28, 0x1, -R42 ;  /* 0x000000011c1cb824 */ /* 0x000fe200078e0a2a */
[----:B------:R-:W-:Y:S01]  /*e9c0*/  ISETP.GE.AND P3, PT, R9, RZ, PT ;  /* 0x000000ff0900720c */ /* 0x000fe20003f66270 */
[----:B------:R-:W-:Y:S01]  /*e9d0*/  @!P2 IMAD.MOV R44, RZ, RZ, -R44 ;  /* 0x000000ffff2ca224 */ /* 0x000fe200078e0a2c */
[C---:B------:R-:W-:Y:S01]  /*e9e0*/  ISETP.GT.U32.AND P2, PT, R42.reuse, R49, PT ;  /* 0x000000312a00720c */ /* 0x040fe20003f44070 */
[----:B------:R-:W-:Y:S02]  /*e9f0*/  IMAD.MOV R14, RZ, RZ, -R14 ;  /* 0x000000ffff0e7224 */ /* 0x000fe400078e0a0e */
[----:B------:R-:W-:Y:S01]  /*ea00*/  @!P4 IMAD.MOV R50, RZ, RZ, -R50 ;  /* 0x000000ffff32c224 */ /* 0x000fe200078e0a32 */
[C---:B------:R-:W-:Y:S01]  /*ea10*/  ISETP.GT.U32.AND P4, PT, R42.reuse, R40, PT ;  /* 0x000000282a00720c */ /* 0x040fe20003f84070 */
[----:B------:R-:W-:Y:S01]  /*ea20*/  @!P0 IMAD.MOV R51, RZ, RZ, -R51 ;  /* 0x000000ffff338224 */ /* 0x000fe200078e0a33 */
[----:B------:R-:W-:Y:S01]  /*ea30*/  ISETP.GT.U32.AND P0, PT, R42, R39, PT ;  /* 0x000000272a00720c */ /* 0x000fe20003f04070 */
[----:B------:R-:W-:-:S02]  /*ea40*/  @!P5 IMAD.IADD R37, R37, 0x1, -R42 ;  /* 0x000000012525d824 */ /* 0x000fc400078e0a2a */
[----:B------:R-:W-:Y:S01]  /*ea50*/  IMAD R47, R42, R14, R47 ;  /* 0x0000000e2a2f7224 */ /* 0x000fe200078e022f */
[----:B------:R-:W-:Y:S01]  /*ea60*/  IABS R14, R61 ;  /* 0x0000003d000e7213 */ /* 0x000fe20000000000 */
[--C-:B------:R-:W-:Y:S02]  /*ea70*/  @!P6 IMAD.IADD R48, R48, 0x1, -R42.reuse ;  /* 0x000000013030e824 */ /* 0x100fe400078e0a2a */
[--C-:B------:R-:W-:Y:S01]  /*ea80*/  @!P1 IMAD.IADD R38, R38, 0x1, -R42.reuse ;  /* 0x0000000126269824 */ /* 0x100fe200078e0a2a */
[C---:B------:R-:W-:Y:S01]  /*ea90*/  ISETP.GT.U32.AND P1, PT, R42.reuse, R45, PT ;  /* 0x0000002d2a00720c */ /* 0x040fe20003f24070 */
[----:B------:R-:W-:Y:S01]  /*eaa0*/  @!P3 IMAD.MOV R37, RZ, RZ, -R37 ;  /* 0x000000ffff25b224 */ /* 0x000fe200078e0a25 */
[C---:B------:R-:W-:Y:S01]  /*eab0*/  ISETP.GT.U32.AND P3, PT, R42.reuse, R28, PT ;  /* 0x0000001c2a00720c */ /* 0x040fe20003f64070 */
[----:B------:R-:W-:Y:S01]  /*eac0*/  IMAD.MOV R17, RZ, RZ, -R17 ;  /* 0x000000ffff117224 */ /* 0x000fe200078e0a11 */
[----:B------:R-:W-:Y:S01]  /*ead0*/  ISETP.GT.U32.AND P6, PT, R42, R48, PT ;  /* 0x000000302a00720c */ /* 0x000fe20003fc4070 */
[----:B------:R-:W-:-:S02]  /*eae0*/  @!P2 IMAD.IADD R49, R49, 0x1, -R42 ;  /* 0x000000013131a824 */ /* 0x000fc400078e0a2a */
[----:B------:R-:W-:Y:S02]  /*eaf0*/  IMAD R29, R42, R17, R29 ;  /* 0x000000112a1d7224 */ /* 0x000fe400078e021d */
[--C-:B------:R-:W-:Y:S01]  /*eb00*/  @!P4 IMAD.IADD R40, R40, 0x1, -R42.reuse ;  /* 0x000000012828c824 */ /* 0x100fe200078e0a2a */
[C---:B------:R-:W-:Y:S01]  /*eb10*/  ISETP.GT.U32.AND P4, PT, R42.reuse, R47, PT ;  /* 0x0000002f2a00720c */ /* 0x040fe20003f84070 */
[--C-:B------:R-:W-:Y:S01]  /*eb20*/  @!P0 IMAD.IADD R39, R39, 0x1, -R42.reuse ;  /* 0x0000000127278824 */ /* 0x100fe200078e0a2a */
[C---:B------:R-:W-:Y:S02]  /*eb30*/  ISETP.GT.U32.AND P0, PT, R42.reuse, R46, PT ;  /* 0x0000002e2a00720c */ /* 0x040fe40003f04070 */
[----:B------:R-:W-:Y:S01]  /*eb40*/  ISETP.GT.U32.AND P5, PT, R42, R29, PT ;  /* 0x0000001d2a00720c */ /* 0x000fe20003fa4070 */
[--C-:B------:R-:W-:Y:S01]  /*eb50*/  @!P1 IMAD.IADD R45, R45, 0x1, -R42.reuse ;  /* 0x000000012d2d9824 */ /* 0x100fe200078e0a2a */
[----:B------:R-:W-:Y:S01]  /*eb60*/  ISETP.GE.AND P1, PT, R11, RZ, PT ;  /* 0x000000ff0b00720c */ /* 0x000fe20003f26270 */
[--C-:B------:R-:W-:Y:S01]  /*eb70*/  @!P3 IMAD.IADD R28, R28, 0x1, -R42.reuse ;  /* 0x000000011c1cb824 */ /* 0x100fe200078e0a2a */
[----:B------:R-:W-:Y:S01]  /*eb80*/  ISETP.GE.AND P3, PT, R59, RZ, PT ;  /* 0x000000ff3b00720c */ /* 0x000fe20003f66270 */
[--C-:B------:R-:W-:Y:S01]  /*eb90*/  @!P6 IMAD.IADD R48, R48, 0x1, -R42.reuse ;  /* 0x000000013030e824 */ /* 0x100fe200078e0a2a */
[----:B------:R-:W0:Y:S03]  /*eba0*/  S2R R59, SR_TID.X ;  /* 0x00000000003b7919 */ /* 0x000e260000002100 */
[--C-:B------:R-:W-:Y:S01]  /*ebb0*/  @!P4 IMAD.IADD R47, R47, 0x1, -R42.reuse ;  /* 0x000000012f2fc824 */ /* 0x100fe200078e0a2a */
[----:B------:R-:W-:Y:S01]  /*ebc0*/  ISETP.GE.AND P4, PT, R13, RZ, PT ;  /* 0x000000ff0d00720c */ /* 0x000fe20003f86270 */
[--C-:B------:R-:W-:Y:S01]  /*ebd0*/  @!P0 IMAD.IADD R46, R46, 0x1, -R42.reuse ;  /* 0x000000012e2e8824 */ /* 0x100fe200078e0a2a */
[----:B------:R-:W-:Y:S01]  /*ebe0*/  ISETP.GE.AND P0, PT, R12, RZ, PT ;  /* 0x000000ff0c00720c */ /* 0x000fe20003f06270 */
[----:B------:R-:W-:Y:S01]  /*ebf0*/  @!P5 IMAD.IADD R29, R29, 0x1, -R42 ;  /* 0x000000011d1dd824 */ /* 0x000fe200078e0a2a */
[----:B------:R-:W-:Y:S01]  /*ec00*/  ISETP.GE.AND P5, PT, R10, RZ, PT ;  /* 0x000000ff0a00720c */ /* 0x000fe20003fa6270 */
[----:B------:R-:W-:Y:S01]  /*ec10*/  @!P1 IMAD.MOV R39, RZ, RZ, -R39 ;  /* 0x000000ffff279224 */ /* 0x000fe200078e0a27 */
[----:B------:R-:W-:-:S07]  /*ec20*/  ISETP.GT.U32.AND P1, PT, R42, R45, PT ;  /* 0x0000002d2a00720c */ /* 0x000fce0003f24070 */
[----:B------:R-:W-:Y:S01]  /*ec30*/  @!P4 IMAD.MOV R43, RZ, RZ, -R43 ;  /* 0x000000ffff2bc224 */ /* 0x000fe200078e0a2b */
[C---:B------:R-:W-:Y:S01]  /*ec40*/  ISETP.GT.U32.AND P4, PT, R42.reuse, R47, PT ;  /* 0x0000002f2a00720c */ /* 0x040fe20003f84070 */
[----:B------:R-:W-:Y:S01]  /*ec50*/  @!P0 IMAD.MOV R40, RZ, RZ, -R40 ;  /* 0x000000ffff288224 */ /* 0x000fe200078e0a28 */
[C---:B------:R-:W-:Y:S01]  /*ec60*/  ISETP.GT.U32.AND P0, PT, R42.reuse, R46, PT ;  /* 0x0000002e2a00720c */ /* 0x040fe20003f04070 */
[----:B------:R-:W-:Y:S01]  /*ec70*/  @!P5 IMAD.MOV R38, RZ, RZ, -R38 ;  /* 0x000000ffff26d224 */ /* 0x000fe200078e0a26 */
[----:B------:R-:W-:Y:S01]  /*ec80*/  ISETP.GT.U32.AND P5, PT, R42, R29, PT ;  /* 0x0000001d2a00720c */ /* 0x000fe20003fa4070 */
[----:B------:R-:W-:Y:S01]  /*ec90*/  @!P1 IMAD.IADD R45, R45, 0x1, -R42 ;  /* 0x000000012d2d9824 */ /* 0x000fe200078e0a2a */
[----:B--2---:R-:W-:-:S05]  /*eca0*/  IABS R58, R5 ;  /* 0x00000005003a7213 */ /* 0x004fca0000000000 */
[----:B------:R-:W-:-:S04]  /*ecb0*/  IMAD.HI.U32 R15, R60, R58, RZ ;  /* 0x0000003a3c0f7227 */ /* 0x000fc800078e00ff */
[----:B------:R-:W-:-:S04]  /*ecc0*/  IMAD.MOV R15, RZ, RZ, -R15 ;  /* 0x000000ffff0f7224 */ /* 0x000fc800078e0a0f */
[----:B------:R-:W-:Y:S02]  /*ecd0*/  IMAD R55, R41, R15, R58 ;  /* 0x0000000f29377224 */ /* 0x000fe400078e023a */
[----:B------:R-:W-:-:S03]  /*ece0*/  IMAD.HI.U32 R60, R60, R14, RZ ;  /* 0x0000000e3c3c7227 */ /* 0x000fc600078e00ff */
[----:B------:R-:W-:Y:S01]  /*ecf0*/  ISETP.GT.U32.AND P2, PT, R41, R55, PT ;  /* 0x000000372900720c */ /* 0x000fe20003f44070 */
[----:B------:R-:W-:-:S04]  /*ed00*/  IMAD.MOV R58, RZ, RZ, -R60 ;  /* 0x000000ffff3a7224 */ /* 0x000fc800078e0a3c */
[----:B------:R-:W-:-:S05]  /*ed10*/  IMAD R58, R41, R58, R14 ;  /* 0x0000003a293a7224 */ /* 0x000fca00078e020e */
[----:B------:R-:W-:-:S03]  /*ed20*/  ISETP.GT.U32.AND P6, PT, R41, R58, PT ;  /* 0x0000003a2900720c */ /* 0x000fc60003fc4070 */
[----:B------:R-:W-:Y:S01]  /*ed30*/  @!P2 IMAD.IADD R55, R55, 0x1, -R41 ;  /* 0x000000013737a824 */ /* 0x000fe200078e0a29 */
[----:B------:R-:W-:-:S09]  /*ed40*/  ISETP.GE.AND P2, PT, R8, RZ, PT ;  /* 0x000000ff0800720c */ /* 0x000fd20003f46270 */
[----:B------:R-:W-:-:S04]  /*ed50*/  @!P6 IMAD.IADD R58, R58, 0x1, -R41 ;  /* 0x000000013a3ae824 */ /* 0x000fc800078e0a29 */
[----:B------:R-:W-:Y:S01]  /*ed60*/  @!P2 IMAD.MOV R36, RZ, RZ, -R36 ;  /* 0x000000ffff24a224 */ /* 0x000fe200078e0a24 */
[C---:B------:R-:W-:Y:S02]  /*ed70*/  ISETP.GT.U32.AND P2, PT, R41.reuse, R55, PT ;  /* 0x000000372900720c */ /* 0x040fe40003f44070 */
[----:B------:R-:W-:Y:S02]  /*ed80*/  ISETP.GT.U32.AND P6, PT, R41, R58, PT ;  /* 0x0000003a2900720c */ /* 0x000fe40003fc4070 */
[----:B------:R-:W-:Y:S02]  /*ed90*/  ISETP.GE.AND P1, PT, R5, RZ, PT ;  /* 0x000000ff0500720c */ /* 0x000fe40003f26270 */
[----:B0-----:R-:W-:Y:S01]  /*eda0*/  LOP3.LUT R60, R59, 0x7, RZ, 0xc0, !PT ;  /* 0x000000073b3c7812 */ /* 0x001fe200078ec0ff */
[----:B------:R-:W-:-:S06]  /*edb0*/  @!P4 IMAD.IADD R47, R47, 0x1, -R42 ;  /* 0x000000012f2fc824 */ /* 0x000fcc00078e0a2a */
[--C-:B------:R-:W-:Y:S01]  /*edc0*/  @!P2 IMAD.IADD R55, R55, 0x1, -R41.reuse ;  /* 0x000000013737a824 */ /* 0x100fe200078e0a29 */
[----:B------:R-:W-:Y:S01]  /*edd0*/  ISETP.GE.AND P2, PT, R2, RZ, PT ;  /* 0x000000ff0200720c */ /* 0x000fe20003f46270 */
[----:B------:R-:W-:Y:S01]  /*ede0*/  @!P6 IMAD.IADD R58, R58, 0x1, -R41 ;  /* 0x000000013a3ae824 */ /* 0x000fe200078e0a29 */
[----:B------:R-:W-:Y:S01]  /*edf0*/  ISETP.GE.AND P6, PT, R61, RZ, PT ;  /* 0x000000ff3d00720c */ /* 0x000fe20003fc6270 */
[----:B------:R-:W-:Y:S02]  /*ee00*/  IMAD.SHL.U32 R2, R59, 0x8, RZ ;  /* 0x000000083b027824 */ /* 0x000fe400078e00ff */
[--C-:B------:R-:W-:Y:S02]  /*ee10*/  @!P0 IMAD.IADD R46, R46, 0x1, -R42.reuse ;  /* 0x000000012e2e8824 */ /* 0x100fe400078e0a2a */
[----:B------:R-:W-:Y:S01]  /*ee20*/  @!P5 IMAD.IADD R29, R29, 0x1, -R42 ;  /* 0x000000011d1dd824 */ /* 0x000fe200078e0a2a */
[----:B------:R-:W-:Y:S01]  /*ee30*/  LOP3.LUT R2, R2, 0x30, RZ, 0xc0, !PT ;  /* 0x0000003002027812 */ /* 0x000fe200078ec0ff */
[----:B------:R-:W-:-:S02]  /*ee40*/  IMAD.SHL.U32 R42, R59, 0x2, RZ ;  /* 0x000000023b2a7824 */ /* 0x000fc400078e00ff */
[----:B------:R-:W-:Y:S02]  /*ee50*/  IMAD R41, R60, 0x90, RZ ;  /* 0x000000903c297824 */ /* 0x000fe400078e02ff */
[----:B------:R-:W-:Y:S01]  /*ee60*/  @!P1 IMAD.MOV R55, RZ, RZ, -R55 ;  /* 0x000000ffff379224 */ /* 0x000fe200078e0a37 */
[----:B------:R-:W-:Y:S01]  /*ee70*/  ISETP.GE.AND P1, PT, R0, RZ, PT ;  /* 0x000000ff0000720c */ /* 0x000fe20003f26270 */
[----:B------:R-:W-:Y:S01]  /*ee80*/  IMAD.SHL.U32 R0, R59, 0x40, RZ ;  /* 0x000000403b007824 */ /* 0x000fe200078e00ff */
[----:B------:R-:W-:Y:S01]  /*ee90*/  LOP3.LUT R41, R41, 0x10, R42, 0x78, !PT ;  /* 0x0000001029297812 */ /* 0x000fe200078e782a */
[----:B------:R-:W-:Y:S02]  /*eea0*/  IMAD R60, R60, 0x40, R2 ;  /* 0x000000403c3c7824 */ /* 0x000fe400078e0202 */
[----:B------:R-:W-:Y:S01]  /*eeb0*/  @!P6 IMAD.MOV R58, RZ, RZ, -R58 ;  /* 0x000000ffff3ae224 */ /* 0x000fe200078e0a3a */
[----:B------:R-:W-:Y:S02]  /*eec0*/  LOP3.LUT R0, R41, 0x400, R0, 0xf8, !PT ;  /* 0x0000040029007812 */ /* 0x000fe400078ef800 */
[----:B------:R-:W-:-:S02]  /*eed0*/  ISETP.NE.AND P6, PT, R56, RZ, PT ;  /* 0x000000ff3800720c */ /* 0x000fc40003fc5270 */
[----:B------:R-:W-:Y:S02]  /*eee0*/  LOP3.LUT R60, R60, 0x30, R42, 0x78, !PT ;  /* 0x000000303c3c7812 */ /* 0x000fe400078e782a */
[----:B------:R-:W-:Y:S01]  /*eef0*/  LOP3.LUT R56, RZ, R56, RZ, 0x33, !PT ;  /* 0x00000038ff387212 */ /* 0x000fe200078e33ff */
[----:B------:R-:W-:Y:S03]  /*ef00*/  STL [R1+0x9d8], R0 ;  /* 0x0009d80001007387 */ /* 0x000fe60000100800 */
[C---:B------:R-:W-:Y:S01]  /*ef10*/  SEL R55, R56.reuse, R55, !P6 ;  /* 0x0000003738377207 */ /* 0x040fe20007000000 */
[----:B------:R-:W-:Y:S01]  /*ef20*/  STL.64 [R1+0x13f0], R60 ;  /* 0x0013f03c01007387 */ /* 0x000fe20000100a00 */
[----:B------:R-:W-:Y:S02]  /*ef30*/  SEL R42, R56, R58, !P6 ;  /* 0x0000003a382a7207 */ /* 0x000fe40007000000 */
[----:B------:R-:W-:Y:S01]  /*ef40*/  ISETP.GE.AND P6, PT, R3, RZ, PT ;  /* 0x000000ff0300720c */ /* 0x000fe20003fc6270 */
[----:B------:R0:W-:Y:S04]  /*ef50*/  STL [R1+0x13f8], R3 ;  /* 0x0013f80301007387 */ /* 0x0001e80000100800 */
[----:B0-----:R-:W2:Y:S04]  /*ef60*/  LDL.LU R3, [R1+0x22c] ;  /* 0x00022c0001037983 */ /* 0x001ea80000300800 */
[----:B------:R-:W4:Y:S04]  /*ef70*/  LDL.LU R56, [R1+0x230] ;  /* 0x0002300001387983 */ /* 0x000f280000300800 */
[----:B------:R-:W4:Y:S04]  /*ef80*/  LDL.LU R58, [R1+0x234] ;  /* 0x00023400013a7983 */ /* 0x000f280000300800 */
[----:B------:R-:W4:Y:S04]  /*ef90*/  LDL.LU R60, [R1+0x238] ;  /* 0x00023800013c7983 */ /* 0x000f280000300800 */
[----:B------:R-:W4:Y:S04]  /*efa0*/  LDL.LU R26, [R1+0x23c] ;  /* 0x00023c00011a7983 */ /* 0x000f280000300800 */
[----:B------:R-:W4:Y:S04]  /*efb0*/  LDL.LU R25, [R1+0x240] ;  /* 0x0002400001197983 */ /* 0x000f280000300800 */
[----:B------:R-:W4:Y:S04]  /*efc0*/  LDL.LU R24, [R1+0x244] ;  /* 0x0002440001187983 */ /* 0x000f280000300800 */
[----:B------:R-:W4:Y:S01]  /*efd0*/  LDL.LU R23, [R1+0x248] ;  /* 0x0002480001177983 */ /* 0x000f220000300800 */
[----:B------:R-:W-:-:S03]  /*efe0*/  ISETP.GE.AND P0, PT, R6, RZ, PT ;  /* 0x000000ff0600720c */ /* 0x000fc60003f06270 */
[----:B------:R-:W4:Y:S04]  /*eff0*/  LDL.LU R22, [R1+0x24c] ;  /* 0x00024c0001167983 */ /* 0x000f280000300800 */
[----:B------:R-:W4:Y:S04]  /*f000*/  LDL.LU R21, [R1+0x250] ;  /* 0x0002500001157983 */ /* 0x000f280000300800 */
[----:B------:R-:W4:Y:S04]  /*f010*/  LDL.LU R20, [R1+0x254] ;  /* 0x0002540001147983 */ /* 0x000f280000300800 */
[----:B------:R-:W4:Y:S01]  /*f020*/  LDL.LU R19, [R1+0x258] ;  /* 0x0002580001137983 */ /* 0x000f220000300800 */
[----:B------:R-:W-:-:S03]  /*f030*/  LOP3.LUT R61, R59, 0x1f, RZ, 0xc0, !PT ;  /* 0x0000001f3b3d7812 */ /* 0x000fc600078ec0ff */
[----:B------:R-:W4:Y:S04]  /*f040*/  LDL.LU R18, [R1+0x25c] ;  /* 0x00025c0001127983 */ /* 0x000f280000300800 */
[----:B------:R-:W4:Y:S04]  /*f050*/  LDL.LU R17, [R1+0x4ac] ;  /* 0x0004ac0001117983 */ /* 0x000f280000300800 */
[----:B------:R-:W4:Y:S04]  /*f060*/  LDL.LU R16, [R1+0x4a8] ;  /* 0x0004a80001107983 */ /* 0x000f280000300800 */
[----:B------:R-:W4:Y:S04]  /*f070*/  LDL.LU R15, [R1+0x49c] ;  /* 0x00049c00010f7983 */ /* 0x000f280000300800 */
[----:B------:R-:W4:Y:S01]  /*f080*/  LDL.LU R14, [R1+0x498] ;  /* 0x00049800010e7983 */ /* 0x000f220000300800 */
[----:B------:R-:W-:-:S03]  /*f090*/  IMAD R0, R61, UR6, RZ ;  /* 0x000000063d007c24 */ /* 0x000fc6000f8e02ff */
[----:B------:R-:W4:Y:S04]  /*f0a0*/  LDL.LU R13, [R1+0x494] ;  /* 0x00049400010d7983 */ /* 0x000f280000300800 */
[----:B------:R-:W4:Y:S01]  /*f0b0*/  LDL.LU R12, [R1+0x488] ;  /* 0x00048800010c7983 */ /* 0x000f220000300800 */
[----:B------:R-:W-:-:S03]  /*f0c0*/  ISETP.GE.AND P4, PT, R7, RZ, PT ;  /* 0x000000ff0700720c */ /* 0x000fc60003f86270 */
[----:B------:R-:W4:Y:S04]  /*f0d0*/  LDL.LU R11, [R1+0x484] ;  /* 0x00048400010b7983 */ /* 0x000f280000300800 */
[----:B------:R-:W4:Y:S01]  /*f0e0*/  LDL.LU R10, [R1+0x480] ;  /* 0x00048000010a7983 */ /* 0x000f220000300800 */
[----:B------:R-:W-:-:S03]  /*f0f0*/  @!P0 IMAD.MOV R48, RZ, RZ, -R48 ;  /* 0x000000ffff308224 */ /* 0x000fc600078e0a30 */
[----:B------:R-:W4:Y:S01]  /*f100*/  LDL.LU R9, [R1+0x47c] ;  /* 0x00047c0001097983 */ /* 0x000f220000300800 */
[----:B------:R-:W-:-:S03]  /*f110*/  ISETP.GE.AND P5, PT, R4, RZ, PT ;  /* 0x000000ff0400720c */ /* 0x000fc60003fa6270 */
[----:B------:R-:W4:Y:S01]  /*f120*/  LDL.LU R8, [R1+0x478] ;  /* 0x0004780001087983 */ /* 0x000f220000300800 */
[----:B---3--:R-:W-:-:S03]  /*f130*/  LEA R41, P0, R0, UR10, 0x1 ;  /* 0x0000000a00297c11 */ /* 0x008fc6000f8008ff */
[----:B------:R-:W3:Y:S04]  /*f140*/  LDL.LU R7, [R1+0x468] ;  /* 0x0004680001077983 */ /* 0x000ee80000300800 */
[----:B------:R-:W3:Y:S04]  /*f150*/  LDL.LU R6, [R1+0x43c] ;  /* 0x00043c0001067983 */ /* 0x000ee80000300800 */
[----:B------:R-:W3:Y:S04]  /*f160*/  LDL.LU R5, [R1+0x438] ;  /* 0x0004380001057983 */ /* 0x000ee80000300800 */
[----:B------:R-:W3:Y:S04]  /*f170*/  LDL.LU R4, [R1+0x434] ;  /* 0x0004340001047983 */ /* 0x000ee80000300800 */
[----:B------:R-:W3:Y:S04]  /*f180*/  LDL.LU R2, [R1+0x430] ;  /* 0x0004300001027983 */ /* 0x000ee80000300800 */
[----:B------:R-:W3:Y:S04]  /*f190*/  LDL.LU R0, [R1+0x42c] ;  /* 0x00042c0001007983 */ /* 0x000ee80000300800 */
[----:B------:R-:W3:Y:S04]  /*f1a0*/  LDL.LU R59, [R1+0x428] ;  /* 0x00042800013b7983 */ /* 0x000ee80000300800 */
[----:B------:R0:W-:Y:S04]  /*f1b0*/  STL [R1+0x1434], R41 ;  /* 0x0014342901007387 */ /* 0x0001e80000100800 */
[----:B0-----:R-:W3:Y:S01]  /*f1c0*/  LDL.LU R41, [R1+0x224] ;  /* 0x0002240001297983 */ /* 0x001ee20000300800 */
[----:B------:R-:W-:Y:S01]  /*f1d0*/  @!P4 IMAD.MOV R49, RZ, RZ, -R49 ;  /* 0x000000ffff31c224 */ /* 0x000fe200078e0a31 */
[----:B------:R-:W-:-:S02]  /*f1e0*/  ISETP.NE.AND P4, PT, R57, RZ, PT ;  /* 0x000000ff3900720c */ /* 0x000fc40003f85270 */
[----:B------:R-:W-:-:S04]  /*f1f0*/  LOP3.LUT R57, RZ, R57, RZ, 0x33, !PT ;  /* 0x00000039ff397212 */ /* 0x000fc800078e33ff */
[C---:B--2---:R-:W-:Y:S02]  /*f200*/  SEL R3, R57.reuse, R3, !P4 ;  /* 0x0000000339037207 */ /* 0x044fe40006000000 */
[C---:B----4-:R-:W-:Y:S02]  /*f210*/  SEL R56, R57.reuse, R56, !P4 ;  /* 0x0000003839387207 */ /* 0x050fe40006000000 */
[C---:B------:R-:W-:Y:S02]  /*f220*/  SEL R26, R57.reuse, R26, !P4 ;  /* 0x0000001a391a7207 */ /* 0x040fe40006000000 */
[C---:B------:R-:W-:Y:S02]  /*f230*/  SEL R25, R57.reuse, R25, !P4 ;  /* 0x0000001939197207 */ /* 0x040fe40006000000 */
[C---:B------:R-:W-:Y:S02]  /*f240*/  SEL R23, R57.reuse, R23, !P4 ;  /* 0x0000001739177207 */ /* 0x040fe40006000000 */
[----:B------:R-:W-:-:S02]  /*f250*/  SEL R22, R57, R22, !P4 ;  /* 0x0000001639167207 */ /* 0x000fc40006000000 */
[C---:B------:R-:W-:Y:S02]  /*f260*/  SEL R20, R57.reuse, R20, !P4 ;  /* 0x0000001439147207 */ /* 0x040fe40006000000 */
[C---:B------:R-:W-:Y:S02]  /*f270*/  SEL R19, R57.reuse, R19, !P4 ;  /* 0x0000001339137207 */ /* 0x040fe40006000000 */
[C---:B------:R-:W-:Y:S02]  /*f280*/  SEL R17, R57.reuse, R17, !P4 ;  /* 0x0000001139117207 */ /* 0x040fe40006000000 */
[C---:B------:R-:W-:Y:S02]  /*f290*/  SEL R16, R57.reuse, R16, !P4 ;  /* 0x0000001039107207 */ /* 0x040fe40006000000 */
[C---:B------:R-:W-:Y:S02]  /*f2a0*/  SEL R14, R57.reuse, R14, !P4 ;  /* 0x0000000e390e7207 */ /* 0x040fe40006000000 */
[----:B------:R-:W-:-:S02]  /*f2b0*/  SEL R13, R57, R13, !P4 ;  /* 0x0000000d390d7207 */ /* 0x000fc40006000000 */
[C---:B------:R-:W-:Y:S02]  /*f2c0*/  SEL R11, R57.reuse, R11, !P4 ;  /* 0x0000000b390b7207 */ /* 0x040fe40006000000 */
[C---:B------:R-:W-:Y:S02]  /*f2d0*/  SEL R10, R57.reuse, R10, !P4 ;  /* 0x0000000a390a7207 */ /* 0x040fe40006000000 */
[----:B---3--:R-:W-:-:S05]  /*f2e0*/  SEL R41, R57, R41, !P4 ;  /* 0x0000002939297207 */ /* 0x008fca0006000000 */
[----:B------:R0:W-:Y:S04]  /*f2f0*/  STL [R1+0x224], R41 ;  /* 0x0002242901007387 */ /* 0x0001e80000100800 */
[----:B------:R1:W-:Y:S01]  /*f300*/  STL [R1+0x22c], R3 ;  /* 0x00022c0301007387 */ /* 0x0003e20000100800 */
[----:B0-----:R-:W-:-:S03]  /*f310*/  SEL R41, R57, R58, !P4 ;  /* 0x0000003a39297207 */ /* 0x001fc60006000000 */
[----:B------:R-:W-:Y:S01]  /*f320*/  STL [R1+0x230], R56 ;  /* 0x0002303801007387 */ /* 0x000fe20000100800 */
[----:B-1----:R-:W-:-:S03]  /*f330*/  SEL R3, R57, R60, !P4 ;  /* 0x0000003c39037207 */ /* 0x002fc60006000000 */
[----:B------:R-:W-:Y:S04]  /*f340*/  STL [R1+0x234], R41 ;  /* 0x0002342901007387 */ /* 0x000fe80000100800 */
[----:B------:R0:W-:Y:S04]  /*f350*/  STL [R1+0x238], R3 ;  /* 0x0002380301007387 */ /* 0x0001e80000100800 */
[----:B------:R-:W-:Y:S01]  /*f360*/  STL [R1+0x23c], R26 ;  /* 0x00023c1a01007387 */ /* 0x000fe20000100800 */
[----:B0-----:R-:W-:-:S03]  /*f370*/  SEL R3, R57, R24, !P4 ;  /* 0x0000001839037207 */ /* 0x001fc60006000000 */
        /* <DEDUP_REMOVED lines=17> */
[----:B------:R0:W-:Y:S01]  /*f490*/  STL [R1+0x274], R3 ;  /* 0x0002740301007387 */ /* 0x0001e20000100800 */
[----:B------:R-:W-:-:S03]  /*f4a0*/  SEL R8, R57, R8, !P4 ;  /* 0x0000000839087207 */ /* 0x000fc60006000000 */
[----:B------:R-:W-:Y:S01]  /*f4b0*/  STL [R1+0x278], R11 ;  /* 0x0002780b01007387 */ /* 0x000fe20000100800 */
[C---:B------:R-:W-:Y:S02]  /*f4c0*/  SEL R7, R57.reuse, R7, !P4 ;  /* 0x0000000739077207 */ /* 0x040fe40006000000 */
[C---:B0-----:R-:W-:Y:S01]  /*f4d0*/  SEL R3, R57.reuse, R9, !P4 ;  /* 0x0000000939037207 */ /* 0x041fe20006000000 */
[----:B------:R-:W-:Y:S04]  /*f4e0*/  STL [R1+0x27c], R10 ;  /* 0x00027c0a01007387 */ /* 0x000fe80000100800 */
[----:B------:R0:W-:Y:S01]  /*f4f0*/  STL [R1+0x280], R3 ;  /* 0x0002800301007387 */ /* 0x0001e20000100800 */
[----:B------:R-:W-:-:S03]  /*f500*/  SEL R5, R57, R5, !P4 ;  /* 0x0000000539057207 */ /* 0x000fc60006000000 */
[----:B------:R-:W-:Y:S01]  /*f510*/  STL [R1+0x284], R8 ;  /* 0x0002840801007387 */ /* 0x000fe20000100800 */
[C---:B------:R-:W-:Y:S02]  /*f520*/  SEL R4, R57.reuse, R4, !P4 ;  /* 0x0000000439047207 */ /* 0x040fe40006000000 */
[C---:B0-----:R-:W-:Y:S01]  /*f530*/  SEL R3, R57.reuse, R6, !P4 ;  /* 0x0000000639037207 */ /* 0x041fe20006000000 */
[----:B------:R-:W-:Y:S04]  /*f540*/  STL [R1+0x288], R7 ;  /* 0x0002880701007387 */ /* 0x000fe80000100800 */
[----:B------:R0:W-:Y:S04]  /*f550*/  STL [R1+0x28c], R3 ;  /* 0x00028c0301007387 */ /* 0x0001e80000100800 */
[----:B------:R-:W-:Y:S01]  /*f560*/  STL [R1+0x290], R5 ;  /* 0x0002900501007387 */ /* 0x000fe20000100800 */
[----:B0-----:R-:W-:-:S02]  /*f570*/  SEL R3, R57, R2, !P4 ;  /* 0x0000000239037207 */ /* 0x001fc40006000000 */
[C---:B------:R-:W-:Y:S01]  /*f580*/  SEL R2, R57.reuse, R0, !P4 ;  /* 0x0000000039027207 */ /* 0x040fe20006000000 */
[----:B------:R-:W-:Y:S01]  /*f590*/  STL [R1+0x294], R4 ;  /* 0x0002940401007387 */ /* 0x000fe20000100800 */
[----:B------:R-:W-:-:S03]  /*f5a0*/  SEL R0, R57, R59, !P4 ;  /* 0x0000003b39007207 */ /* 0x000fc60006000000 */
[----:B------:R0:W-:Y:S04]  /*f5b0*/  STL [R1+0x298], R3 ;  /* 0x0002980301007387 */ /* 0x0001e80000100800 */
[----:B------:R-:W2:Y:S04]  /*f5c0*/  LDL.LU R41, [R1+0x424] ;  /* 0x0004240001297983 */ /* 0x000ea80000300800 */
[----:B------:R1:W-:Y:S04]  /*f5d0*/  STL [R1+0x29c], R2 ;  /* 0x00029c0201007387 */ /* 0x0003e80000100800 */
[----:B0-----:R-:W3:Y:S04]  /*f5e0*/  LDL.LU R3, [R1+0x420] ;  /* 0x0004200001037983 */ /* 0x001ee80000300800 */
[----:B------:R0:W-:Y:S04]  /*f5f0*/  STL [R1+0x2a0], R0 ;  /* 0x0002a00001007387 */ /* 0x0001e80000100800 */
[----:B------:R-:W4:Y:S04]  /*f600*/  LDL.LU R56, [R1+0x41c] ;  /* 0x00041c0001387983 */ /* 0x000f280000300800 */
        /* <DEDUP_REMOVED lines=25> */
[----:B-1----:R-:W4:Y:S04]  /*f7a0*/  LDL.LU R2, [R1+0x3a8] ;  /* 0x0003a80001027983 */ /* 0x002f280000300800 */
[----:B0-----:R-:W4:Y:S04]  /*f7b0*/  LDL.LU R0, [R1+0x3a4] ;  /* 0x0003a40001007983 */ /* 0x001f280000300800 */
[----:B------:R-:W4:Y:S01]  /*f7c0*/  LDL.LU R59, [R1+0x3a0] ;  /* 0x0003a000013b7983 */ /* 0x000f220000300800 */
[----:B--2---:R-:W-:-:S02]  /*f7d0*/  SEL R41, R57, R41, !P4 ;  /* 0x0000002939297207 */ /* 0x004fc40006000000 */
[----:B---3--:R-:W-:-:S03]  /*f7e0*/  SEL R3, R57, R3, !P4 ;  /* 0x0000000339037207 */ /* 0x008fc60006000000 */
[----:B------:R0:W-:Y:S04]  /*f7f0*/  STL [R1+0x2a4], R41 ;  /* 0x0002a42901007387 */ /* 0x0001e80000100800 */
[----:B------:R1:W-:Y:S01]  /*f800*/  STL [R1+0x2a8], R3 ;  /* 0x0002a80301007387 */ /* 0x0003e20000100800 */
[C---:B----4-:R-:W-:Y:S02]  /*f810*/  SEL R56, R57.reuse, R56, !P4 ;  /* 0x0000003839387207 */ /* 0x050fe40006000000 */
[----:B0-----:R-:W-:-:S03]  /*f820*/  SEL R41, R57, R58, !P4 ;  /* 0x0000003a39297207 */ /* 0x001fc60006000000 */
[----:B------:R-:W-:Y:S01]  /*f830*/  STL [R1+0x2ac], R56 ;  /* 0x0002ac3801007387 */ /* 0x000fe20000100800 */
[----:B-1----:R-:W-:-:S03]  /*f840*/  SEL R3, R57, R60, !P4 ;  /* 0x0000003c39037207 */ /* 0x002fc60006000000 */
[----:B------:R-:W-:Y:S01]  /*f850*/  STL [R1+0x2b0], R41 ;  /* 0x0002b02901007387 */ /* 0x000fe20000100800 */
[----:B------:R-:W-:-:S03]  /*f860*/  SEL R26, R57, R26, !P4 ;  /* 0x0000001a391a7207 */ /* 0x000fc60006000000 */
[----:B------:R0:W-:Y:S01]  /*f870*/  STL [R1+0x2b4], R3 ;  /* 0x0002b40301007387 */ /* 0x0001e20000100800 */
[----:B------:R-:W-:-:S03]  /*f880*/  SEL R25, R57, R25, !P4 ;  /* 0x0000001939197207 */ /* 0x000fc60006000000 */
[----:B------:R-:W-:Y:S01]  /*f890*/  STL [R1+0x2b8], R26 ;  /* 0x0002b81a01007387 */ /* 0x000fe20000100800 */
[----:B0-----:R-:W-:-:S03]  /*f8a0*/  SEL R3, R57, R24, !P4 ;  /* 0x0000001839037207 */ /* 0x001fc60006000000 */
[----:B------:R-:W-:Y:S01]  /*f8b0*/  STL [R1+0x2c0], R25 ;  /* 0x0002c01901007387 */ /* 0x000fe20000100800 */
[C---:B------:R-:W-:Y:S02]  /*f8c0*/  SEL R23, R57.reuse, R23, !P4 ;  /* 0x0000001739177207 */ /* 0x040fe40006000000 */
[C---:B------:R-:W-:Y:S01]  /*f8d0*/  SEL R22, R57.reuse, R22, !P4 ;  /* 0x0000001639167207 */ /* 0x040fe20006000000 */
[----:B------:R0:W-:Y:S04]  /*f8e0*/  STL [R1+0x2c4], R3 ;  /* 0x0002c40301007387 */ /* 0x0001e80000100800 */
[----:B------:R-:W-:Y:S01]  /*f8f0*/  STL [R1+0x2c8], R23 ;  /* 0x0002c81701007387 */ /* 0x000fe20000100800 */
[----:B0-----:R-:W-:-:S03]  /*f900*/  SEL R3, R57, R21, !P4 ;  /* 0x0000001539037207 */ /* 0x001fc60006000000 */
[----:B------:R-:W-:Y:S01]  /*f910*/  STL [R1+0x2cc], R22 ;  /* 0x0002cc1601007387 */ /* 0x000fe20000100800 */
[C---:B------:R-:W-:Y:S02]  /*f920*/  SEL R20, R57.reuse, R20, !P4 ;  /* 0x0000001439147207 */ /* 0x040fe40006000000 */
[C---:B------:R-:W-:Y:S01]  /*f930*/  SEL R19, R57.reuse, R19, !P4 ;  /* 0x0000001339137207 */ /* 0x040fe20006000000 */
[----:B------:R0:W-:Y:S04]  /*f940*/  STL [R1+0x2d0], R3 ;  /* 0x0002d00301007387 */ /* 0x0001e80000100800 */
[----:B------:R-:W-:Y:S01]  /*f950*/  STL [R1+0x2d4], R20 ;  /* 0x0002d41401007387 */ /* 0x000fe20000100800 */
[C---:B------:R-:W-:Y:S02]  /*f960*/  SEL R17, R57.reuse, R17, !P4 ;  /* 0x0000001139117207 */ /* 0x040fe40006000000 */
[C---:B0-----:R-:W-:Y:S01]  /*f970*/  SEL R3, R57.reuse, R18, !P4 ;  /* 0x0000001239037207 */ /* 0x041fe20006000000 */
[----:B------:R-:W-:Y:S01]  /*f980*/  STL [R1+0x2d8], R19 ;  /* 0x0002d81301007387 */ /* 0x000fe20000100800 */
[----:B------:R-:W-:-:S03]  /*f990*/  SEL R16, R57, R16, !P4 ;  /* 0x0000001039107207 */ /* 0x000fc60006000000 */
        /* <DEDUP_REMOVED lines=25> */
[----:B------:R1:W-:Y:S01]  /*fb30*/  STL [R1+0x314], R5 ;  /* 0x0003140501007387 */ /* 0x0003e20000100800 */
[----:B0-----:R-:W-:-:S02]  /*fb40*/  SEL R3, R57, R2, !P4 ;  /* 0x0000000239037207 */ /* 0x001fc40006000000 */
[C---:B------:R-:W-:Y:S01]  /*fb50*/  SEL R2, R57.reuse, R0, !P4 ;  /* 0x0000000039027207 */ /* 0x040fe20006000000 */
[----:B------:R0:W-:Y:S01]  /*fb60*/  STL [R1+0x318], R4 ;  /* 0x0003180401007387 */ /* 0x0001e20000100800 */
[----:B------:R-:W-:-:S03]  /*fb70*/  SEL R0, R57, R59, !P4 ;  /* 0x0000003b39007207 */ /* 0x000fc60006000000 */
[----:B------:R-:W-:Y:S04]  /*fb80*/  STL [R1+0x31c], R3 ;  /* 0x00031c0301007387 */ /* 0x000fe80000100800 */
[----:B------:R-:W2:Y:S04]  /*fb90*/  LDL.LU R26, [R1+0x38c] ;  /* 0x00038c00011a7983 */ /* 0x000ea80000300800 */
[----:B------:R3:W-:Y:S04]  /*fba0*/  STL [R1+0x324], R2 ;  /* 0x0003240201007387 */ /* 0x0007e80000100800 */
[----:B------:R-:W4:Y:S04]  /*fbb0*/  LDL.LU R25, [R1+0x388] ;  /* 0x0003880001197983 */ /* 0x000f280000300800 */
        /* <DEDUP_REMOVED lines=22> */
[----:B---3--:R-:W3:Y:S04]  /*fd20*/  LDL.LU R2, [R1+0x30] ;  /* 0x0000300001027983 */ /* 0x008ee80000300800 */
[----:B------:R-:W3:Y:S04]  /*fd30*/  LDL.LU R0, [R1+0x2c] ;  /* 0x00002c0001007983 */ /* 0x000ee80000300800 */
[----:B------:R-:W3:Y:S04]  /*fd40*/  LDL.LU R59, [R1+0x28] ;  /* 0x00002800013b7983 */ /* 0x000ee80000300800 */
[----:B------:R-:W3:Y:S04]  /*fd50*/  LDL.LU R41, [R1+0x14] ;  /* 0x0000140001297983 */ /* 0x000ee80000300800 */
[----:B------:R-:W3:Y:S04]  /*fd60*/  LDL.LU R3, [R1+0x10] ;  /* 0x0000100001037983 */ /* 0x000ee80000300800 */
[----:B------:R-:W3:Y:S04]  /*fd70*/  LDL.LU R56, [R1+0xc] ;  /* 0x00000c0001387983 */ /* 0x000ee80000300800 */
[----:B------:R-:W3:Y:S04]  /*fd80*/  LDL.LU R58, [R1+0x4] ;  /* 0x00000400013a7983 */ /* 0x000ee80000300800 */
[----:B------:R-:W3:Y:S01]  /*fd90*/  LDL.LU R60, [R1] ;  /* 0x00000000013c7983 */ /* 0x000ee20000300800 */
[----:B--2---:R-:W-:-:S05]  /*fda0*/  SEL R26, R57, R26, !P4 ;  /* 0x0000001a391a7207 */ /* 0x004fca0006000000 */
[----:B------:R0:W-:Y:S01]  /*fdb0*/  STL [R1+0x338], R26 ;  /* 0x0003381a01007387 */ /* 0x0001e20000100800 */
[----:B----4-:R-:W-:-:S03]  /*fdc0*/  SEL R25, R57, R25, !P4 ;  /* 0x0000001939197207 */ /* 0x010fc60006000000 */
[----:B0-----:R-:W2:Y:S01]  /*fdd0*/  LDL.LU R26, [R1+0x1508] ;  /* 0x00150800011a7983 */ /* 0x001ea20000300800 */
[----:B------:R-:W-:-:S03]  /*fde0*/  SEL R24, R57, R24, !P4 ;  /* 0x0000001839187207 */ /* 0x000fc60006000000 */
[----:B------:R0:W-:Y:S01]  /*fdf0*/  STL [R1+0x340], R25 ;  /* 0x0003401901007387 */ /* 0x0001e20000100800 */
[C---:B------:R-:W-:Y:S02]  /*fe00*/  SEL R23, R57.reuse, R23, !P4 ;  /* 0x0000001739177207 */ /* 0x040fe40006000000 */
[C---:B------:R-:W-:Y:S01]  /*fe10*/  SEL R22, R57.reuse, R22, !P4 ;  /* 0x0000001639167207 */ /* 0x040fe20006000000 */
[----:B0-----:R-:W4:Y:S01]  /*fe20*/  LDL.LU R25, [R1+0x1504] ;  /* 0x0015040001197983 */ /* 0x001f220000300800 */
[----:B------:R-:W-:-:S03]  /*fe30*/  SEL R21, R57, R21, !P4 ;  /* 0x0000001539157207 */ /* 0x000fc60006000000 */
[----:B------:R0:W-:Y:S01]  /*fe40*/  STL [R1+0x344], R24 ;  /* 0x0003441801007387 */ /* 0x0001e20000100800 */
[C---:B------:R-:W-:Y:S02]  /*fe50*/  SEL R20, R57.reuse, R20, !P4 ;  /* 0x0000001439147207 */ /* 0x040fe40006000000 */
[C---:B------:R-:W-:Y:S01]  /*fe60*/  SEL R19, R57.reuse, R19, !P4 ;  /* 0x0000001339137207 */ /* 0x040fe20006000000 */
[----:B0-----:R-:W2:Y:S04]  /*fe70*/  LDL.LU R24, [R1+0x1500] ;  /* 0x0015000001187983 */ /* 0x001ea80000300800 */
[----:B------:R0:W-:Y:S01]  /*fe80*/  STL [R1+0x34c], R23 ;  /* 0x00034c1701007387 */ /* 0x0001e20000100800 */
[C---:B------:R-:W-:Y:S02]  /*fe90*/  SEL R18, R57.reuse, R18, !P4 ;  /* 0x0000001239127207 */ /* 0x040fe40006000000 */
[C---:B------:R-:W-:Y:S01]  /*fea0*/  SEL R17, R57.reuse, R17, !P4 ;  /* 0x0000001139117207 */ /* 0x040fe20006000000 */
[----:B0-----:R-:W2:Y:S04]  /*feb0*/  LDL.LU R23, [R1+0x14fc] ;  /* 0x0014fc0001177983 */ /* 0x001ea80000300800 */
[----:B------:R0:W-:Y:S01]  /*fec0*/  STL [R1+0x350], R22 ;  /* 0x0003501601007387 */ /* 0x0001e20000100800 */
[----:B------:R-:W-:-:S03]  /*fed0*/  SEL R16, R57, R16, !P4 ;  /* 0x0000001039107207 */ /* 0x000fc60006000000 */
        /* <DEDUP_REMOVED lines=38> */
[----:B---3--:R-:W-:-:S03]  /*10140*/  SEL R2, R57, R2, !P4 ;  /* 0x0000000239027207 */ /* 0x008fc60006000000 */
[----:B0-----:R-:W3:Y:S04]  /*10150*/  LDL.LU R9, [R1+0x14c4] ;  /* 0x0014c40001097983 */ /* 0x001ee80000300800 */
[----:B------:R0:W-:Y:S01]  /*10160*/  STL [R1+0x3d4], R8 ;  /* 0x0003d40801007387 */ /* 0x0001e20000100800 */
[----:B------:R-:W-:-:S03]  /*10170*/  SEL R0, R57, R0, !P4 ;  /* 0x0000000039007207 */ /* 0x000fc60006000000 */
[----:B0-----:R-:W2:Y:S04]  /*10180*/  LDL.LU R8, [R1+0x14c0] ;  /* 0x0014c00001087983 */ /* 0x001ea80000300800 */
[----:B------:R0:W-:Y:S01]  /*10190*/  STL [R1+0x3d0], R7 ;  /* 0x0003d00701007387 */ /* 0x0001e20000100800 */
[----:B------:R-:W-:-:S03]  /*101a0*/  SEL R59, R57, R59, !P4 ;  /* 0x0000003b393b7207 */ /* 0x000fc60006000000 */
[----:B0-----:R-:W2:Y:S04]  /*101b0*/  LDL.LU R7, [R1+0x14bc] ;  /* 0x0014bc0001077983 */ /* 0x001ea80000300800 */
[----:B------:R0:W-:Y:S04]  /*101c0*/  STL [R1+0x3cc], R6 ;  /* 0x0003cc0601007387 */ /* 0x0001e80000100800 */
        /* <DEDUP_REMOVED lines=8> */
[----:B0-----:R-:W3:Y:S04]  /*10250*/  LDL.LU R0, [R1+0x14a8] ;  /* 0x0014a80001007983 */ /* 0x001ee80000300800 */
[----:B------:R0:W-:Y:S04]  /*10260*/  STL [R1+0x3b8], R59 ;  /* 0x0003b83b01007387 */ /* 0x0001e80000100800 */
[----:B0-----:R-:W4:Y:S01]  /*10270*/  LDL.LU R59, [R1+0x14a4] ;  /* 0x0014a400013b7983 */ /* 0x001f220000300800 */
[----:B------:R-:W-:-:S02]  /*10280*/  SEL R41, R57, R41, !P4 ;  /* 0x0000002939297207 */ /* 0x000fc40006000000 */
[----:B------:R-:W-:-:S03]  /*10290*/  SEL R3, R57, R3, !P4 ;  /* 0x0000000339037207 */ /* 0x000fc60006000000 */
[----:B------:R0:W-:Y:S04]  /*102a0*/  STL [R1+0x3b4], R41 ;  /* 0x0003b42901007387 */ /* 0x0001e80000100800 */
[----:B------:R1:W-:Y:S01]  /*102b0*/  STL [R1+0x3b0], R3 ;  /* 0x0003b00301007387 */ /* 0x0003e20000100800 */
[C---:B0-----:R-:W-:Y:S02]  /*102c0*/  SEL R41, R57.reuse, R56, !P4 ;  /* 0x0000003839297207 */ /* 0x041fe40006000000 */
[----:B-1----:R-:W-:-:S03]  /*102d0*/  SEL R3, R57, R58, !P4 ;  /* 0x0000003a39037207 */ /* 0x002fc60006000000 */
[----:B------:R-:W-:Y:S01]  /*102e0*/  STL [R1+0x3ac], R41 ;  /* 0x0003ac2901007387 */ /* 0x000fe20000100800 */
[----:B------:R-:W-:-:S03]  /*102f0*/  SEL R56, R57, R60, !P4 ;  /* 0x0000003c39387207 */ /* 0x000fc60006000000 */
[----:B------:R3:W-:Y:S04]  /*10300*/  STL [R1+0x3a8], R3 ;  /* 0x0003a80301007387 */ /* 0x0007e80000100800 */
[----:B------:R-:W-:Y:S01]  /*10310*/  STL [R1+0x3a4], R56 ;  /* 0x0003a43801007387 */ /* 0x000fe20000100800 */
[C---:B--2---:R-:W-:Y:S02]  /*10320*/  SEL R2, R57.reuse, R2, !P4 ;  /* 0x0000000239027207 */ /* 0x044fe40006000000 */
[C---:B---3--:R-:W-:Y:S02]  /*10330*/  SEL R3, R57.reuse, R0, !P4 ;  /* 0x0000000039037207 */ /* 0x048fe40006000000 */
[C---:B------:R-:W-:Y:S02]  /*10340*/  SEL R0, R57.reuse, R4, !P4 ;  /* 0x0000000439007207 */ /* 0x040fe40006000000 */
[----:B----4-:R-:W-:-:S05]  /*10350*/  SEL R41, R57, R59, !P4 ;  /* 0x0000003b39297207 */ /* 0x010fca0006000000 */
[----:B------:R-:W-:Y:S04]  /*10360*/  STL [R1+0x3a0], R41 ;  /* 0x0003a02901007387 */ /* 0x000fe80000100800 */
[----:B------:R0:W-:Y:S04]  /*10370*/  STL [R1+0x39c], R3 ;  /* 0x00039c0301007387 */ /* 0x0001e80000100800 */
[----:B------:R1:W-:Y:S01]  /*10380*/  STL [R1+0x398], R2 ;  /* 0x0003980201007387 */ /* 0x0003e20000100800 */
[----:B0-----:R-:W-:-:S03]  /*10390*/  SEL R3, R57, R5, !P4 ;  /* 0x0000000539037207 */ /* 0x001fc60006000000 */
[----:B------:R0:W-:Y:S01]  /*103a0*/  STL [R1+0x394], R0 ;  /* 0x0003940001007387 */ /* 0x0001e20000100800 */
[----:B-1----:R-:W-:-:S03]  /*103b0*/  SEL R2, R57, R6, !P4 ;  /* 0x0000000639027207 */ /* 0x002fc60006000000 */
[----:B------:R1:W-:Y:S04]  /*103c0*/  STL [R1+0x390], R3 ;  /* 0x0003900301007387 */ /* 0x0003e80000100800 */
[----:B------:R2:W-:Y:S01]  /*103d0*/  STL [R1+0x38c], R2 ;  /* 0x00038c0201007387 */ /* 0x0005e20000100800 */
[C---:B0-----:R-:W-:Y:S02]  /*103e0*/  SEL R0, R57.reuse, R7, !P4 ;  /* 0x0000000739007207 */ /* 0x041fe40006000000 */
[----:B-1----:R-:W-:-:S03]  /*103f0*/  SEL R3, R57, R8, !P4 ;  /* 0x0000000839037207 */ /* 0x002fc60006000000 */
[----:B------:R0:W-:Y:S01]  /*10400*/  STL [R1+0x388], R0 ;  /* 0x0003880001007387 */ /* 0x0001e20000100800 */
[----:B--2---:R-:W-:-:S03]  /*10410*/  SEL R2, R57, R9, !P4 ;  /* 0x0000000939027207 */ /* 0x004fc60006000000 */
        /* <DEDUP_REMOVED lines=31> */
[----:B------:R-:W2:Y:S01]  /*10610*/  LDL.LU R18, [R1+0x18c] ;  /* 0x00018c0001127983 */ /* 0x000ea20000300800 */
[----:B0-----:R-:W-:-:S03]  /*10620*/  SEL R0, R57, R25, !P4 ;  /* 0x0000001939007207 */ /* 0x001fc60006000000 */
[----:B------:R-:W-:Y:S04]  /*10630*/  STL [R1+0x2fc], R2 ;  /* 0x0002fc0201007387 */ /* 0x000fe80000100800 */
[----:B------:R-:W3:Y:S04]  /*10640*/  LDL.LU R56, [R1+0x1a0] ;  /* 0x0001a00001387983 */ /* 0x000ee80000300800 */
[----:B------:R0:W-:Y:S01]  /*10650*/  STL [R1+0x2bc], R0 ;  /* 0x0002bc0001007387 */ /* 0x0001e20000100800 */
[----:B-1----:R-:W-:-:S03]  /*10660*/  SEL R3, R57, R27, !P4 ;  /* 0x0000001b39037207 */ /* 0x002fc60006000000 */
[----:B------:R-:W4:Y:S04]  /*10670*/  LDL.LU R17, [R1+0x1a4] ;  /* 0x0001a40001117983 */ /* 0x000f280000300800 */
[----:B------:R-:W4:Y:S01]  /*10680*/  LDL.LU R4, [R1+0x1b4] ;  /* 0x0001b40001047983 */ /* 0x000f220000300800 */
[----:B0-----:R-:W-:-:S05]  /*10690*/  SEL R0, R57, R26, !P4 ;  /* 0x0000001a39007207 */ /* 0x001fca0006000000 */
[----:B------:R0:W-:Y:S04]  /*106a0*/  STL [R1+0x228], R0 ;  /* 0x0002280001007387 */ /* 0x0001e80000100800 */
[----:B------:R-:W4:Y:S04]  /*106b0*/  LDL.LU R2, [R1+0x1ac] ;  /* 0x0001ac0001027983 */ /* 0x000f280000300800 */
[----:B------:R1:W-:Y:S01]  /*106c0*/  STL [R1+0x218], R3 ;  /* 0x0002180301007387 */ /* 0x0003e20000100800 */
[----:B0-----:R-:W-:-:S03]  /*106d0*/  SEL R0, R57, R30, !P4 ;  /* 0x0000001e39007207 */ /* 0x001fc60006000000 */
[----:B------:R-:W4:Y:S04]  /*106e0*/  LDL.LU R16, [R1+0x194] ;  /* 0x0001940001107983 */ /* 0x000f280000300800 */
[----:B------:R-:W4:Y:S04]  /*106f0*/  LDL.LU R15, [R1+0x190] ;  /* 0x00019000010f7983 */ /* 0x000f280000300800 */
[----:B------:R0:W-:Y:S01]  /*10700*/  STL [R1+0x20c], R0 ;  /* 0x00020c0001007387 */ /* 0x0001e20000100800 */
[----:B-1----:R-:W-:-:S03]  /*10710*/  SEL R3, R57, R31, !P4 ;  /* 0x0000001f39037207 */ /* 0x002fc60006000000 */
[----:B0-----:R-:W4:Y:S04]  /*10720*/  LDL.LU R0, [R1+0x14c] ;  /* 0x00014c0001007983 */ /* 0x001f280000300800 */
[----:B------:R-:W4:Y:S04]  /*10730*/  LDL.LU R14, [R1+0x158] ;  /* 0x00015800010e7983 */ /* 0x000f280000300800 */
[----:B------:R-:W4:Y:S04]  /*10740*/  LDL.LU R13, [R1+0x188] ;  /* 0x00018800010d7983 */ /* 0x000f280000300800 */
[----:B------:R0:W-:Y:S04]  /*10750*/  STL [R1+0x200], R3 ;  /* 0x0002000301007387 */ /* 0x0001e80000100800 */
[----:B------:R-:W4:Y:S04]  /*10760*/  LDL.LU R59, [R1+0x164] ;  /* 0x00016400013b7983 */ /* 0x000f280000300800 */
[----:B------:R-:W4:Y:S01]  /*10770*/  LDL.LU R12, [R1+0x168] ;  /* 0x00016800010c7983 */ /* 0x000f220000300800 */
[----:B0-----:R-:W-:-:S03]  /*10780*/  SEL R3, R57, R32, !P4 ;  /* 0x0000002039037207 */ /* 0x001fc60006000000 */
[----:B------:R-:W4:Y:S04]  /*10790*/  LDL.LU R11, [R1+0x180] ;  /* 0x00018000010b7983 */ /* 0x000f280000300800 */
[----:B------:R0:W-:Y:S04]  /*107a0*/  STL [R1+0x1fc], R3 ;  /* 0x0001fc0301007387 */ /* 0x0001e80000100800 */
[----:B------:R-:W4:Y:S04]  /*107b0*/  LDL.LU R41, [R1+0x184] ;  /* 0x0001840001297983 */ /* 0x000f280000300800 */
[----:B------:R-:W4:Y:S01]  /*107c0*/  LDL.LU R10, [R1+0x17c] ;  /* 0x00017c00010a7983 */ /* 0x000f220000300800 */
[----:B0-----:R-:W-:-:S03]  /*107d0*/  SEL R3, R57, R33, !P4 ;  /* 0x0000002139037207 */ /* 0x001fc60006000000 */
[----:B------:R-:W4:Y:S04]  /*107e0*/  LDL.LU R9, [R1+0x174] ;  /* 0x0001740001097983 */ /* 0x000f280000300800 */
[----:B------:R0:W-:Y:S01]  /*107f0*/  STL [R1+0x1f8], R3 ;  /* 0x0001f80301007387 */ /* 0x0001e20000100800 */
[----:B------:R-:W-:-:S03]  /*10800*/  SEL R5, R57, R34, !P4 ;  /* 0x0000002239057207 */ /* 0x000fc60006000000 */
[----:B0-----:R-:W4:Y:S04]  /*10810*/  LDL.LU R3, [R1+0x178] ;  /* 0x0001780001037983 */ /* 0x001f280000300800 */
[----:B------:R-:W4:Y:S04]  /*10820*/  LDL.LU R8, [R1+0x16c] ;  /* 0x00016c0001087983 */ /* 0x000f280000300800 */
[----:B------:R-:W4:Y:S04]  /*10830*/  LDL.LU R7, [R1+0x154] ;  /* 0x0001540001077983 */ /* 0x000f280000300800 */
[----:B------:R0:W-:Y:S04]  /*10840*/  STL [R1+0x1f0], R5 ;  /* 0x0001f00501007387 */ /* 0x0001e80000100800 */
[----:B------:R-:W4:Y:S01]  /*10850*/  LDL.LU R60, [R1+0x150] ;  /* 0x00015000013c7983 */ /* 0x000f220000300800 */
[----:B------:R-:W-:-:S03]  /*10860*/  SEL R19, R57, R35, !P4 ;  /* 0x0000002339137207 */ /* 0x000fc60006000000 */
[----:B------:R-:W4:Y:S04]  /*10870*/  LDL.LU R6, [R1+0xfc] ;  /* 0x0000fc0001067983 */ /* 0x000f280000300800 */
[----:B0-----:R-:W4:Y:S04]  /*10880*/  LDL.LU R5, [R1+0x11c] ;  /* 0x00011c0001057983 */ /* 0x001f280000300800 */
[----:B------:R3:W-:Y:S04]  /*10890*/  STL [R1+0x1ec], R19 ;  /* 0x0001ec1301007387 */ /* 0x0007e80000100800 */
[----:B------:R-:W4:Y:S01]  /*108a0*/  LDL.LU R58, [R1+0x148] ;  /* 0x00014800013a7983 */ /* 0x000f220000300800 */
[----:B--2---:R-:W-:-:S02]  /*108b0*/  SEL R18, R57, R18, !P4 ;  /* 0x0000001239127207 */ /* 0x004fc40006000000 */
[C---:B---3--:R-:W-:Y:S02]  /*108c0*/  SEL R19, R57.reuse, R56, !P4 ;  /* 0x0000003839137207 */ /* 0x048fe40006000000 */
[----:B------:R-:W2:Y:S04]  /*108d0*/  LDL.LU R56, [R1+0x120] ;  /* 0x0001200001387983 */ /* 0x000ea80000300800 */
[----:B------:R4:W-:Y:S04]  /*108e0*/  STL [R1+0x1d8], R18 ;  /* 0x0001d81201007387 */ /* 0x0009e80000100800 */
[----:B------:R-:W-:Y:S01]  /*108f0*/  STL [R1+0x1d4], R19 ;  /* 0x0001d41301007387 */ /* 0x000fe20000100800 */
[----:B----4-:R-:W-:-:S02]  /*10900*/  SEL R18, R57, R17, !P4 ;  /* 0x0000001139127207 */ /* 0x010fc40006000000 */
[C---:B------:R-:W-:Y:S02]  /*10910*/  SEL R17, R57.reuse, R4, !P4 ;  /* 0x0000000439117207 */ /* 0x040fe40006000000 */
[----:B------:R-:W3:Y:S04]  /*10920*/  LDL.LU R4, [R1+0x124] ;  /* 0x0001240001047983 */ /* 0x000ee80000300800 */
[----:B------:R0:W-:Y:S04]  /*10930*/  STL [R1+0x1cc], R18 ;  /* 0x0001cc1201007387 */ /* 0x0001e80000100800 */
[----:B------:R1:W-:Y:S01]  /*10940*/  STL [R1+0x1c0], R17 ;  /* 0x0001c01101007387 */ /* 0x0003e20000100800 */
[----:B0-----:R-:W-:-:S03]  /*10950*/  SEL R18, R57, R2, !P4 ;  /* 0x0000000239127207 */ /* 0x001fc60006000000 */
[----:B------:R-:W4:Y:S01]  /*10960*/  LDL.LU R2, [R1+0x140] ;  /* 0x0001400001027983 */ /* 0x000f220000300800 */
[C---:B-1----:R-:W-:Y:S02]  /*10970*/  SEL R17, R57.reuse, R16, !P4 ;  /* 0x0000001039117207 */ /* 0x042fe40006000000 */
[C---:B------:R-:W-:Y:S01]  /*10980*/  SEL R15, R57.reuse, R15, !P4 ;  /* 0x0000000f390f7207 */ /* 0x040fe20006000000 */
[----:B------:R-:W-:Y:S04]  /*10990*/  STL [R1+0x1bc], R18 ;  /* 0x0001bc1201007387 */ /* 0x000fe80000100800 */
[----:B------:R-:W-:Y:S01]  /*109a0*/  STL [R1+0x1b4], R17 ;  /* 0x0001b41101007387 */ /* 0x000fe20000100800 */
[----:B------:R-:W-:-:S03]  /*109b0*/  SEL R16, R57, R0, !P4 ;  /* 0x0000000039107207 */ /* 0x000fc60006000000 */
[----:B------:R-:W4:Y:S04]  /*109c0*/  LDL.LU R0, [R1+0x144] ;  /* 0x0001440001007983 */ /* 0x000f280000300800 */
[----:B------:R0:W-:Y:S01]  /*109d0*/  STL [R1+0x1ac], R15 ;  /* 0x0001ac0f01007387 */ /* 0x0001e20000100800 */
[----:B------:R-:W-:-:S03]  /*109e0*/  SEL R13, R57, R13, !P4 ;  /* 0x0000000d390d7207 */ /* 0x000fc60006000000 */
[----:B------:R-:W-:Y:S01]  /*109f0*/  STL [R1+0x1a4], R16 ;  /* 0x0001a41001007387 */ /* 0x000fe20000100800 */
[C---:B0-----:R-:W-:Y:S02]  /*10a00*/  SEL R15, R57.reuse, R14, !P4 ;  /* 0x0000000e390f7207 */ /* 0x041fe40006000000 */
[----:B------:R-:W-:-:S03]  /*10a10*/  SEL R14, R57, R59, !P4 ;  /* 0x0000003b390e7207 */ /* 0x000fc60006000000 */
[----:B------:R-:W-:Y:S04]  /*10a20*/  STL [R1+0x1a0], R15 ;  /* 0x0001a00f01007387 */ /* 0x000fe80000100800 */
[----:B------:R-:W4:Y:S01]  /*10a30*/  LDL.LU R59, [R1+0x138] ;  /* 0x00013800013b7983 */ /* 0x000f220000300800 */
[----:B------:R-:W-:-:S03]  /*10a40*/  SEL R11, R57, R11, !P4 ;  /* 0x0000000b390b7207 */ /* 0x000fc60006000000 */
[----:B------:R0:W-:Y:S04]  /*10a50*/  STL [R1+0x194], R13 ;  /* 0x0001940d01007387 */ /* 0x0001e80000100800 */
[----:B------:R-:W-:Y:S01]  /*10a60*/  STL [R1+0x190], R14 ;  /* 0x0001900e01007387 */ /* 0x000fe20000100800 */
[C---:B0-----:R-:W-:Y:S02]  /*10a70*/  SEL R13, R57.reuse, R12, !P4 ;  /* 0x0000000c390d7207 */ /* 0x041fe40006000000 */
[----:B------:R-:W-:-:S03]  /*10a80*/  SEL R12, R57, R41, !P4 ;  /* 0x00000029390c7207 */ /* 0x000fc60006000000 */
[----:B------:R-:W-:Y:S04]  /*10a90*/  STL [R1+0x18c], R13 ;  /* 0x00018c0d01007387 */ /* 0x000fe80000100800 */
[----:B------:R-:W4:Y:S04]  /*10aa0*/  LDL.LU R41, [R1+0x12c] ;  /* 0x00012c0001297983 */ /* 0x000f280000300800 */
[----:B------:R0:W-:Y:S01]  /*10ab0*/  STL [R1+0x188], R11 ;  /* 0x0001880b01007387 */ /* 0x0001e20000100800 */
[----:B------:R-:W-:-:S03]  /*10ac0*/  SEL R9, R57, R9, !P4 ;  /* 0x0000000939097207 */ /* 0x000fc60006000000 */
[----:B------:R-:W-:Y:S01]  /*10ad0*/  STL [R1+0x184], R12 ;  /* 0x0001840c01007387 */ /* 0x000fe20000100800 */
[C---:B0-----:R-:W-:Y:S02]  /*10ae0*/  SEL R11, R57.reuse, R10, !P4 ;  /* 0x0000000a390b7207 */ /* 0x041fe40006000000 */
[----:B------:R-:W-:-:S03]  /*10af0*/  SEL R10, R57, R3, !P4 ;  /* 0x00000003390a7207 */ /* 0x000fc60006000000 */
[----:B------:R-:W-:Y:S04]  /*10b00*/  STL [R1+0x180], R11 ;  /* 0x0001800b01007387 */ /* 0x000fe80000100800 */
[----:B------:R-:W4:Y:S04]  /*10b10*/  LDL.LU R3, [R1+0x130] ;  /* 0x0001300001037983 */ /* 0x000f280000300800 */
[----:B------:R0:W-:Y:S04]  /*10b20*/  STL [R1+0x17c], R9 ;  /* 0x00017c0901007387 */ /* 0x0001e80000100800 */
[----:B------:R-:W-:Y:S01]  /*10b30*/  STL [R1+0x178], R10 ;  /* 0x0001780a01007387 */ /* 0x000fe20000100800 */
[----:B0-----:R-:W-:-:S02]  /*10b40*/  SEL R9, R57, R8, !P4 ;  /* 0x0000000839097207 */ /* 0x001fc40006000000 */
[----:B------:R-:W-:-:S03]  /*10b50*/  SEL R8, R57, R60, !P4 ;  /* 0x0000003c39087207 */ /* 0x000fc60006000000 */
[----:B------:R-:W-:Y:S04]  /*10b60*/  STL [R1+0x174], R9 ;  /* 0x0001740901007387 */ /* 0x000fe80000100800 */
[----:B------:R-:W4:Y:S01]  /*10b70*/  LDL.LU R60, [R1+0x128] ;  /* 0x00012800013c7983 */ /* 0x000f220000300800 */
[----:B------:R-:W-:-:S05]  /*10b80*/  SEL R7, R57, R7, !P4 ;  /* 0x0000000739077207 */ /* 0x000fca0006000000 */
[----:B------:R0:W-:Y:S04]  /*10b90*/  STL [R1+0x16c], R7 ;  /* 0x00016c0701007387 */ /* 0x0001e80000100800 */
[----:B------:R-:W-:Y:S01]  /*10ba0*/  STL [R1+0x168], R8 ;  /* 0x0001680801007387 */ /* 0x000fe20000100800 */
[C---:B0-----:R-:W-:Y:S02]  /*10bb0*/  SEL R7, R57.reuse, R6, !P4 ;  /* 0x0000000639077207 */ /* 0x041fe40006000000 */
[C---:B------:R-:W-:Y:S02]  /*10bc0*/  SEL R6, R57.reuse, R5, !P4 ;  /* 0x0000000539067207 */ /* 0x040fe40006000000 */
[C---:B------:R-:W-:Y:S01]  /*10bd0*/  SEL R5, R57.reuse, R58, !P4 ;  /* 0x0000003a39057207 */ /* 0x040fe20006000000 */
[----:B------:R-:W-:Y:S04]  /*10be0*/  STL [R1+0x164], R7 ;  /* 0x0001640701007387 */ /* 0x000fe80000100800 */
[----:B------:R-:W4:Y:S04]  /*10bf0*/  LDL.LU R18, [R1+0x104] ;  /* 0x0001040001127983 */ /* 0x000f280000300800 */
[----:B------:R-:W-:Y:S04]  /*10c00*/  STL [R1+0x158], R6 ;  /* 0x0001580601007387 */ /* 0x000fe80000100800 */
[----:B------:R-:W4:Y:S04]  /*10c10*/  LDL.LU R58, [R1+0x100] ;  /* 0x00010000013a7983 */ /* 0x000f280000300800 */
[----:B------:R2:W-:Y:S04]  /*10c20*/  STL [R1+0x154], R5 ;  /* 0x0001540501007387 */ /* 0x0005e80000100800 */
[----:B------:R-:W4:Y:S01]  /*10c30*/  LDL.LU R17, [R1+0xc0] ;  /* 0x0000c00001117983 */ /* 0x000f220000300800 */
[----:B--2---:R-:W-:-:S03]  /*10c40*/  SEL R5, R57, R56, !P4 ;  /* 0x0000003839057207 */ /* 0x004fc60006000000 */
[----:B------:R-:W2:Y:S04]  /*10c50*/  LDL.LU R56, [R1+0xcc] ;  /* 0x0000cc0001387983 */ /* 0x000ea80000300800 */
[----:B------:R3:W-:Y:S02]  /*10c60*/  STL [R1+0x150], R5 ;  /* 0x0001500501007387 */ /* 0x0007e40000100800 */
[C---:B---3--:R-:W-:Y:S02]  /*10c70*/  SEL R5, R57.reuse, R4, !P4 ;  /* 0x0000000439057207 */ /* 0x048fe40006000000 */
[----:B------:R-:W3:Y:S04]  /*10c80*/  LDL.LU R4, [R1+0xf8] ;  /* 0x0000f80001047983 */ /* 0x000ee80000300800 */
[----:B------:R-:W-:Y:S04]  /*10c90*/  STL [R1+0x14c], R5 ;  /* 0x00014c0501007387 */ /* 0x000fe80000100800 */
[----:B------:R-:W3:Y:S04]  /*10ca0*/  LDL.LU R16, [R1+0xd0] ;  /* 0x0000d00001107983 */ /* 0x000ee80000300800 */
[----:B------:R-:W3:Y:S01]  /*10cb0*/  LDL.LU R15, [R1+0xd8] ;  /* 0x0000d800010f7983 */ /* 0x000ee20000300800 */
[----:B----4-:R-:W-:-:S05]  /*10cc0*/  SEL R2, R57, R2, !P4 ;  /* 0x0000000239027207 */ /* 0x010fca0006000000 */
[----:B------:R0:W-:Y:S04]  /*10cd0*/  STL [R1+0x148], R2 ;  /* 0x0001480201007387 */ /* 0x0001e80000100800 */
[----:B0-----:R-:W4:Y:S01]  /*10ce0*/  LDL.LU R2, [R1+0xf0] ;  /* 0x0000f00001027983 */ /* 0x001f220000300800 */
[----:B------:R-:W-:-:S03]  /*10cf0*/  SEL R0, R57, R0, !P4 ;  /* 0x0000000039007207 */ /* 0x000fc60006000000 */
[----:B------:R-:W4:Y:S04]  /*10d00*/  LDL.LU R14, [R1+0xf4] ;  /* 0x0000f400010e7983 */ /* 0x000f280000300800 */
[----:B------:R-:W4:Y:S04]  /*10d10*/  LDL.LU R13, [R1+0xec] ;  /* 0x0000ec00010d7983 */ /* 0x000f280000300800 */
[----:B------:R0:W-:Y:S04]  /*10d20*/  STL [R1+0x144], R0 ;  /* 0x0001440001007387 */ /* 0x0001e80000100800 */
[----:B0-----:R-:W4:Y:S01]  /*10d30*/  LDL.LU R0, [R1+0xe4] ;  /* 0x0000e40001007983 */ /* 0x001f220000300800 */
[----:B------:R-:W-:-:S03]  /*10d40*/  SEL R5, R57, R59, !P4 ;  /* 0x0000003b39057207 */ /* 0x000fc60006000000 */
[----:B------:R-:W4:Y:S04]  /*10d50*/  LDL.LU R12, [R1+0xe8] ;  /* 0x0000e800010c7983 */ /* 0x000f280000300800 */
[----:B------:R-:W4:Y:S04]  /*10d60*/  LDL.LU R11, [R1+0xdc] ;  /* 0x0000dc00010b7983 */ /* 0x000f280000300800 */
[----:B------:R0:W-:Y:S04]  /*10d70*/  STL [R1+0x140], R5 ;  /* 0x0001400501007387 */ /* 0x0001e80000100800 */
[----:B------:R-:W4:Y:S04]  /*10d80*/  LDL.LU R59, [R1+0xc8] ;  /* 0x0000c800013b7983 */ /* 0x000f280000300800 */
[----:B------:R-:W4:Y:S01]  /*10d90*/  LDL.LU R10, [R1+0xc4] ;  /* 0x0000c400010a7983 */ /* 0x000f220000300800 */
[----:B0-----:R-:W-:-:S03]  /*10da0*/  SEL R5, R57, R41, !P4 ;  /* 0x0000002939057207 */ /* 0x001fc60006000000 */
[----:B------:R-:W4:Y:S04]  /*10db0*/  LDL.LU R9, [R1+0x74] ;  /* 0x0000740001097983 */ /* 0x000f280000300800 */
[----:B------:R-:W-:Y:S04]  /*10dc0*/  STL [R1+0x138], R5 ;  /* 0x0001380501007387 */ /* 0x000fe80000100800 */
[----:B------:R-:W4:Y:S04]  /*10dd0*/  LDL.LU R41, [R1+0x80] ;  /* 0x0000800001297983 */ /* 0x000f280000300800 */
[----:B------:R-:W4:Y:S04]  /*10de0*/  LDL.LU R8, [R1+0xb8] ;  /* 0x0000b80001087983 */ /* 0x000f280000300800 */
[----:B------:R-:W4:Y:S01]  /*10df0*/  LDL.LU R7, [R1+0x84] ;  /* 0x0000840001077983 */ /* 0x000f220000300800 */
[----:B------:R-:W-:-:S05]  /*10e00*/  SEL R3, R57, R3, !P4 ;  /* 0x0000000339037207 */ /* 0x000fca0006000000 */
[----:B------:R0:W-:Y:S04]  /*10e10*/  STL [R1+0x130], R3 ;  /* 0x0001300301007387 */ /* 0x0001e80000100800 */
[----:B0-----:R-:W4:Y:S04]  /*10e20*/  LDL.LU R3, [R1+0x88] ;  /* 0x0000880001037983 */ /* 0x001f280000300800 */
[----:B------:R-:W4:Y:S01]  /*10e30*/  LDL.LU R6, [R1+0xa0] ;  /* 0x0000a00001067983 */ /* 0x000f220000300800 */
[----:B------:R-:W-:-:S03]  /*10e40*/  SEL R19, R57, R60, !P4 ;  /* 0x0000003c39137207 */ /* 0x000fc60006000000 */
[----:B------:R-:W4:Y:S04]  /*10e50*/  LDL.LU R5, [R1+0xa4] ;  /* 0x0000a40001057983 */ /* 0x000f280000300800 */
[----:B------:R0:W-:Y:S04]  /*10e60*/  STL [R1+0x12c], R19 ;  /* 0x00012c1301007387 */ /* 0x0001e80000100800 */
[----:B------:R-:W4:Y:S01]  /*10e70*/  LDL.LU R60, [R1+0x9c] ;  /* 0x00009c00013c7983 */ /* 0x000f220000300800 */
[C---:B------:R-:W-:Y:S02]  /*10e80*/  SEL R18, R57.reuse, R18, !P4 ;  /* 0x0000001239127207 */ /* 0x040fe40006000000 */
[----:B0-----:R-:W-:-:S02]  /*10e90*/  SEL R19, R57, R58, !P4 ;  /* 0x0000003a39137207 */ /* 0x001fc40006000000 */
[----:B------:R-:W4:Y:S04]  /*10ea0*/  LDL.LU R58, [R1+0x90] ;  /* 0x00009000013a7983 */ /* 0x000f280000300800 */
[----:B------:R0:W-:Y:S04]  /*10eb0*/  STL [R1+0x128], R18 ;  /* 0x0001281201007387 */ /* 0x0001e80000100800 */
[----:B------:R-:W-:Y:S01]  /*10ec0*/  STL [R1+0x124], R19 ;  /* 0x0001241301007387 */ /* 0x000fe20000100800 */
[C---:B0-----:R-:W-:Y:S02]  /*10ed0*/  SEL R18, R57.reuse, R17, !P4 ;  /* 0x0000001139127207 */ /* 0x041fe40006000000 */
[----:B--2---:R-:W-:-:S02]  /*10ee0*/  SEL R17, R57, R56, !P4 ;  /* 0x0000003839117207 */ /* 0x004fc40006000000 */
[----:B------:R-:W2:Y:S04]  /*10ef0*/  LDL.LU R56, [R1+0x98] ;  /* 0x0000980001387983 */ /* 0x000ea80000300800 */
[----:B------:R3:W-:Y:S04]  /*10f00*/  STL [R1+0x120], R18 ;  /* 0x0001201201007387 */ /* 0x0007e80000100800 */
[----:B------:R0:W-:Y:S01]  /*10f10*/  STL [R1+0x11c], R17 ;  /* 0x00011c1101007387 */ /* 0x0001e20000100800 */
[----:B---3--:R-:W-:-:S03]  /*10f20*/  SEL R18, R57, R4, !P4 ;  /* 0x0000000439127207 */ /* 0x008fc60006000000 */
[----:B------:R-:W3:Y:S01]  /*10f30*/  LDL.LU R4, [R1+0x8c] ;  /* 0x00008c0001047983 */ /* 0x000ee20000300800 */
[----:B0-----:R-:W-:-:S03]  /*10f40*/  SEL R17, R57, R16, !P4 ;  /* 0x0000001039117207 */ /* 0x001fc60006000000 */
[----:B------:R-:W-:Y:S01]  /*10f50*/  STL [R1+0x104], R18 ;  /* 0x0001041201007387 */ /* 0x000fe20000100800 */
[----:B------:R-:W-:-:S03]  /*10f60*/  SEL R15, R57, R15, !P4 ;  /* 0x0000000f390f7207 */ /* 0x000fc60006000000 */
[----:B------:R-:W-:Y:S01]  /*10f70*/  STL [R1+0x100], R17 ;  /* 0x0001001101007387 */ /* 0x000fe20000100800 */
[----:B----4-:R-:W-:-:S03]  /*10f80*/  SEL R16, R57, R2, !P4 ;  /* 0x0000000239107207 */ /* 0x010fc60006000000 */
[----:B------:R-:W4:Y:S04]  /*10f90*/  LDL.LU R2, [R1+0x7c] ;  /* 0x00007c0001027983 */ /* 0x000f280000300800 */
[----:B------:R0:W-:Y:S01]  /*10fa0*/  STL [R1+0xfc], R15 ;  /* 0x0000fc0f01007387 */ /* 0x0001e20000100800 */
[----:B------:R-:W-:-:S03]  /*10fb0*/  SEL R13, R57, R13, !P4 ;  /* 0x0000000d390d7207 */ /* 0x000fc60006000000 */
[----:B------:R-:W-:Y:S01]  /*10fc0*/  STL [R1+0xf8], R16 ;  /* 0x0000f81001007387 */ /* 0x000fe20000100800 */
[----:B0-----:R-:W-:-:S05]  /*10fd0*/  SEL R15, R57, R14, !P4 ;  /* 0x0000000e390f7207 */ /* 0x001fca0006000000 */
        /* <DEDUP_REMOVED lines=28> */
[----:B------:R-:W-:Y:S01]  /*111a0*/  STL [R1+0xb8], R7 ;  /* 0x0000b80701007387 */ /* 0x000fe20000100800 */
[----:B------:R-:W-:-:S03]  /*111b0*/  SEL R5, R57, R60, !P4 ;  /* 0x0000003c39057207 */ /* 0x000fc60006000000 */
[----:B------:R-:W4:Y:S04]  /*111c0*/  LDL.LU R18, [R1+0x54] ;  /* 0x0000540001127983 */ /* 0x000f280000300800 */
[----:B------:R-:W-:Y:S04]  /*111d0*/  STL [R1+0xa4], R6 ;  /* 0x0000a40601007387 */ /* 0x000fe80000100800 */
[----:B------:R-:W4:Y:S04]  /*111e0*/  LDL.LU R60, [R1+0x5c] ;  /* 0x00005c00013c7983 */ /* 0x000f280000300800 */
[----:B------:R0:W-:Y:S04]  /*111f0*/  STL [R1+0xa0], R5 ;  /* 0x0000a00501007387 */ /* 0x0001e80000100800 */
[----:B------:R-:W4:Y:S01]  /*11200*/  LDL.LU R17, [R1+0x64] ;  /* 0x0000640001117983 */ /* 0x000f220000300800 */
[----:B0-----:R-:W-:-:S03]  /*11210*/  SEL R5, R57, R58, !P4 ;  /* 0x0000003a39057207 */ /* 0x001fc60006000000 */
[----:B------:R-:W4:Y:S04]  /*11220*/  LDL.LU R58, [R1+0x220] ;  /* 0x00022000013a7983 */ /* 0x000f280000300800 */
[----:B------:R2:W-:Y:S02]  /*11230*/  STL [R1+0x9c], R5 ;  /* 0x00009c0501007387 */ /* 0x0005e40000100800 */
[C---:B--2---:R-:W-:Y:S02]  /*11240*/  SEL R5, R57.reuse, R56, !P4 ;  /* 0x0000003839057207 */ /* 0x044fe40006000000 */
[----:B------:R-:W2:Y:S04]  /*11250*/  LDL.LU R56, [R1+0x60] ;  /* 0x0000600001387983 */ /* 0x000ea80000300800 */
[----:B------:R-:W-:Y:S04]  /*11260*/  STL [R1+0x98], R5 ;  /* 0x0000980501007387 */ /* 0x000fe80000100800 */
[----:B------:R-:W2:Y:S04]  /*11270*/  LDL.LU R16, [R1+0x214] ;  /* 0x0002140001107983 */ /* 0x000ea80000300800 */
[----:B------:R-:W2:Y:S01]  /*11280*/  LDL.LU R15, [R1+0x21c] ;  /* 0x00021c00010f7983 */ /* 0x000ea20000300800 */
[----:B---3--:R-:W-:-:S05]  /*11290*/  SEL R4, R57, R4, !P4 ;  /* 0x0000000439047207 */ /* 0x008fca0006000000 */
[----:B------:R0:W-:Y:S04]  /*112a0*/  STL [R1+0x90], R4 ;  /* 0x0000900401007387 */ /* 0x0001e80000100800 */
[----:B------:R-:W3:Y:S04]  /*112b0*/  LDL.LU R6, [R1+0x210] ;  /* 0x0002100001067983 */ /* 0x000ee80000300800 */
[----:B------:R-:W3:Y:S04]  /*112c0*/  LDL.LU R14, [R1+0x208] ;  /* 0x00020800010e7983 */ /* 0x000ee80000300800 */
[----:B------:R-:W3:Y:S01]  /*112d0*/  LDL.LU R13, [R1+0x204] ;  /* 0x00020400010d7983 */ /* 0x000ee20000300800 */
[----:B----4-:R-:W-:-:S05]  /*112e0*/  SEL R2, R57, R2, !P4 ;  /* 0x0000000239027207 */ /* 0x010fca0006000000 */
[----:B------:R-:W-:Y:S04]  /*112f0*/  STL [R1+0x8c], R2 ;  /* 0x00008c0201007387 */ /* 0x000fe80000100800 */
[----:B0-----:R-:W4:Y:S04]  /*11300*/  LDL.LU R4, [R1+0x1a8] ;  /* 0x0001a80001047983 */ /* 0x001f280000300800 */
        /* <DEDUP_REMOVED lines=19> */
[----:B0-----:R-:W4:Y:S01]  /*11440*/  LDL.LU R3, [R1+0x198] ;  /* 0x0001980001037983 */ /* 0x001f220000300800 */
[----:B------:R-:W-:-:S03]  /*11450*/  SEL R19, R57, R60, !P4 ;  /* 0x0000003c39137207 */ /* 0x000fc60006000000 */
[----:B------:R-:W4:Y:S01]  /*11460*/  LDL.LU R60, [R1+0x170] ;  /* 0x00017000013c7983 */ /* 0x000f220000300800 */
[----:B------:R-:W-:-:S05]  /*11470*/  SEL R18, R57, R18, !P4 ;  /* 0x0000001239127207 */ /* 0x000fca0006000000 */
[----:B------:R0:W-:Y:S04]  /*11480*/  STL [R1+0x78], R18 ;  /* 0x0000781201007387 */ /* 0x0001e80000100800 */
[----:B------:R-:W-:Y:S01]  /*11490*/  STL [R1+0x74], R19 ;  /* 0x0000741301007387 */ /* 0x000fe20000100800 */
[C---:B0-----:R-:W-:Y:S02]  /*114a0*/  SEL R18, R57.reuse, R17, !P4 ;  /* 0x0000001139127207 */ /* 0x041fe40006000000 */
[C---:B------:R-:W-:Y:S02]  /*114b0*/  SEL R17, R57.reuse, R58, !P4 ;  /* 0x0000003a39117207 */ /* 0x040fe40006000000 */
[----:B------:R-:W4:Y:S04]  /*114c0*/  LDL.LU R58, [R1+0x160] ;  /* 0x00016000013a7983 */ /* 0x000f280000300800 */
[----:B------:R2:W-:Y:S04]  /*114d0*/  STL [R1+0x6c], R18 ;  /* 0x00006c1201007387 */ /* 0x0005e80000100800 */
[----:B------:R0:W-:Y:S01]  /*114e0*/  STL [R1+0x64], R17 ;  /* 0x0000641101007387 */ /* 0x0001e20000100800 */
[----:B--2---:R-:W-:-:S03]  /*114f0*/  SEL R18, R57, R56, !P4 ;  /* 0x0000003839127207 */ /* 0x004fc60006000000 */
[----:B------:R-:W2:Y:S01]  /*11500*/  LDL.LU R56, [R1+0x15c] ;  /* 0x00015c0001387983 */ /* 0x000ea20000300800 */
[----:B0-----:R-:W-:-:S03]  /*11510*/  SEL R17, R57, R16, !P4 ;  /* 0x0000001039117207 */ /* 0x001fc60006000000 */
[----:B------:R-:W-:Y:S01]  /*11520*/  STL [R1+0x60], R18 ;  /* 0x0000601201007387 */ /* 0x000fe20000100800 */
[----:B------:R-:W-:-:S03]  /*11530*/  SEL R15, R57, R15, !P4 ;  /* 0x0000000f390f7207 */ /* 0x000fc60006000000 */
[----:B------:R-:W-:Y:S01]  /*11540*/  STL [R1+0x5c], R17 ;  /* 0x00005c1101007387 */ /* 0x000fe20000100800 */
[----:B---3--:R-:W-:-:S03]  /*11550*/  SEL R16, R57, R6, !P4 ;  /* 0x0000000639107207 */ /* 0x008fc60006000000 */
[----:B------:R-:W3:Y:S04]  /*11560*/  LDL.LU R6, [R1+0x13c] ;  /* 0x00013c0001067983 */ /* 0x000ee80000300800 */
[----:B------:R0:W-:Y:S01]  /*11570*/  STL [R1+0x54], R15 ;  /* 0x0000540f01007387 */ /* 0x0001e20000100800 */
[----:B------:R-:W-:-:S03]  /*11580*/  SEL R13, R57, R13, !P4 ;  /* 0x0000000d390d7207 */ /* 0x000fc60006000000 */
[----:B------:R-:W-:Y:S01]  /*11590*/  STL [R1+0x50], R16 ;  /* 0x0000501001007387 */ /* 0x000fe20000100800 */
[----:B0-----:R-:W-:-:S05]  /*115a0*/  SEL R15, R57, R14, !P4 ;  /* 0x0000000e390f7207 */ /* 0x001fca0006000000 */
        /* <DEDUP_REMOVED lines=17> */
[----:B------:R0:W-:Y:S04]  /*116c0*/  STL [R1+0x1c], R9 ;  /* 0x00001c0901007387 */ /* 0x0001e80000100800 */
[----:B------:R-:W-:Y:S01]  /*116d0*/  STL [R1+0x18], R10 ;  /* 0x0000180a01007387 */ /* 0x000fe20000100800 */
[C---:B0-----:R-:W-:Y:S02]  /*116e0*/  SEL R9, R57.reuse, R8, !P4 ;  /* 0x0000000839097207 */ /* 0x041fe40006000000 */
[----:B------:R-:W-:-:S03]  /*116f0*/  SEL R8, R57, R7, !P4 ;  /* 0x0000000739087207 */ /* 0x000fc60006000000 */
[----:B------:R-:W-:Y:S01]  /*11700*/  STL [R1+0x14], R9 ;  /* 0x0000140901007387 */ /* 0x000fe20000100800 */
[----:B------:R-:W-:-:S03]  /*11710*/  SEL R7, R57, R5, !P4 ;  /* 0x0000000539077207 */ /* 0x000fc60006000000 */
[----:B------:R-:W4:Y:S04]  /*11720*/  LDL.LU R5, [R1+0x110] ;  /* 0x0001100001057983 */ /* 0x000f280000300800 */
[----:B------:R0:W-:Y:S04]  /*11730*/  STL [R1+0x10], R8 ;  /* 0x0000100801007387 */ /* 0x0001e80000100800 */
[----:B------:R1:W-:Y:S01]  /*11740*/  STL [R1+0xc], R7 ;  /* 0x00000c0701007387 */ /* 0x0003e20000100800 */
[C---:B0-----:R-:W-:Y:S02]  /*11750*/  SEL R8, R57.reuse, R59, !P4 ;  /* 0x0000003b39087207 */ /* 0x041fe40006000000 */
[----:B-1----:R-:W-:-:S03]  /*11760*/  SEL R7, R57, R41, !P4 ;  /* 0x0000002939077207 */ /* 0x002fc60006000000 */
[----:B------:R-:W-:Y:S01]  /*11770*/  STL [R1+0x8], R8 ;  /* 0x0000080801007387 */ /* 0x000fe20000100800 */
[----:B------:R-:W-:-:S03]  /*11780*/  SEL R41, R57, R3, !P4 ;  /* 0x0000000339297207 */ /* 0x000fc60006000000 */
[----:B------:R-:W4:Y:S04]  /*11790*/  LDL.LU R3, [R1+0x34] ;  /* 0x0000340001037983 */ /* 0x000f280000300800 */
[----:B------:R0:W-:Y:S04]  /*117a0*/  STL [R1+0x4], R7 ;  /* 0x0000040701007387 */ /* 0x0001e80000100800 */
[----:B------:R-:W-:Y:S01]  /*117b0*/  STL [R1+0x1438], R41 ;  /* 0x0014382901007387 */ /* 0x000fe20000100800 */
[----:B------:R-:W-:-:S03]  /*117c0*/  SEL R59, R57, R60, !P4 ;  /* 0x0000003c393b7207 */ /* 0x000fc60006000000 */
[----:B------:R-:W4:Y:S04]  /*117d0*/  LDL.LU R60, [R1+0x10c] ;  /* 0x00010c00013c7983 */ /* 0x000f280000300800 */
[----:B------:R-:W-:Y:S01]  /*117e0*/  STL [R1+0x143c], R59 ;  /* 0x00143c3b01007387 */ /* 0x000fe20000100800 */
[----:B------:R-:W-:-:S05]  /*117f0*/  SEL R58, R57, R58, !P4 ;  /* 0x0000003a393a7207 */ /* 0x000fca0006000000 */
[----:B------:R-:W-:Y:S04]  /*11800*/  STL [R1+0x1440], R58 ;  /* 0x0014403a01007387 */ /* 0x000fe80000100800 */
[----:B------:R-:W4:Y:S04]  /*11810*/  LDL.LU R18, [R1+0x40] ;  /* 0x0000400001127983 */ /* 0x000f280000300800 */
[----:B------:R-:W4:Y:S01]  /*11820*/  LDL.LU R19, [R1+0x108] ;  /* 0x0001080001137983 */ /* 0x000f220000300800 */
[----:B--2---:R-:W-:-:S05]  /*11830*/  SEL R56, R57, R56, !P4 ;  /* 0x0000003839387207 */ /* 0x004fca0006000000 */
[----:B------:R-:W-:Y:S04]  /*11840*/  STL [R1+0x1444], R56 ;  /* 0x0014443801007387 */ /* 0x000fe80000100800 */
[----:B------:R-:W2:Y:S04]  /*11850*/  LDL.LU R20, [R1+0x94] ;  /* 0x0000940001147983 */ /* 0x000ea80000300800 */
[----:B------:R-:W2:Y:S01]  /*11860*/  LDL.LU R21, [R1+0xac] ;  /* 0x0000ac0001157983 */ /* 0x000ea20000300800 */
[----:B---3--:R-:W-:-:S05]  /*11870*/  SEL R11, R57, R6, !P4 ;  /* 0x00000006390b7207 */ /* 0x008fca0006000000 */
[----:B------:R-:W-:Y:S04]  /*11880*/  STL [R1+0x1448], R11 ;  /* 0x0014480b01007387 */ /* 0x000fe80000100800 */
[----:B------:R-:W3:Y:S04]  /*11890*/  LDL.LU R22, [R1+0xe0] ;  /* 0x0000e00001167983 */ /* 0x000ee80000300800 */
[----:B------:R-:W3:Y:S01]  /*118a0*/  LDL.LU R10, [R1+0xd4] ;  /* 0x0000d400010a7983 */ /* 0x000ee20000300800 */
[----:B----4-:R-:W-:-:S05]  /*118b0*/  SEL R12, R57, R4, !P4 ;  /* 0x00000004390c7207 */ /* 0x010fca0006000000 */
[----:B------:R-:W-:Y:S04]  /*118c0*/  STL [R1+0x144c], R12 ;  /* 0x00144c0c01007387 */ /* 0x000fe80000100800 */
[----:B------:R-:W4:Y:S01]  /*118d0*/  LDL.LU R9, [R1+0xb0] ;  /* 0x0000b00001097983 */ /* 0x000f220000300800 */
[----:B------:R-:W-:-:S03]  /*118e0*/  SEL R13, R57, R0, !P4 ;  /* 0x00000000390d7207 */ /* 0x000fc60006000000 */
[----:B------:R-:W4:Y:S04]  /*118f0*/  LDL.LU R0, [R1+0xb4] ;  /* 0x0000b40001007983 */ /* 0x000f280000300800 */
[----:B------:R-:W-:Y:S01]  /*11900*/  STL [R1+0x1450], R13 ;  /* 0x0014500d01007387 */ /* 0x000fe20000100800 */
[----:B------:R-:W-:-:S03]  /*11910*/  SEL R14, R57, R2, !P4 ;  /* 0x00000002390e7207 */ /* 0x000fc60006000000 */
[----:B------:R-:W4:Y:S04]  /*11920*/  LDL.LU R2, [R1+0xbc] ;  /* 0x0000bc0001027983 */ /* 0x000f280000300800 */
[----:B------:R-:W4:Y:S04]  /*11930*/  LDL.LU R4, [R1+0xa8] ;  /* 0x0000a80001047983 */ /* 0x000f280000300800 */
[----:B------:R-:W-:Y:S01]  /*11940*/  STL [R1+0x1454], R14 ;  /* 0x0014540e01007387 */ /* 0x000fe20000100800 */
[----:B------:R-:W-:-:S03]  /*11950*/  SEL R15, R57, R5, !P4 ;  /* 0x00000005390f7207 */ /* 0x000fc60006000000 */
[----:B------:R-:W4:Y:S04]  /*11960*/  LDL.LU R5, [R1+0x48] ;  /* 0x0000480001057983 */ /* 0x000f280000300800 */
[----:B------:R-:W4:Y:S04]  /*11970*/  LDL.LU R6, [R1+0x68] ;  /* 0x0000680001067983 */ /* 0x000f280000300800 */
[----:B------:R-:W-:Y:S04]  /*11980*/  STL [R1+0x1458], R15 ;  /* 0x0014580f01007387 */ /* 0x000fe80000100800 */
[----:B0-----:R-:W4:Y:S04]  /*11990*/  LDL.LU R7, [R1+0x70] ;  /* 0x0000700001077983 */ /* 0x001f280000300800 */
[----:B------:R-:W4:Y:S01]  /*119a0*/  LDL.LU R8, [R1+0x58] ;  /* 0x0000580001087983 */ /* 0x000f220000300800 */
[----:B------:R-:W-:-:S05]  /*119b0*/  SEL R16, R57, R3, !P4 ;  /* 0x0000000339107207 */ /* 0x000fca0006000000 */
[----:B------:R-:W-:Y:S04]  /*119c0*/  STL [R1+0x145c], R16 ;  /* 0x00145c1001007387 */ /* 0x000fe80000100800 */
[----:B------:R-:W4:Y:S01]  /*119d0*/  LDL.LU R3, [R1+0x3c] ;  /* 0x00003c0001037983 */ /* 0x000f220000300800 */
[----:B------:R-:W-:-:S03]  /*119e0*/  SEL R17, R57, R60, !P4 ;  /* 0x0000003c39117207 */ /* 0x000fc60006000000 */
[----:B------:R-:W4:Y:S04]  /*119f0*/  LDL.LU R60, [R1+0x38] ;  /* 0x00003800013c7983 */ /* 0x000f280000300800 */
[----:B------:R-:W-:Y:S01]  /*11a00*/  STL [R1+0x1460], R17 ;  /* 0x0014601101007387 */ /* 0x000fe20000100800 */
[C---:B------:R-:W-:Y:S02]  /*11a10*/  SEL R18, R57.reuse, R18, !P4 ;  /* 0x0000001239127207 */ /* 0x040fe40006000000 */
[----:B------:R-:W-:-:S03]  /*11a20*/  SEL R19, R57, R19, !P4 ;  /* 0x0000001339137207 */ /* 0x000fc60006000000 */
[----:B------:R-:W-:Y:S04]  /*11a30*/  STL [R1+0x1464], R18 ;  /* 0x0014641201007387 */ /* 0x000fe80000100800 */
[----:B------:R-:W-:Y:S01]  /*11a40*/  STL [R1+0x1468], R19 ;  /* 0x0014681301007387 */ /* 0x000fe20000100800 */
[C---:B--2---:R-:W-:Y:S02]  /*11a50*/  SEL R20, R57.reuse, R20, !P4 ;  /* 0x0000001439147207 */ /* 0x044fe40006000000 */
[----:B------:R-:W-:-:S03]  /*11a60*/  SEL R21, R57, R21, !P4 ;  /* 0x0000001539157207 */ /* 0x000fc60006000000 */
[----:B------:R-:W-:Y:S04]  /*11a70*/  STL [R1+0x146c], R20 ;  /* 0x00146c1401007387 */ /* 0x000fe80000100800 */
[----:B------:R-:W-:Y:S01]  /*11a80*/  STL [R1+0x1470], R21 ;  /* 0x0014701501007387 */ /* 0x000fe20000100800 */
[C---:B---3--:R-:W-:Y:S02]  /*11a90*/  SEL R22, R57.reuse, R22, !P4 ;  /* 0x0000001639167207 */ /* 0x048fe40006000000 */
[----:B------:R-:W-:-:S03]  /*11aa0*/  SEL R23, R57, R10, !P4 ;  /* 0x0000000a39177207 */ /* 0x000fc60006000000 */
[----:B------:R-:W-:Y:S04]  /*11ab0*/  STL [R1+0x1474], R22 ;  /* 0x0014741601007387 */ /* 0x000fe80000100800 */
[----:B------:R-:W-:Y:S01]  /*11ac0*/  STL [R1+0x1478], R23 ;  /* 0x0014781701007387 */ /* 0x000fe20000100800 */
[----:B----4-:R-:W-:-:S05]  /*11ad0*/  SEL R24, R57, R9, !P4 ;  /* 0x0000000939187207 */ /* 0x010fca0006000000 */
[----:B------:R0:W-:Y:S01]  /*11ae0*/  STL [R1+0x147c], R24 ;  /* 0x00147c1801007387 */ /* 0x0001e20000100800 */
[----:B------:R-:W-:-:S05]  /*11af0*/  SEL R0, R57, R0, !P4 ;  /* 0x0000000039007207 */ /* 0x000fca0006000000 */
[----:B------:R1:W-:Y:S01]  /*11b00*/  STL [R1+0x1480], R0 ;  /* 0x0014800001007387 */ /* 0x0003e20000100800 */
[C---:B------:R-:W-:Y:S02]  /*11b10*/  SEL R2, R57.reuse, R2, !P4 ;  /* 0x0000000239027207 */ /* 0x040fe40006000000 */
[----:B------:R-:W-:-:S03]  /*11b20*/  SEL R4, R57, R4, !P4 ;  /* 0x0000000439047207 */ /* 0x000fc60006000000 */
[----:B------:R-:W-:Y:S04]  /*11b30*/  STL [R1+0x1484], R2 ;  /* 0x0014840201007387 */ /* 0x000fe80000100800 */
[----:B------:R-:W-:Y:S01]  /*11b40*/  STL [R1+0x1488], R4 ;  /* 0x0014880401007387 */ /* 0x000fe20000100800 */
[C---:B------:R-:W-:Y:S02]  /*11b50*/  SEL R5, R57.reuse, R5, !P4 ;  /* 0x0000000539057207 */ /* 0x040fe40006000000 */
[----:B------:R-:W-:-:S03]  /*11b60*/  SEL R6, R57, R6, !P4 ;  /* 0x0000000639067207 */ /* 0x000fc60006000000 */
[----:B------:R-:W-:Y:S01]  /*11b70*/  STL [R1+0x148c], R5 ;  /* 0x00148c0501007387 */ /* 0x000fe20000100800 */
[----:B------:R-:W-:-:S03]  /*11b80*/  SEL R7, R57, R7, !P4 ;  /* 0x0000000739077207 */ /* 0x000fc60006000000 */
[----:B------:R-:W-:Y:S01]  /*11b90*/  STL [R1+0x1490], R6 ;  /* 0x0014900601007387 */ /* 0x000fe20000100800 */
[----:B------:R-:W-:-:S03]  /*11ba0*/  SEL R8, R57, R8, !P4 ;  /* 0x0000000839087207 */ /* 0x000fc60006000000 */
[----:B------:R-:W-:Y:S04]  /*11bb0*/  STL [R1+0x1494], R7 ;  /* 0x0014940701007387 */ /* 0x000fe80000100800 */
[----:B------:R-:W-:Y:S01]  /*11bc0*/  STL [R1+0x1498], R8 ;  /* 0x0014980801007387 */ /* 0x000fe20000100800 */
[----:B------:R-:W-:-:S05]  /*11bd0*/  SEL R9, R57, R3, !P4 ;  /* 0x0000000339097207 */ /* 0x000fca0006000000 */
[----:B------:R-:W-:Y:S01]  /*11be0*/  STL [R1+0x149c], R9 ;  /* 0x00149c0901007387 */ /* 0x000fe20000100800 */
[----:B------:R-:W-:-:S05]  /*11bf0*/  SEL R10, R57, R60, !P4 ;  /* 0x0000003c390a7207 */ /* 0x000fca0006000000 */
[----:B------:R-:W-:Y:S04]  /*11c00*/  STL [R1+0x14a0], R10 ;  /* 0x0014a00a01007387 */ /* 0x000fe80000100800 */
[----:B0-----:R-:W2:Y:S04]  /*11c10*/  LDL.LU R24, [R1+0x224] ;  /* 0x0002240001187983 */ /* 0x001ea80000300800 */
[----:B------:R-:W3:Y:S04]  /*11c20*/  LDL.LU R23, [R1+0x22c] ;  /* 0x00022c0001177983 */ /* 0x000ee80000300800 */
[----:B------:R-:W4:Y:S04]  /*11c30*/  LDL.LU R30, [R1+0x230] ;  /* 0x00023000011e7983 */ /* 0x000f280000300800 */
[----:B------:R-:W2:Y:S04]  /*11c40*/  LDL.LU R31, [R1+0x234] ;  /* 0x00023400011f7983 */ /* 0x000ea80000300800 */
        /* <DEDUP_REMOVED lines=8> */
[----:B------:R-:W3:Y:S04]  /*11cd0*/  LDL.LU R18, [R1+0x258] ;  /* 0x0002580001127983 */ /* 0x000ee80000300800 */
        /* <DEDUP_REMOVED lines=10> */
[----:B------:R-:W4:Y:S01]  /*11d80*/  LDL.LU R59, [R1+0x284] ;  /* 0x00028400013b7983 */ /* 0x000f220000300800 */
[----:B------:R-:W-:-:S02]  /*11d90*/  IMAD R26, R55, UR12, RZ ;  /* 0x0000000c371a7c24 */ /* 0x000fc4000f8e02ff */
[----:B------:R-:W-:Y:S02]  /*11da0*/  IMAD R27, R42, UR12, RZ ;  /* 0x0000000c2a1b7c24 */ /* 0x000fe4000f8e02ff */
[----:B------:R-:W-:Y:S01]  /*11db0*/  @!P1 IMAD.MOV R29, RZ, RZ, -R29 ;  /* 0x000000ffff1d9224 */ /* 0x000fe200078e0a1d */
[C---:B------:R-:W-:Y:S01]  /*11dc0*/  LEA R60, P1, R26.reuse, UR14, 0x1 ;  /* 0x0000000e1a3c7c11 */ /* 0x040fe2000f8208ff */
[----:B------:R-:W-:Y:S01]  /*11dd0*/  @!P2 IMAD.MOV R45, RZ, RZ, -R45 ;  /* 0x000000ffff2da224 */ /* 0x000fe200078e0a2d */
[----:B------:R-:W-:Y:S01]  /*11de0*/  LEA R3, P2, R27, UR14, 0x1 ;  /* 0x0000000e1b037c11 */ /* 0x000fe2000f8408ff */
[----:B------:R-:W-:Y:S01]  /*11df0*/  IMAD R25, R61, UR6, RZ ;  /* 0x000000063d197c24 */ /* 0x000fe2000f8e02ff */
[----:B------:R-:W-:Y:S02]  /*11e00*/  LEA.HI.X.SX32 R61, R26, UR15, 0x1, P1 ;  /* 0x0000000f1a3d7c11 */ /* 0x000fe400088f0eff */
[----:B-1----:R-:W-:Y:S01]  /*11e10*/  LEA.HI.X.SX32 R0, R27, UR15, 0x1, P2 ;  /* 0x0000000f1b007c11 */ /* 0x002fe200090f0eff */
[----:B------:R-:W-:Y:S04]  /*11e20*/  STL [R1+0x9e0], R3 ;  /* 0x0009e00301007387 */ /* 0x000fe80000100800 */
[----:B------:R2:W-:Y:S04]  /*11e30*/  STL [R1+0x13fc], R3 ;  /* 0x0013fc0301007387 */ /* 0x0005e80000100800 */
[----:B------:R-:W-:Y:S04]  /*11e40*/  STL.64 [R1+0x968], R60 ;  /* 0x0009683c01007387 */ /* 0x000fe80000100a00 */
[----:B------:R-:W-:Y:S04]  /*11e50*/  STL [R1+0x1404], R60 ;  /* 0x0014043c01007387 */ /* 0x000fe80000100800 */
[----:B------:R3:W-:Y:S04]  /*11e60*/  STL [R1+0x9dc], R0 ;  /* 0x0009dc0001007387 */ /* 0x0007e80000100800 */
[----:B------:R-:W-:Y:S01]  /*11e70*/  STL [R1+0x1400], R61 ;  /* 0x0014003d01007387 */ /* 0x000fe20000100800 */
[----:B--2---:R-:W-:-:S02]  /*11e80*/  IMAD R3, R19, UR7, RZ ;  /* 0x0000000713037c24 */ /* 0x004fc4000f8e02ff */
[----:B---3--:R-:W-:-:S03]  /*11e90*/  IMAD R0, R18, UR7, RZ ;  /* 0x0000000712007c24 */ /* 0x008fc6000f8e02ff */
[----:B------:R0:W-:Y:S01]  /*11ea0*/  STL [R1+0x34], R3 ;  /* 0x0000340301007387 */ /* 0x0001e20000100800 */
[----:B----4-:R-:W-:-:S03]  /*11eb0*/  IMAD R2, R17, UR7, RZ ;  /* 0x0000000711027c24 */ /* 0x010fc6000f8e02ff */
[----:B------:R1:W-:Y:S01]  /*11ec0*/  STL [R1+0x38], R0 ;  /* 0x0000380001007387 */ /* 0x0003e20000100800 */
[----:B0-----:R-:W-:-:S03]  /*11ed0*/  IMAD R3, R16, UR7, RZ ;  /* 0x0000000710037c24 */ /* 0x001fc6000f8e02ff */
[----:B------:R0:W-:Y:S01]  /*11ee0*/  STL [R1+0x3c], R2 ;  /* 0x00003c0201007387 */ /* 0x0001e20000100800 */
[----:B-1----:R-:W-:-:S03]  /*11ef0*/  IMAD R0, R15, UR7, RZ ;  /* 0x000000070f007c24 */ /* 0x002fc6000f8e02ff */
[----:B------:R1:W-:Y:S01]  /*11f00*/  STL [R1+0x40], R3 ;  /* 0x0000400301007387 */ /* 0x0003e20000100800 */
[----:B0-----:R-:W-:-:S03]  /*11f10*/  IMAD R2, R14, UR7, RZ ;  /* 0x000000070e027c24 */ /* 0x001fc6000f8e02ff */
[----:B------:R0:W-:Y:S01]  /*11f20*/  STL [R1+0x48], R0 ;  /* 0x0000480001007387 */ /* 0x0001e20000100800 */
[----:B-1----:R-:W-:-:S03]  /*11f30*/  IMAD R3, R13, UR7, RZ ;  /* 0x000000070d037c24 */ /* 0x002fc6000f8e02ff */
[----:B------:R1:W-:Y:S04]  /*11f40*/  STL [R1+0x58], R2 ;  /* 0x0000580201007387 */ /* 0x0003e80000100800 */
[----:B------:R2:W-:Y:S01]  /*11f50*/  STL [R1+0x68], R3 ;  /* 0x0000680301007387 */ /* 0x0005e20000100800 */
[----:B0-----:R-:W-:Y:S02]  /*11f60*/  IMAD R0, R12, UR7, RZ ;  /* 0x000000070c007c24 */ /* 0x001fe4000f8e02ff */
[----:B-1----:R-:W-:-:S03]  /*11f70*/  IMAD R2, R11, UR7, RZ ;  /* 0x000000070b027c24 */ /* 0x002fc6000f8e02ff */
[----:B------:R-:W-:Y:S01]  /*11f80*/  STL [R1+0x70], R0 ;  /* 0x0000700001007387 */ /* 0x000fe20000100800 */
[----:B--2---:R-:W-:-:S03]  /*11f90*/  IMAD R3, R56, UR7, RZ ;  /* 0x0000000738037c24 */ /* 0x004fc6000f8e02ff */
[----:B------:R0:W-:Y:S04]  /*11fa0*/  STL [R1+0x94], R2 ;  /* 0x0000940201007387 */ /* 0x0001e80000100800 */
[----:B------:R-:W-:Y:S01]  /*11fb0*/  STL [R1+0xa8], R3 ;  /* 0x0000a80301007387 */ /* 0x000fe20000100800 */
[----:B0-----:R-:W-:-:S03]  /*11fc0*/  IMAD R2, R41, UR7, RZ ;  /* 0x0000000729027c24 */ /* 0x001fc6000f8e02ff */
[----:B------:R-:W2:Y:S01]  /*11fd0*/  LDL.LU R41, [R1+0x288] ;  /* 0x0002880001297983 */ /* 0x000ea20000300800 */
[----:B------:R-:W-:-:S05]  /*11fe0*/  IMAD R0, R58, UR7, RZ ;  /* 0x000000073a007c24 */ /* 0x000fca000f8e02ff */
[----:B------:R0:W-:Y:S04]  /*11ff0*/  STL [R1+0xac], R0 ;  /* 0x0000ac0001007387 */ /* 0x0001e80000100800 */
[----:B------:R1:W-:Y:S04]  /*12000*/  STL [R1+0xb0], R2 ;  /* 0x0000b00201007387 */ /* 0x0003e80000100800 */
[----:B------:R-:W3:Y:S01]  /*12010*/  LDL.LU R61, [R1+0x28c] ;  /* 0x00028c00013d7983 */ /* 0x000ee20000300800 */
[----:B0-----:R-:W-:-:S03]  /*12020*/  IMAD R0, R59, UR7, RZ ;  /* 0x000000073b007c24 */ /* 0x001fc6000f8e02ff */
        /* <DEDUP_REMOVED lines=8> */
[----:B------:R-:W4:Y:S01]  /*120b0*/  LDL.LU R5, [R1+0x2ac] ;  /* 0x0002ac0001057983 */ /* 0x000f220000300800 */
[----:B------:R-:W-:-:S03]  /*120c0*/  IMAD R26, R24, UR7, RZ ;  /* 0x00000007181a7c24 */ /* 0x000fc6000f8e02ff */
[----:B------:R-:W4:Y:S04]  /*120d0*/  LDL.LU R4, [R1+0x2b0] ;  /* 0x0002b00001047983 */ /* 0x000f280000300800 */
[----:B-1----:R-:W4:Y:S04]  /*120e0*/  LDL.LU R2, [R1+0x2b4] ;  /* 0x0002b40001027983 */ /* 0x002f280000300800 */
[----:B0-----:R-:W4:Y:S01]  /*120f0*/  LDL.LU R0, [R1+0x2b8] ;  /* 0x0002b80001007983 */ /* 0x001f220000300800 */
[----:B------:R-:W-:-:S03]  /*12100*/  @!P5 IMAD.MOV R47, RZ, RZ, -R47 ;  /* 0x000000ffff2fd224 */ /* 0x000fc600078e0a2f */
[----:B------:R-:W4:Y:S01]  /*12110*/  LDL.LU R24, [R1+0x2c0] ;  /* 0x0002c00001187983 */ /* 0x000f220000300800 */
[----:B------:R-:W-:Y:S02]  /*12120*/  @!P3 IMAD.MOV R46, RZ, RZ, -R46 ;  /* 0x000000ffff2eb224 */ /* 0x000fe400078e0a2e */
[----:B------:R-:W-:Y:S02]  /*12130*/  @!P6 IMAD.MOV R28, RZ, RZ, -R28 ;  /* 0x000000ffff1ce224 */ /* 0x000fe400078e0a1c */
[----:B------:R-:W-:Y:S02]  /*12140*/  IMAD R27, R23, UR7, RZ ;  /* 0x00000007171b7c24 */ /* 0x000fe4000f8e02ff */
[----:B------:R-:W-:Y:S01]  /*12150*/  IMAD R42, R22, UR7, RZ ;  /* 0x00000007162a7c24 */ /* 0x000fe2000f8e02ff */
[----:B------:R-:W4:Y:S01]  /*12160*/  LDL.LU R23, [R1+0x2c4] ;  /* 0x0002c40001177983 */ /* 0x000f220000300800 */
[----:B------:R-:W-:-:S03]  /*12170*/  IMAD R55, R21, UR7, RZ ;  /* 0x0000000715377c24 */ /* 0x000fc6000f8e02ff */
[----:B------:R-:W4:Y:S01]  /*12180*/  LDL.LU R22, [R1+0x2c8] ;  /* 0x0002c80001167983 */ /* 0x000f220000300800 */
[C---:B------:R-:W-:Y:S02]  /*12190*/  SEL R50, R57.reuse, R50, !P4 ;  /* 0x0000003239327207 */ /* 0x040fe40006000000 */
[C---:B------:R-:W-:Y:S01]  /*121a0*/  SEL R51, R57.reuse, R51, !P4 ;  /* 0x0000003339337207 */ /* 0x040fe20006000000 */
[----:B------:R-:W4:Y:S01]  /*121b0*/  LDL.LU R21, [R1+0x2cc] ;  /* 0x0002cc0001157983 */ /* 0x000f220000300800 */
        /* <DEDUP_REMOVED lines=16> */
[----:B------:R-:W-:Y:S01]  /*122c0*/  SEL R29, R57, R29, !P4 ;  /* 0x0000001d391d7207 */ /* 0x000fe20006000000 */
[----:B------:R-:W-:Y:S02]  /*122d0*/  IMAD R57, R20, UR7, RZ ;  /* 0x0000000714397c24 */ /* 0x000fe4000f8e02ff */
        /* <DEDUP_REMOVED lines=13> */
[----:B--2---:R-:W-:-:S05]  /*123b0*/  IMAD R41, R41, UR7, RZ ;  /* 0x0000000729297c24 */ /* 0x004fca000f8e02ff */
[----:B------:R0:W-:Y:S04]  /*123c0*/  STL [R1+0xbc], R41 ;  /* 0x0000bc2901007387 */ /* 0x0001e80000100800 */
[----:B0-----:R-:W2:Y:S01]  /*123d0*/  LDL.LU R41, [R1+0x308] ;  /* 0x0003080001297983 */ /* 0x001ea20000300800 */
[----:B---3--:R-:W-:Y:S02]  /*123e0*/  IMAD R61, R61, UR7, RZ ;  /* 0x000000073d3d7c24 */ /* 0x008fe4000f8e02ff */
[----:B----4-:R-:W-:-:S03]  /*123f0*/  IMAD R60, R60, UR7, RZ ;  /* 0x000000073c3c7c24 */ /* 0x010fc6000f8e02ff */
[----:B------:R-:W-:Y:S01]  /*12400*/  STL [R1+0xd4], R61 ;  /* 0x0000d43d01007387 */ /* 0x000fe20000100800 */
[----:B------:R-:W-:-:S03]  /*12410*/  IMAD R3, R3, UR7, RZ ;  /* 0x0000000703037c24 */ /* 0x000fc6000f8e02ff */
[----:B------:R-:W-:Y:S01]  /*12420*/  STL [R1+0xe0], R60 ;  /* 0x0000e03c01007387 */ /* 0x000fe20000100800 */
[----:B------:R-:W-:-:S03]  /*12430*/  IMAD R10, R10, UR7, RZ ;  /* 0x000000070a0a7c24 */ /* 0x000fc6000f8e02ff */
[----:B------:R0:W-:Y:S01]  /*12440*/  STL [R1+0x108], R3 ;  /* 0x0001080301007387 */ /* 0x0001e20000100800 */
[----:B------:R-:W-:-:S03]  /*12450*/  IMAD R9, R9, UR7, RZ ;  /* 0x0000000709097c24 */ /* 0x000fc6000f8e02ff */
[----:B------:R-:W-:Y:S01]  /*12460*/  STL [R1+0x10c], R10 ;  /* 0x00010c0a01007387 */ /* 0x000fe20000100800 */
[----:B0-----:R-:W-:-:S03]  /*12470*/  IMAD R3, R8, UR7, RZ ;  /* 0x0000000708037c24 */ /* 0x001fc6000f8e02ff */
[----:B------:R-:W-:Y:S01]  /*12480*/  STL [R1+0x110], R9 ;  /* 0x0001100901007387 */ /* 0x000fe20000100800 */
[----:B------:R-:W-:Y:S02]  /*12490*/  IMAD R7, R7, UR7, RZ ;  /* 0x0000000707077c24 */ /* 0x000fe4000f8e02ff */
[----:B------:R-:W-:Y:S01]  /*124a0*/  IMAD R6, R6, UR7, RZ ;  /* 0x0000000706067c24 */ /* 0x000fe2000f8e02ff */
[----:B------:R0:W-:Y:S04]  /*124b0*/  STL [R1+0x114], R3 ;  /* 0x0001140301007387 */ /* 0x0001e80000100800 */
[----:B------:R-:W-:Y:S01]  /*124c0*/  STL [R1+0x118], R7 ;  /* 0x0001180701007387 */ /* 0x000fe20000100800 */
[----:B0-----:R-:W-:-:S03]  /*124d0*/  IMAD R3, R5, UR7, RZ ;  /* 0x0000000705037c24 */ /* 0x001fc6000f8e02ff */
[----:B------:R-:W-:Y:S01]  /*124e0*/  STL [R1+0x134], R6 ;  /* 0x0001340601007387 */ /* 0x000fe20000100800 */
[----:B------:R-:W-:Y:S02]  /*124f0*/  IMAD R4, R4, UR7, RZ ;  /* 0x0000000704047c24 */ /* 0x000fe4000f8e02ff */
[----:B------:R-:W-:Y:S01]  /*12500*/  IMAD R2, R2, UR7, RZ ;  /* 0x0000000702027c24 */ /* 0x000fe2000f8e02ff */
[----:B------:R0:W-:Y:S04]  /*12510*/  STL [R1+0x13c], R3 ;  /* 0x00013c0301007387 */ /* 0x0001e80000100800 */
[----:B------:R-:W-:Y:S01]  /*12520*/  STL [R1+0x15c], R4 ;  /* 0x00015c0401007387 */ /* 0x000fe20000100800 */
[----:B0-----:R-:W-:Y:S02]  /*12530*/  IMAD R3, R0, UR7, RZ ;  /* 0x0000000700037c24 */ /* 0x001fe4000f8e02ff */
[----:B------:R-:W-:Y:S01]  /*12540*/  IMAD R0, R24, UR7, RZ ;  /* 0x0000000718007c24 */ /* 0x000fe2000f8e02ff */
[----:B------:R0:W-:Y:S04]  /*12550*/  STL [R1+0x160], R2 ;  /* 0x0001600201007387 */ /* 0x0001e80000100800 */
[----:B------:R1:W-:Y:S04]  /*12560*/  STL [R1+0x170], R3 ;  /* 0x0001700301007387 */ /* 0x0003e80000100800 */
[----:B------:R3:W-:Y:S01]  /*12570*/  STL [R1+0x198], R0 ;  /* 0x0001980001007387 */ /* 0x0007e20000100800 */
[----:B0-----:R-:W-:-:S02]  /*12580*/  IMAD R2, R23, UR7, RZ ;  /* 0x0000000717027c24 */ /* 0x001fc4000f8e02ff */
[----:B-1----:R-:W-:-:S03]  /*12590*/  IMAD R3, R22, UR7, RZ ;  /* 0x0000000716037c24 */ /* 0x002fc6000f8e02ff */
[----:B------:R0:W-:Y:S01]  /*125a0*/  STL [R1+0x19c], R2 ;  /* 0x00019c0201007387 */ /* 0x0001e20000100800 */
[----:B---3--:R-:W-:-:S03]  /*125b0*/  IMAD R0, R21, UR7, RZ ;  /* 0x0000000715007c24 */ /* 0x008fc6000f8e02ff */
[----:B------:R1:W-:Y:S04]  /*125c0*/  STL [R1+0x1a8], R3 ;  /* 0x0001a80301007387 */ /* 0x0003e80000100800 */
[----:B------:R3:W-:Y:S01]  /*125d0*/  STL [R1+0x1b0], R0 ;  /* 0x0001b00001007387 */ /* 0x0007e20000100800 */
[----:B0-----:R-:W-:Y:S02]  /*125e0*/  IMAD R2, R20, UR7, RZ ;  /* 0x0000000714027c24 */ /* 0x001fe4000f8e02ff */
        /* <DEDUP_REMOVED lines=21> */
[----:B------:R-:W-:Y:S01]  /*12740*/  STL [R1+0x208], R3 ;  /* 0x0002080301007387 */ /* 0x000fe20000100800 */
[----:B0-----:R-:W-:-:S03]  /*12750*/  IMAD R2, R59, UR7, RZ ;  /* 0x000000073b027c24 */ /* 0x001fc6000f8e02ff */
[----:B------:R-:W3:Y:S04]  /*12760*/  LDL.LU R59, [R1+0x30c] ;  /* 0x00030c00013b7983 */ /* 0x000ee80000300800 */
[----:B------:R2:W-:Y:S04]  /*12770*/  STL [R1+0x210], R0 ;  /* 0x0002100001007387 */ /* 0x0005e80000100800 */
[----:B------:R0:W-:Y:S04]  /*12780*/  STL [R1+0x214], R2 ;  /* 0x0002140201007387 */ /* 0x0001e80000100800 */
[----:B------:R-:W4:Y:S04]  /*12790*/  LDL.LU R61, [R1+0x310] ;  /* 0x00031000013d7983 */ /* 0x000f280000300800 */
[----:B------:R-:W4:Y:S01]  /*127a0*/  LDL.LU R60, [R1+0x314] ;  /* 0x00031400013c7983 */ /* 0x000f220000300800 */
[----:B--2---:R-:W-:-:S05]  /*127b0*/  IMAD R0, R41, UR7, RZ ;  /* 0x0000000729007c24 */ /* 0x004fca000f8e02ff */
[----:B------:R1:W-:Y:S04]  /*127c0*/  STL [R1+0x21c], R0 ;  /* 0x00021c0001007387 */ /* 0x0003e80000100800 */
        /* <DEDUP_REMOVED lines=8> */
[----:B0-----:R-:W2:Y:S04]  /*12850*/  LDL.LU R2, [R1+0x350] ;  /* 0x0003500001027983 */ /* 0x001ea80000300800 */
[----:B-1----:R-:W2:Y:S04]  /*12860*/  LDL.LU R0, [R1+0x358] ;  /* 0x0003580001007983 */ /* 0x002ea80000300800 */
        /* <DEDUP_REMOVED lines=16> */
[----:B------:R-:W2:Y:S01]  /*12970*/  LDL.LU R41, [R1+0x3c4] ;  /* 0x0003c40001297983 */ /* 0x000ea20000300800 */
[----:B---3--:R-:W-:-:S05]  /*12980*/  IMAD R59, R59, UR7, RZ ;  /* 0x000000073b3b7c24 */ /* 0x008fca000f8e02ff */
[----:B------:R0:W-:Y:S01]  /*12990*/  STL [R1+0x220], R59 ;  /* 0x0002203b01007387 */ /* 0x0001e20000100800 */
[----:B----4-:R-:W-:-:S03]  /*129a0*/  IMAD R61, R61, UR7, RZ ;  /* 0x000000073d3d7c24 */ /* 0x010fc6000f8e02ff */
[----:B0-----:R-:W3:Y:S01]  /*129b0*/  LDL.LU R59, [R1+0x3c0] ;  /* 0x0003c000013b7983 */ /* 0x001ee20000300800 */
[----:B------:R-:W-:-:S03]  /*129c0*/  IMAD R60, R60, UR7, RZ ;  /* 0x000000073c3c7c24 */ /* 0x000fc6000f8e02ff */
[----:B------:R-:W-:Y:S04]  /*129d0*/  STL [R1+0x224], R61 ;  /* 0x0002243d01007387 */ /* 0x000fe80000100800 */
[----:B------:R-:W-:Y:S01]  /*129e0*/  STL [R1+0x22c], R60 ;  /* 0x00022c3c01007387 */ /* 0x000fe20000100800 */
[----:B--2---:R-:W-:Y:S02]  /*129f0*/  IMAD R3, R3, UR7, RZ ;  /* 0x0000000703037c24 */ /* 0x004fe4000f8e02ff */
        /* <DEDUP_REMOVED lines=17> */
[----:B------:R0:W-:Y:S01]  /*12b10*/  STL [R1+0x250], R2 ;  /* 0x0002500201007387 */ /* 0x0001e20000100800 */
[----:B------:R-:W-:-:S03]  /*12b20*/  IMAD R0, R24, UR7, RZ ;  /* 0x0000000718007c24 */ /* 0x000fc6000f8e02ff */
        /* <DEDUP_REMOVED lines=8> */
[----:B------:R0:W-:Y:S01]  /*12bb0*/  STL [R1+0x264], R0 ;  /* 0x0002640001007387 */ /* 0x0001e20000100800 */
[----:B--2---:R-:W-:-:S03]  /*12bc0*/  IMAD R3, R19, UR7, RZ ;  /* 0x0000000713037c24 */ /* 0x004fc6000f8e02ff */
        /* <DEDUP_REMOVED lines=25> */
[----:B------:R-:W4:Y:S04]  /*12d60*/  LDL.LU R61, [R1+0x3b8] ;  /* 0x0003b800013d7983 */ /* 0x000f280000300800 */
[----:B------:R-:W4:Y:S01]  /*12d70*/  LDL.LU R60, [R1+0x3b4] ;  /* 0x0003b400013c7983 */ /* 0x000f220000300800 */
[----:B---3--:R-:W-:-:S05]  /*12d80*/  IMAD R0, R59, UR7, RZ ;  /* 0x000000073b007c24 */ /* 0x008fca000f8e02ff */
[----:B------:R1:W-:Y:S04]  /*12d90*/  STL [R1+0x29c], R0 ;  /* 0x00029c0001007387 */ /* 0x0003e80000100800 */
[----:B------:R-:W3:Y:S04]  /*12da0*/  LDL.LU R3, [R1+0x3b0] ;  /* 0x0003b00001037983 */ /* 0x000ee80000300800 */
[----:B------:R-:W3:Y:S04]  /*12db0*/  LDL.LU R10, [R1+0x3ac] ;  /* 0x0003ac00010a7983 */ /* 0x000ee80000300800 */
[----:B------:R-:W3:Y:S04]  /*12dc0*/  LDL.LU R9, [R1+0x3a8] ;  /* 0x0003a80001097983 */ /* 0x000ee80000300800 */
[----:B------:R-:W3:Y:S04]  /*12dd0*/  LDL.LU R8, [R1+0x3a4] ;  /* 0x0003a40001087983 */ /* 0x000ee80000300800 */
[----:B------:R-:W3:Y:S04]  /*12de0*/  LDL.LU R7, [R1+0x3a0] ;  /* 0x0003a00001077983 */ /* 0x000ee80000300800 */
[----:B------:R-:W3:Y:S04]  /*12df0*/  LDL.LU R6, [R1+0x39c] ;  /* 0x00039c0001067983 */ /* 0x000ee80000300800 */
[----:B------:R-:W3:Y:S04]  /*12e00*/  LDL.LU R5, [R1+0x398] ;  /* 0x0003980001057983 */ /* 0x000ee80000300800 */
[----:B------:R-:W3:Y:S04]  /*12e10*/  LDL.LU R4, [R1+0x394] ;  /* 0x0003940001047983 */ /* 0x000ee80000300800 */
[----:B0-----:R-:W3:Y:S04]  /*12e20*/  LDL.LU R2, [R1+0x390] ;  /* 0x0003900001027983 */ /* 0x001ee80000300800 */
[----:B-1----:R-:W3:Y:S04]  /*12e30*/  LDL.LU R0, [R1+0x38c] ;  /* 0x00038c0001007983 */ /* 0x002ee80000300800 */
        /* <DEDUP_REMOVED lines=16> */
[----:B------:R-:W3:Y:S01]  /*12f40*/  LDL.LU R59, [R1+0x320] ;  /* 0x00032000013b7983 */ /* 0x000ee20000300800 */
[----:B--2---:R-:W-:-:S05]  /*12f50*/  IMAD R41, R41, UR7, RZ ;  /* 0x0000000729297c24 */ /* 0x004fca000f8e02ff */
[----:B------:R0:W-:Y:S04]  /*12f60*/  STL [R1+0x2a0], R41 ;  /* 0x0002a02901007387 */ /* 0x0001e80000100800 */
[----:B0-----:R-:W2:Y:S01]  /*12f70*/  LDL.LU R41, [R1+0x2fc] ;  /* 0x0002fc0001297983 */ /* 0x001ea20000300800 */
[----:B----4-:R-:W-:Y:S02]  /*12f80*/  IMAD R61, R61, UR7, RZ ;  /* 0x000000073d3d7c24 */ /* 0x010fe4000f8e02ff */
[----:B------:R-:W-:-:S03]  /*12f90*/  IMAD R60, R60, UR7, RZ ;  /* 0x000000073c3c7c24 */ /* 0x000fc6000f8e02ff */
[----:B------:R-:W-:Y:S04]  /*12fa0*/  STL [R1+0x2a4], R61 ;  /* 0x0002a43d01007387 */ /* 0x000fe80000100800 */
[----:B------:R-:W-:Y:S01]  /*12fb0*/  STL [R1+0x2a8], R60 ;  /* 0x0002a83c01007387 */ /* 0x000fe20000100800 */
[----:B---3--:R-:W-:Y:S02]  /*12fc0*/  IMAD R3, R3, UR7, RZ ;  /* 0x0000000703037c24 */ /* 0x008fe4000f8e02ff */
        /* <DEDUP_REMOVED lines=196> */
[----:B------:R-:W-:Y:S02]  /*13c10*/  IMAD R4, R4, UR7, RZ ;  /* 0x0000000704047c24 */ /* 0x000fe4000f8e02ff */
[----:B0-----:R-:W-:Y:S01]  /*13c20*/  IMAD R3, R5, UR7, RZ ;  /* 0x0000000705037c24 */ /* 0x001fe2000f8e02ff */
[----:B------:R-:W-:Y:S01]  /*13c30*/  STL [R1+0x12c], R6 ;  /* 0x00012c0601007387 */ /* 0x000fe20000100800 */
[----:B------:R-:W-:-:S03]  /*13c40*/  IMAD R2, R2, UR7, RZ ;  /* 0x0000000702027c24 */ /* 0x000fc6000f8e02ff */
        /* <DEDUP_REMOVED lines=37> */
[----:B0-----:R-:W3:Y:S04]  /*13ea0*/  LDL.LU R3, [R1+0xa0] ;  /* 0x0000a00001037983 */ /* 0x001ee80000300800 */
        /* <DEDUP_REMOVED lines=38> */
[----:B------:R0:W-:Y:S04]  /*14110*/  STL [R1+0x9c], R10 ;  /* 0x00009c0a01007387 */ /* 0x0001e80000100800 */
[----:B0-----:R-:W4:Y:S04]  /*14120*/  LDL.LU R10, [R1+0x14a0] ;  /* 0x0014a000010a7983 */ /* 0x001f280000300800 */
[----:B------:R0:W-:Y:S04]  /*14130*/  STL [R1+0x98], R9 ;  /* 0x0000980901007387 */ /* 0x0001e80000100800 */
[----:B0-----:R-:W3:Y:S01]  /*14140*/  LDL.LU R9, [R1+0x149c] ;  /* 0x00149c0001097983 */ /* 0x001ee20000300800 */
[----:B--2---:R-:W-:-:S02]  /*14150*/  IMAD R8, R8, UR7, RZ ;  /* 0x0000000708087c24 */ /* 0x004fc4000f8e02ff */
[----:B------:R-:W-:-:S03]  /*14160*/  IMAD R7, R7, UR7, RZ ;  /* 0x0000000707077c24 */ /* 0x000fc6000f8e02ff */
[----:B------:R0:W-:Y:S01]  /*14170*/  STL [R1+0x90], R8 ;  /* 0x0000900801007387 */ /* 0x0001e20000100800 */
[----:B------:R-:W-:Y:S02]  /*14180*/  IMAD R6, R6, UR7, RZ ;  /* 0x0000000706067c24 */ /* 0x000fe4000f8e02ff */
[----:B------:R-:W-:Y:S01]  /*14190*/  IMAD R5, R5, UR7, RZ ;  /* 0x0000000705057c24 */ /* 0x000fe2000f8e02ff */
[----:B0-----:R-:W2:Y:S01]  /*141a0*/  LDL.LU R8, [R1+0x1498] ;  /* 0x0014980001087983 */ /* 0x001ea20000300800 */
[----:B------:R-:W-:-:S03]  /*141b0*/  IMAD R4, R4, UR7, RZ ;  /* 0x0000000704047c24 */ /* 0x000fc6000f8e02ff */
[----:B------:R0:W-:Y:S01]  /*141c0*/  STL [R1+0x8c], R7 ;  /* 0x00008c0701007387 */ /* 0x0001e20000100800 */
[----:B------:R-:W-:Y:S02]  /*141d0*/  IMAD R2, R2, UR7, RZ ;  /* 0x0000000702027c24 */ /* 0x000fe4000f8e02ff */
[----:B------:R-:W-:Y:S01]  /*141e0*/  IMAD R0, R0, UR7, RZ ;  /* 0x0000000700007c24 */ /* 0x000fe2000f8e02ff */
[----:B0-----:R-:W2:Y:S04]  /*141f0*/  LDL.LU R7, [R1+0x1494] ;  /* 0x0014940001077983 */ /* 0x001ea80000300800 */
[----:B------:R0:W-:Y:S01]  /*14200*/  STL [R1+0x88], R6 ;  /* 0x0000880601007387 */ /* 0x0001e20000100800 */
[----:B------:R-:W-:Y:S02]  /*14210*/  IMAD R24, R24, UR7, RZ ;  /* 0x0000000718187c24 */ /* 0x000fe4000f8e02ff */
[----:B------:R-:W-:Y:S01]  /*14220*/  IMAD R23, R23, UR7, RZ ;  /* 0x0000000717177c24 */ /* 0x000fe2000f8e02ff */
[----:B0-----:R-:W2:Y:S04]  /*14230*/  LDL.LU R6, [R1+0x1490] ;  /* 0x0014900001067983 */ /* 0x001ea80000300800 */
[----:B------:R0:W-:Y:S01]  /*14240*/  STL [R1+0x84], R5 ;  /* 0x0000840501007387 */ /* 0x0001e20000100800 */
[----:B------:R-:W-:-:S03]  /*14250*/  IMAD R22, R22, UR7, RZ ;  /* 0x0000000716167c24 */ /* 0x000fc6000f8e02ff */
        /* <DEDUP_REMOVED lines=57> */
[----:B0-----:R-:W2:Y:S01]  /*145f0*/  LDL.LU R41, [R1+0x1438] ;  /* 0x0014380001297983 */ /* 0x001ea20000300800 */
[----:B------:R-:W-:-:S02]  /*14600*/  IMAD R60, R60, UR7, RZ ;  /* 0x000000073c3c7c24 */ /* 0x000fc4000f8e02ff */
[----:B------:R-:W-:-:S03]  /*14610*/  IMAD R61, R61, UR7, RZ ;  /* 0x000000073d3d7c24 */ /* 0x000fc6000f8e02ff */
[----:B------:R-:W-:Y:S04]  /*14620*/  STL [R1+0x1408], R60 ;  /* 0x0014083c01007387 */ /* 0x000fe80000100800 */
[----:B------:R3:W-:Y:S02]  /*14630*/  STL [R1+0xc], R61 ;  /* 0x00000c3d01007387 */ /* 0x0007e40000100800 */
[----:B---3--:R-:W-:-:S05]  /*14640*/  IMAD R61, R3, UR7, RZ ;  /* 0x00000007033d7c24 */ /* 0x008fca000f8e02ff */
[----:B------:R-:W-:Y:S01]  /*14650*/  STL [R1+0x140c], R61 ;  /* 0x00140c3d01007387 */ /* 0x000fe20000100800 */
[----:B--2---:R-:W-:-:S03]  /*14660*/  IMAD R3, R41, UR7, RZ ;  /* 0x0000000729037c24 */ /* 0x004fc6000f8e02ff */
[----:B------:R-:W2:Y:S01]  /*14670*/  LDL.LU R41, [R1+0x1434] ;  /* 0x0014340001297983 */ /* 0x000ea20000300800 */
[----:B------:R-:W-:Y:S02]  /*14680*/  IMAD R59, R59, UR7, RZ ;  /* 0x000000073b3b7c24 */ /* 0x000fe4000f8e02ff */
[----:B------:R-:W-:Y:S02]  /*14690*/  IMAD R58, R58, UR7, RZ ;  /* 0x000000073a3a7c24 */ /* 0x000fe4000f8e02ff */
[----:B------:R-:W-:Y:S01]  /*146a0*/  IMAD R56, R56, UR7, RZ ;  /* 0x0000000738387c24 */ /* 0x000fe2000f8e02ff */
[----:B------:R-:W-:Y:S01]  /*146b0*/  STL [R1+0x1410], R3 ;  /* 0x0014100301007387 */ /* 0x000fe20000100800 */
[----:B------:R-:W-:Y:S02]  /*146c0*/  IMAD R11, R11, UR7, RZ ;  /* 0x000000070b0b7c24 */ /* 0x000fe4000f8e02ff */
[----:B------:R-:W-:Y:S01]  /*146d0*/  IMAD R12, R12, UR7, RZ ;  /* 0x000000070c0c7c24 */ /* 0x000fe2000f8e02ff */
[----:B------:R-:W-:Y:S04]  /*146e0*/  STL [R1+0x1414], R59 ;  /* 0x0014143b01007387 */ /* 0x000fe80000100800 */
[----:B------:R-:W-:Y:S04]  /*146f0*/  STL [R1+0x1418], R58 ;  /* 0x0014183a01007387 */ /* 0x000fe80000100800 */
[----:B------:R-:W-:Y:S04]  /*14700*/  STL [R1+0x141c], R56 ;  /* 0x00141c3801007387 */ /* 0x000fe80000100800 */
[----:B------:R0:W-:Y:S01]  /*14710*/  STL [R1+0x1420], R11 ;  /* 0x0014200b01007387 */ /* 0x0001e20000100800 */
[----:B------:R-:W-:-:S02]  /*14720*/  IMAD R13, R13, UR7, RZ ;  /* 0x000000070d0d7c24 */ /* 0x000fc4000f8e02ff */
[----:B------:R-:W-:Y:S01]  /*14730*/  IMAD R14, R14, UR7, RZ ;  /* 0x000000070e0e7c24 */ /* 0x000fe2000f8e02ff */
[----:B0-----:R-:W3:Y:S04]  /*14740*/  LDL.LU R11, [R1+0x38] ;  /* 0x00003800010b7983 */ /* 0x001ee80000300800 */
[----:B------:R0:W-:Y:S01]  /*14750*/  STL [R1+0x1424], R12 ;  /* 0x0014240c01007387 */ /* 0x0001e20000100800 */
[----:B------:R-:W-:-:S03]  /*14760*/  IMAD R15, R15, UR7, RZ ;  /* 0x000000070f0f7c24 */ /* 0x000fc6000f8e02ff */
[----:B0-----:R-:W3:Y:S01]  /*14770*/  LDL.LU R12, [R1+0x34] ;  /* 0x00003400010c7983 */ /* 0x001ee20000300800 */
[----:B------:R-:W-:-:S03]  /*14780*/  IMAD R30, R30, UR7, RZ ;  /* 0x000000071e1e7c24 */ /* 0x000fc6000f8e02ff */
[----:B------:R0:W-:Y:S04]  /*14790*/  STL [R1+0x1428], R13 ;  /* 0x0014280d01007387 */ /* 0x0001e80000100800 */
[----:B------:R-:W-:Y:S04]  /*147a0*/  STL [R1+0x142c], R14 ;  /* 0x00142c0e01007387 */ /* 0x000fe80000100800 */
[----:B------:R-:W-:Y:S04]  /*147b0*/  STL [R1+0x1430], R15 ;  /* 0x0014300f01007387 */ /* 0x000fe80000100800 */
[----:B------:R-:W3:Y:S01]  /*147c0*/  LDL.LU R56, [R1+0x3c] ;  /* 0x00003c0001387983 */ /* 0x000ee20000300800 */
[----:B------:R-:W-:-:S02]  /*147d0*/  IMAD R31, R31, UR7, RZ ;  /* 0x000000071f1f7c24 */ /* 0x000fc4000f8e02ff */
[----:B------:R-:W-:Y:S01]  /*147e0*/  IMAD R32, R32, UR7, RZ ;  /* 0x0000000720207c24 */ /* 0x000fe2000f8e02ff */
[----:B------:R-:W-:Y:S01]  /*147f0*/  LEA.HI.X.SX32 R25, R25, UR11, 0x1, P0 ;  /* 0x0000000b19197c11 */ /* 0x000fe200080f0eff */
[----:B------:R-:W-:Y:S02]  /*14800*/  IMAD R33, R33, UR7, RZ ;  /* 0x0000000721217c24 */ /* 0x000fe4000f8e02ff */
[----:B------:R-:W-:Y:S02]  /*14810*/  IMAD R34, R34, UR7, RZ ;  /* 0x0000000722227c24 */ /* 0x000fe4000f8e02ff */
[----:B------:R-:W-:Y:S01]  /*14820*/  IMAD R35, R35, UR7, RZ ;  /* 0x0000000723237c24 */ /* 0x000fe2000f8e02ff */
[-C--:B--2---:R-:W-:Y:S02]  /*14830*/  LEA R3, P2, R26, R41.reuse, 0x1 ;  /* 0x000000291a037211 */ /* 0x084fe400078408ff */
[----:B0-----:R-:W-:-:S03]  /*14840*/  LEA R13, P6, R27, R41, 0x1 ;  /* 0x000000291b0d7211 */ /* 0x001fc600078c08ff */
[----:B------:R0:W-:Y:S04]  /*14850*/  STL [R1+0x13bc], R3 ;  /* 0x0013bc0301007387 */ /* 0x0001e80000100800 */
[----:B------:R-:W2:Y:S01]  /*14860*/  LDL.LU R58, [R1+0x40] ;  /* 0x00004000013a7983 */ /* 0x000ea20000300800 */
[----:B0-----:R-:W-:-:S03]  /*14870*/  LEA R3, P1, R30, R41, 0x1 ;  /* 0x000000291e037211 */ /* 0x001fc600078208ff */
[----:B------:R0:W-:Y:S04]  /*14880*/  STL [R1+0x13c0], R13 ;  /* 0x0013c00d01007387 */ /* 0x0001e80000100800 */
[----:B------:R1:W-:Y:S04]  /*14890*/  STL [R1+0x13c4], R3 ;  /* 0x0013c40301007387 */ /* 0x0003e80000100800 */
[----:B------:R-:W4:Y:S01]  /*148a0*/  LDL.LU R59, [R1+0x48] ;  /* 0x00004800013b7983 */ /* 0x000f220000300800 */
[-C--:B0-----:R-:W-:Y:S02]  /*148b0*/  LEA R13, P0, R31, R41.reuse, 0x1 ;  /* 0x000000291f0d7211 */ /* 0x081fe400078008ff */
[----:B-1----:R-:W-:-:S03]  /*148c0*/  LEA R3, P5, R32, R41, 0x1 ;  /* 0x0000002920037211 */ /* 0x002fc600078a08ff */
[----:B------:R-:W-:Y:S04]  /*148d0*/  STL [R1+0x13c8], R13 ;  /* 0x0013c80d01007387 */ /* 0x000fe80000100800 */
[----:B------:R0:W-:Y:S01]  /*148e0*/  STL [R1+0x13cc], R3 ;  /* 0x0013cc0301007387 */ /* 0x0001e20000100800 */
[----:B------:R-:W-:-:S03]  /*148f0*/  LEA R14, P4, R33, R41, 0x1 ;  /* 0x00000029210e7211 */ /* 0x000fc600078808ff */
[----:B0-----:R-:W4:Y:S01]  /*14900*/  LDL.LU R3, [R1+0x58] ;  /* 0x0000580001037983 */ /* 0x001f220000300800 */
[----:B------:R-:W-:-:S03]  /*14910*/  LEA.HI.X.SX32 R13, R26, R25, 0x1, P2 ;  /* 0x000000191a0d7211 */ /* 0x000fc600010f0eff */
[----:B------:R0:W-:Y:S04]  /*14920*/  STL [R1+0x13d0], R14 ;  /* 0x0013d00e01007387 */ /* 0x0001e80000100800 */
[----:B------:R1:W-:Y:S04]  /*14930*/  STL [R1+0x13b4], R13 ;  /* 0x0013b40d01007387 */ /* 0x0003e80000100800 */
[----:B------:R-:W4:Y:S01]  /*14940*/  LDL.LU R61, [R1+0x68] ;  /* 0x00006800013d7983 */ /* 0x000f220000300800 */
[----:B0-----:R-:W-:Y:S02]  /*14950*/  LEA R14, P3, R34, R41, 0x1 ;  /* 0x00000029220e7211 */ /* 0x001fe400078608ff */
[----:B-1----:R-:W-:-:S03]  /*14960*/  LEA.HI.X.SX32 R13, R27, R25, 0x1, P6 ;  /* 0x000000191b0d7211 */ /* 0x002fc600030f0eff */
[----:B------:R0:W-:Y:S04]  /*14970*/  STL [R1+0x13b8], R14 ;  /* 0x0013b80e01007387 */ /* 0x0001e80000100800 */
[----:B------:R1:W-:Y:S04]  /*14980*/  STL [R1+0x13ac], R13 ;  /* 0x0013ac0d01007387 */ /* 0x0003e80000100800 */
[----:B------:R-:W4:Y:S01]  /*14990*/  LDL.LU R60, [R1+0x70] ;  /* 0x00007000013c7983 */ /* 0x000f220000300800 */
[----:B0-----:R-:W-:Y:S02]  /*149a0*/  LEA R14, P2, R35, R41, 0x1 ;  /* 0x00000029230e7211 */ /* 0x001fe400078408ff */
[----:B-1----:R-:W-:-:S03]  /*149b0*/  LEA.HI.X.SX32 R13, R30, R25, 0x1, P1 ;  /* 0x000000191e0d7211 */ /* 0x002fc600008f0eff */
[----:B------:R-:W-:Y:S04]  /*149c0*/  STL [R1+0x13b0], R14 ;  /* 0x0013b00e01007387 */ /* 0x000fe80000100800 */
[----:B------:R0:W-:Y:S02]  /*149d0*/  STL [R1+0x13a4], R13 ;  /* 0x0013a40d01007387 */ /* 0x0001e40000100800 */
[----:B0-----:R-:W-:Y:S02]  /*149e0*/  LEA.HI.X.SX32 R13, R31, R25, 0x1, P0 ;  /* 0x000000191f0d7211 */ /* 0x001fe400000f0eff */
[----:B------:R-:W4:Y:S01]  /*149f0*/  LDL.LU R31, [R1+0x94] ;  /* 0x00009400011f7983 */ /* 0x000f220000300800 */
[----:B------:R-:W-:-:S05]  /*14a00*/  LEA R14, P1, R42, R41, 0x1 ;  /* 0x000000292a0e7211 */ /* 0x000fca00078208ff */
[----:B------:R-:W-:Y:S04]  /*14a10*/  STL [R1+0x13a8], R14 ;  /* 0x0013a80e01007387 */ /* 0x000fe80000100800 */
[----:B------:R0:W-:Y:S02]  /*14a20*/  STL [R1+0x139c], R13 ;  /* 0x00139c0d01007387 */ /* 0x0001e40000100800 */
[----:B0-----:R-:W-:Y:S02]  /*14a30*/  LEA.HI.X.SX32 R13, R32, R25, 0x1, P5 ;  /* 0x00000019200d7211 */ /* 0x001fe400028f0eff */
[----:B------:R-:W4:Y:S01]  /*14a40*/  LDL.LU R32, [R1+0xa8] ;  /* 0x0000a80001207983 */ /* 0x000f220000300800 */
[----:B------:R-:W-:-:S05]  /*14a50*/  LEA R14, P0, R55, R41, 0x1 ;  /* 0x00000029370e7211 */ /* 0x000fca00078008ff */
        /* <DEDUP_REMOVED lines=8> */
[----:B---3--:R-:W-:Y:S02]  /*14ae0*/  LEA R14, P4, R12, R41, 0x1 ;  /* 0x000000290c0e7211 */ /* 0x008fe400078808ff */
[----:B0-----:R-:W-:-:S03]  /*14af0*/  LEA.HI.X.SX32 R13, R34, R25, 0x1, P3 ;  /* 0x00000019220d7211 */ /* 0x001fc600018f0eff */
[----:B------:R0:W-:Y:S04]  /*14b00*/  STL [R1+0x1390], R14 ;  /* 0x0013900e01007387 */ /* 0x0001e80000100800 */
[----:B------:R1:W-:Y:S04]  /*14b10*/  STL [R1+0x1384], R13 ;  /* 0x0013840d01007387 */ /* 0x0003e80000100800 */
[----:B------:R-:W3:Y:S01]  /*14b20*/  LDL.LU R26, [R1+0xb4] ;  /* 0x0000b400011a7983 */ /* 0x000ee20000300800 */
[----:B0-----:R-:W-:Y:S02]  /*14b30*/  LEA R14, P3, R11, R41, 0x1 ;  /* 0x000000290b0e7211 */ /* 0x001fe400078608ff */
[----:B-1----:R-:W-:-:S03]  /*14b40*/  LEA.HI.X.SX32 R13, R35, R25, 0x1, P2 ;  /* 0x00000019230d7211 */ /* 0x002fc600010f0eff */
[----:B------:R0:W-:Y:S04]  /*14b50*/  STL [R1+0x1388], R14 ;  /* 0x0013880e01007387 */ /* 0x0001e80000100800 */
[----:B------:R1:W-:Y:S04]  /*14b60*/  STL [R1+0x137c], R13 ;  /* 0x00137c0d01007387 */ /* 0x0003e80000100800 */
[----:B------:R-:W3:Y:S01]  /*14b70*/  LDL.LU R15, [R1+0xbc] ;  /* 0x0000bc00010f7983 */ /* 0x000ee20000300800 */
[----:B0-----:R-:W-:Y:S02]  /*14b80*/  LEA R14, P2, R56, R41, 0x1 ;  /* 0x00000029380e7211 */ /* 0x001fe400078408ff */
[----:B-1----:R-:W-:-:S03]  /*14b90*/  LEA.HI.X.SX32 R13, R42, R25, 0x1, P1 ;  /* 0x000000192a0d7211 */ /* 0x002fc600008f0eff */
[----:B------:R0:W-:Y:S04]  /*14ba0*/  STL [R1+0x1380], R14 ;  /* 0x0013800e01007387 */ /* 0x0001e80000100800 */
[----:B------:R1:W-:Y:S04]  /*14bb0*/  STL [R1+0x1374], R13 ;  /* 0x0013740d01007387 */ /* 0x0003e80000100800 */
[----:B0-----:R-:W3:Y:S01]  /*14bc0*/  LDL.LU R14, [R1+0xd4] ;  /* 0x0000d400010e7983 */ /* 0x001ee20000300800 */
[----:B-1----:R-:W-:Y:S02]  /*14bd0*/  LEA.HI.X.SX32 R13, R55, R25, 0x1, P0 ;  /* 0x00000019370d7211 */ /* 0x002fe400000f0eff */
[----:B--2---:R-:W-:-:S05]  /*14be0*/  LEA R33, P1, R58, R41, 0x1 ;  /* 0x000000293a217211 */ /* 0x004fca00078208ff */
[----:B------:R0:W-:Y:S04]  /*14bf0*/  STL [R1+0x1378], R33 ;  /* 0x0013782101007387 */ /* 0x0001e80000100800 */
[----:B------:R1:W-:Y:S01]  /*14c00*/  STL [R1+0xbf0], R13 ;  /* 0x000bf00d01007387 */ /* 0x0003e20000100800 */
[----:B----4-:R-:W-:Y:S02]  /*14c10*/  LEA R34, P0, R59, R41, 0x1 ;  /* 0x000000293b227211 */ /* 0x010fe400078008ff */
[-C--:B0-----:R-:W-:Y:S01]  /*14c20*/  LEA.HI.X.SX32 R33, R57, R25.reuse, 0x1, P5 ;  /* 0x0000001939217211 */ /* 0x081fe200028f0eff */
[----:B-1----:R-:W2:Y:S04]  /*14c30*/  LDL.LU R13, [R1+0xe0] ;  /* 0x0000e000010d7983 */ /* 0x002ea80000300800 */
[----:B------:R-:W-:Y:S04]  /*14c40*/  STL [R1+0xc0c], R34 ;  /* 0x000c0c2201007387 */ /* 0x000fe80000100800 */
[----:B------:R0:W-:Y:S02]  /*14c50*/  STL [R1+0xbf4], R33 ;  /* 0x000bf42101007387 */ /* 0x0001e40000100800 */
[----:B0-----:R-:W-:-:S02]  /*14c60*/  LEA.HI.X.SX32 R33, R12, R25, 0x1, P4 ;  /* 0x000000190c217211 */ /* 0x001fc400020f0eff */
        /* <DEDUP_REMOVED lines=8> */
[----:B------:R1:W-:Y:S01]  /*14cf0*/  STL [R1+0xbfc], R33 ;  /* 0x000bfc2101007387 */ /* 0x0003e20000100800 */
[----:B0-----:R-:W-:Y:S02]  /*14d00*/  LEA R34, P3, R60, R41, 0x1 ;  /* 0x000000293c227211 */ /* 0x001fe400078608ff */
[----:B-1----:R-:W-:Y:S02]  /*14d10*/  LEA.HI.X.SX32 R33, R56, R25, 0x1, P2 ;  /* 0x0000001938217211 */ /* 0x002fe400010f0eff */
[----:B------:R-:W4:Y:S04]  /*14d20*/  LDL.LU R56, [R1+0x110] ;  /* 0x0001100001387983 */ /* 0x000f280000300800 */
[----:B------:R0:W-:Y:S04]  /*14d30*/  STL [R1+0xc24], R34 ;  /* 0x000c242201007387 */ /* 0x0001e80000100800 */
[----:B------:R1:W-:Y:S01]  /*14d40*/  STL [R1+0xc00], R33 ;  /* 0x000c002101007387 */ /* 0x0003e20000100800 */
[----:B0-----:R-:W-:-:S02]  /*14d50*/  LEA R34, P2, R31, R41, 0x1 ;  /* 0x000000291f227211 */ /* 0x001fc400078408ff */
[-C--:B-1----:R-:W-:Y:S02]  /*14d60*/  LEA.HI.X.SX32 R33, R58, R25.reuse, 0x1, P1 ;  /* 0x000000193a217211 */ /* 0x082fe400008f0eff */
[----:B------:R-:W4:Y:S04]  /*14d70*/  LDL.LU R58, [R1+0x114] ;  /* 0x00011400013a7983 */ /* 0x000f280000300800 */
        /* <DEDUP_REMOVED lines=17> */
[----:B---3--:R-:W-:Y:S02]  /*14e90*/  LEA R34, P4, R26, R41, 0x1 ;  /* 0x000000291a227211 */ /* 0x008fe400078808ff */
[----:B0-----:R-:W-:Y:S02]  /*14ea0*/  LEA.HI.X.SX32 R33, R60, R25, 0x1, P3 ;  /* 0x000000193c217211 */ /* 0x001fe400018f0eff */
[----:B------:R-:W3:Y:S04]  /*14eb0*/  LDL.LU R60, [R1+0x15c] ;  /* 0x00015c00013c7983 */ /* 0x000ee80000300800 */
[----:B------:R0:W-:Y:S04]  /*14ec0*/  STL [R1+0xc4c], R34 ;  /* 0x000c4c2201007387 */ /* 0x0001e80000100800 */
[----:B------:R1:W-:Y:S01]  /*14ed0*/  STL [R1+0xc20], R33 ;  /* 0x000c202101007387 */ /* 0x0003e20000100800 */
[----:B0-----:R-:W-:-:S02]  /*14ee0*/  LEA R34, P3, R15, R41, 0x1 ;  /* 0x000000290f227211 */ /* 0x001fc400078608ff */
[----:B-1----:R-:W-:Y:S02]  /*14ef0*/  LEA.HI.X.SX32 R33, R31, R25, 0x1, P2 ;  /* 0x000000191f217211 */ /* 0x002fe400010f0eff */
[----:B------:R-:W3:Y:S04]  /*14f00*/  LDL.LU R31, [R1+0x160] ;  /* 0x00016000011f7983 */ /* 0x000ee80000300800 */
[----:B------:R0:W-:Y:S04]  /*14f10*/  STL [R1+0xc54], R34 ;  /* 0x000c542201007387 */ /* 0x0001e80000100800 */
[----:B------:R1:W-:Y:S01]  /*14f20*/  STL [R1+0xc28], R33 ;  /* 0x000c282101007387 */ /* 0x0003e20000100800 */
[----:B0-----:R-:W-:-:S02]  /*14f30*/  LEA R34, P2, R14, R41, 0x1 ;  /* 0x000000290e227211 */ /* 0x001fc400078408ff */
[-C--:B-1----:R-:W-:Y:S02]  /*14f40*/  LEA.HI.X.SX32 R33, R32, R25.reuse, 0x1, P1 ;  /* 0x0000001920217211 */ /* 0x082fe400008f0eff */
[----:B------:R-:W3:Y:S04]  /*14f50*/  LDL.LU R32, [R1+0x170] ;  /* 0x0001700001207983 */ /* 0x000ee80000300800 */
[----:B------:R-:W-:Y:S04]  /*14f60*/  STL [R1+0xc5c], R34 ;  /* 0x000c5c2201007387 */ /* 0x000fe80000100800 */
[----:B------:R0:W-:Y:S02]  /*14f70*/  STL [R1+0xc30], R33 ;  /* 0x000c302101007387 */ /* 0x0001e40000100800 */
[----:B0-----:R-:W-:-:S02]  /*14f80*/  LEA.HI.X.SX32 R33, R30, R25, 0x1, P0 ;  /* 0x000000191e217211 */ /* 0x001fc400000f0eff */
[----:B------:R-:W3:Y:S01]  /*14f90*/  LDL.LU R30, [R1+0x198] ;  /* 0x00019800011e7983 */ /* 0x000ee20000300800 */
[----:B--2---:R-:W-:-:S05]  /*14fa0*/  LEA R34, P1, R13, R41, 0x1 ;  /* 0x000000290d227211 */ /* 0x004fca00078208ff */
[----:B------:R-:W-:Y:S04]  /*14fb0*/  STL [R1+0xc64], R34 ;  /* 0x000c642201007387 */ /* 0x000fe80000100800 */
[----:B------:R0:W-:Y:S02]  /*14fc0*/  STL [R1+0xc38], R33 ;  /* 0x000c382101007387 */ /* 0x0001e40000100800 */
[----:B0-----:R-:W-:Y:S02]  /*14fd0*/  LEA.HI.X.SX32 R33, R27, R25, 0x1, P5 ;  /* 0x000000191b217211 */ /* 0x001fe400028f0eff */
[----:B----4-:R-:W-:Y:S01]  /*14fe0*/  LEA R34, P0, R12, R41, 0x1 ;  /* 0x000000290c227211 */ /* 0x010fe200078008ff */
[----:B------:R-:W2:Y:S04]  /*14ff0*/  LDL.LU R27, [R1+0x19c] ;  /* 0x00019c00011b7983 */ /* 0x000ea80000300800 */
        /* <DEDUP_REMOVED lines=34> */
[----:B---3--:R-:W-:-:S05]  /*15220*/  LEA R34, P5, R60, R41, 0x1 ;  /* 0x000000293c227211 */ /* 0x008fca00078a08ff */
[----:B------:R0:W-:Y:S04]  /*15230*/  STL [R1+0xca4], R34 ;  /* 0x000ca42201007387 */ /* 0x0001e80000100800 */
[----:B------:R1:W-:Y:S01]  /*15240*/  STL [R1+0xc78], R33 ;  /* 0x000c782101007387 */ /* 0x0003e20000100800 */
[----:B0-----:R-:W-:Y:S02]  /*15250*/  LEA R34, P4, R31, R41, 0x1 ;  /* 0x000000291f227211 */ /* 0x001fe400078808ff */
[----:B-1----:R-:W-:Y:S02]  /*15260*/  LEA.HI.X.SX32 R33, R58, R25, 0x1, P3 ;  /* 0x000000193a217211 */ /* 0x002fe400018f0eff */
        /* <DEDUP_REMOVED lines=99> */
[----:B------:R-:W-:Y:S01]  /*158a0*/  LEA R34, P2, R26, R41, 0x1 ;  /* 0x000000291a227211 */ /* 0x000fe200078408ff */
        /* <DEDUP_REMOVED lines=76> */
[----:B------:R-:W-:Y:S04]  /*15d70*/  STL [R1+0xdc4], R34 ;  /* 0x000dc42201007387 */ /* 0x000fe80000100800 */
[----:B------:R0:W-:Y:S02]  /*15d80*/  STL [R1+0xd98], R33 ;  /* 0x000d982101007387 */ /* 0x0001e40000100800 */
[----:B0-----:R-:W-:Y:S02]  /*15d90*/  LEA.HI.X.SX32 R33, R60, R25, 0x1, P3 ;  /* 0x000000193c217211 */ /* 0x001fe400018f0eff */
[-C--:B------:R-:W-:Y:S01]  /*15da0*/  LEA R34, P4, R26, R41.reuse, 0x1 ;  /* 0x000000291a227211 */ /* 0x080fe200078808ff */
        /* <DEDUP_REMOVED lines=59> */
[----:B------:R-:W3:Y:S01]  /*16160*/  LDL.LU R58, [R1+0x2c4] ;  /* 0x0002c400013a7983 */ /* 0x000ee20000300800 */
[----:B------:R-:W-:-:S05]  /*16170*/  LEA R34, P4, R31, R41, 0x1 ;  /* 0x000000291f227211 */ /* 0x000fca00078808ff */
        /* <DEDUP_REMOVED lines=68> */
[----:B------:R-:W-:Y:S01]  /*165c0*/  LEA R34, P2, R61, R41, 0x1 ;  /* 0x000000293d227211 */ /* 0x000fe200078408ff */
        /* <DEDUP_REMOVED lines=185> */
[----:B------:R-:W-:Y:S02]  /*17160*/  LEA.HI.X.SX32 R32, R32, R25, 0x1, P3 ;  /* 0x0000001920207211 */ /* 0x000fe400018f0eff */
        /* <DEDUP_REMOVED lines=12> */
[----:B------:R0:W-:Y:S04]  /*17230*/  STL [R1+0xfa8], R33 ;  /* 0x000fa82101007387 */ /* 0x0001e80000100800 */
[----:B0-----:R-:W4:Y:S01]  /*17240*/  LDL.LU R33, [R1+0x154] ;  /* 0x0001540001217983 */ /* 0x001f220000300800 */
        /* <DEDUP_REMOVED lines=12> */
[----:B------:R0:W-:Y:S01]  /*17310*/  STL [R1+0xfc0], R32 ;  /* 0x000fc02001007387 */ /* 0x0001e20000100800 */
[----:B------:R-:W-:-:S03]  /*17320*/  LEA.HI.X.SX32 R26, R26, R25, 0x1, P0 ;  /* 0x000000191a1a7211 */ /* 0x000fc600000f0eff */
[----:B0-----:R-:W4:Y:S01]  /*17330*/  LDL.LU R32, [R1+0x148] ;  /* 0x0001480001207983 */ /* 0x001f220000300800 */
[----:B------:R-:W-:-:S05]  /*17340*/  LEA R34, P1, R11, R41, 0x1 ;  /* 0x000000290b227211 */ /* 0x000fca00078208ff */
[----:B------:R-:W-:Y:S04]  /*17350*/  STL [R1+0xff4], R34 ;  /* 0x000ff42201007387 */ /* 0x000fe80000100800 */
[----:B------:R0:W-:Y:S01]  /*17360*/  STL [R1+0xfc8], R26 ;  /* 0x000fc81a01007387 */ /* 0x0001e20000100800 */
[----:B------:R-:W-:-:S03]  /*17370*/  LEA.HI.X.SX32 R15, R15, R25, 0x1, P5 ;  /* 0x000000190f0f7211 */ /* 0x000fc600028f0eff */
[----:B0-----:R-:W4:Y:S01]  /*17380*/  LDL.LU R26, [R1+0x144] ;  /* 0x00014400011a7983 */ /* 0x001f220000300800 */
[----:B------:R-:W-:-:S05]  /*17390*/  LEA R34, P0, R56, R41, 0x1 ;  /* 0x0000002938227211 */ /* 0x000fca00078008ff */
[----:B------:R-:W-:Y:S04]  /*173a0*/  STL [R1+0xffc], R34 ;  /* 0x000ffc2201007387 */ /* 0x000fe80000100800 */
[----:B------:R0:W-:Y:S04]  /*173b0*/  STL [R1+0xfd0], R15 ;  /* 0x000fd00f01007387 */ /* 0x0001e80000100800 */
[----:B0-----:R-:W4:Y:S01]  /*173c0*/  LDL.LU R15, [R1+0x140] ;  /* 0x00014000010f7983 */ /* 0x001f220000300800 */
[----:B------:R-:W-:Y:S02]  /*173d0*/  LEA.HI.X.SX32 R14, R14, R25, 0x1, P4 ;  /* 0x000000190e0e7211 */ /* 0x000fe400020f0eff */
[----:B---3--:R-:W-:-:S02]  /*173e0*/  LEA R34, P5, R58, R41, 0x1 ;  /* 0x000000293a227211 */ /* 0x008fc400078a08ff */
[----:B------:R-:W-:-:S03]  /*173f0*/  LEA.HI.X.SX32 R13, R13, R25, 0x1, P3 ;  /* 0x000000190d0d7211 */ /* 0x000fc600018f0eff */
[----:B------:R-:W-:Y:S04]  /*17400*/  STL [R1+0x1004], R34 ;  /* 0x0010042201007387 */ /* 0x000fe80000100800 */
[----:B------:R0:W-:Y:S01]  /*17410*/  STL [R1+0xfd8], R14 ;  /* 0x000fd80e01007387 */ /* 0x0001e20000100800 */
[----:B------:R-:W-:-:S03]  /*17420*/  LEA.HI.X.SX32 R12, R12, R25, 0x1, P2 ;  /* 0x000000190c0c7211 */ /* 0x000fc600010f0eff */
[----:B0-----:R-:W3:Y:S01]  /*17430*/  LDL.LU R14, [R1+0x138] ;  /* 0x00013800010e7983 */ /* 0x001ee20000300800 */
[----:B------:R-:W-:-:S05]  /*17440*/  LEA R34, P4, R59, R41, 0x1 ;  /* 0x000000293b227211 */ /* 0x000fca00078808ff */
        /* <DEDUP_REMOVED lines=11> */
[----:B------:R0:W-:Y:S04]  /*17500*/  STL [R1+0xff0], R11 ;  /* 0x000ff00b01007387 */ /* 0x0001e80000100800 */
[----:B0-----:R-:W3:Y:S01]  /*17510*/  LDL.LU R11, [R1+0x128] ;  /* 0x00012800010b7983 */ /* 0x001ee20000300800 */
[----:B--2---:R-:W-:-:S05]  /*17520*/  LEA R34, P1, R60, R41, 0x1 ;  /* 0x000000293c227211 */ /* 0x004fca00078208ff */
[----:B------:R-:W-:Y:S04]  /*17530*/  STL [R1+0x1024], R34 ;  /* 0x0010242201007387 */ /* 0x000fe80000100800 */
[----:B------:R0:W-:Y:S04]  /*17540*/  STL [R1+0xff8], R35 ;  /* 0x000ff82301007387 */ /* 0x0001e80000100800 */
[----:B------:R-:W2:Y:S01]  /*17550*/  LDL.LU R56, [R1+0x124] ;  /* 0x0001240001387983 */ /* 0x000ea20000300800 */
[----:B0-----:R-:W-:Y:S02]  /*17560*/  LEA.HI.X.SX32 R35, R58, R25, 0x1, P5 ;  /* 0x000000193a237211 */ /* 0x001fe400028f0eff */
[----:B----4-:R-:W-:-:S05]  /*17570*/  LEA R34, P0, R31, R41, 0x1 ;  /* 0x000000291f227211 */ /* 0x010fca00078008ff */
        /* <DEDUP_REMOVED lines=10> */
[----:B------:R0:W-:Y:S04]  /*17620*/  STL [R1+0x103c], R34 ;  /* 0x00103c2201007387 */ /* 0x0001e80000100800 */
[----:B------:R-:W4:Y:S04]  /*17630*/  LDL.LU R3, [R1+0x104] ;  /* 0x0001040001037983 */ /* 0x000f280000300800 */
[----:B------:R1:W-:Y:S01]  /*17640*/  STL [R1+0x1010], R35 ;  /* 0x0010102301007387 */ /* 0x0003e20000100800 */
        /* <DEDUP_REMOVED lines=18> */
[----:B------:R-:W-:Y:S01]  /*17770*/  STL [R1+0x1030], R35 ;  /* 0x0010302301007387 */ /* 0x000fe20000100800 */
[----:B0-----:R-:W-:-:S03]  /*17780*/  LEA.HI.X.SX32 R34, R30, R25, 0x1, P4 ;  /* 0x000000191e227211 */ /* 0x001fc600020f0eff */
[----:B------:R-:W4:Y:S01]  /*17790*/  LDL.LU R30, [R1+0xf4] ;  /* 0x0000f400011e7983 */ /* 0x000f220000300800 */
[----:B---3--:R-:W-:-:S05]  /*177a0*/  LEA R33, P5, R14, R41, 0x1 ;  /* 0x000000290e217211 */ /* 0x008fca00078a08ff */
[----:B------:R0:W-:Y:S04]  /*177b0*/  STL [R1+0x1064], R33 ;  /* 0x0010642101007387 */ /* 0x0001e80000100800 */
[----:B------:R1:W-:Y:S01]  /*177c0*/  STL [R1+0x1038], R34 ;  /* 0x0010382201007387 */ /* 0x0003e20000100800 */
[----:B------:R-:W-:Y:S02]  /*177d0*/  LEA.HI.X.SX32 R32, R32, R25, 0x1, P2 ;  /* 0x0000001920207211 */ /* 0x000fe400010f0eff */
[----:B0-----:R-:W-:Y:S02]  /*177e0*/  LEA R33, P4, R13, R41, 0x1 ;  /* 0x000000290d217211 */ /* 0x001fe400078808ff */
[----:B-1----:R-:W-:Y:S02]  /*177f0*/  LEA.HI.X.SX32 R34, R27, R25, 0x1, P3 ;  /* 0x000000191b227211 */ /* 0x002fe400018f0eff */
[----:B------:R-:W3:Y:S04]  /*17800*/  LDL.LU R27, [R1+0xf0] ;  /* 0x0000f000011b7983 */ /* 0x000ee80000300800 */
[----:B------:R-:W-:Y:S04]  /*17810*/  STL [R1+0x106c], R33 ;  /* 0x00106c2101007387 */ /* 0x000fe80000100800 */
[----:B------:R0:W-:Y:S04]  /*17820*/  STL [R1+0x1040], R34 ;  /* 0x0010402201007387 */ /* 0x0001e80000100800 */
[----:B0-----:R-:W3:Y:S01]  /*17830*/  LDL.LU R34, [R1+0xec] ;  /* 0x0000ec0001227983 */ /* 0x001ee20000300800 */
[----:B------:R-:W-:-:S05]  /*17840*/  LEA R33, P3, R12, R41, 0x1 ;  /* 0x000000290c217211 */ /* 0x000fca00078608ff */
[----:B------:R0:W-:Y:S04]  /*17850*/  STL [R1+0x1074], R33 ;  /* 0x0010742101007387 */ /* 0x0001e80000100800 */
[----:B------:R1:W-:Y:S01]  /*17860*/  STL [R1+0x1048], R32 ;  /* 0x0010482001007387 */ /* 0x0003e20000100800 */
[----:B0-----:R-:W-:Y:S02]  /*17870*/  LEA R33, P2, R11, R41, 0x1 ;  /* 0x000000290b217211 */ /* 0x001fe400078408ff */
[-C--:B-1----:R-:W-:Y:S02]  /*17880*/  LEA.HI.X.SX32 R32, R26, R25.reuse, 0x1, P1 ;  /* 0x000000191a207211 */ /* 0x082fe400008f0eff */
[----:B------:R-:W3:Y:S04]  /*17890*/  LDL.LU R26, [R1+0xe8] ;  /* 0x0000e800011a7983 */ /* 0x000ee80000300800 */
[----:B------:R-:W-:Y:S04]  /*178a0*/  STL [R1+0x107c], R33 ;  /* 0x00107c2101007387 */ /* 0x000fe80000100800 */
[----:B------:R0:W-:Y:S02]  /*178b0*/  STL [R1+0x1050], R32 ;  /* 0x0010502001007387 */ /* 0x0001e40000100800 */
[----:B0-----:R-:W-:-:S02]  /*178c0*/  LEA.HI.X.SX32 R32, R15, R25, 0x1, P0 ;  /* 0x000000190f207211 */ /* 0x001fc400000f0eff */
[----:B------:R-:W3:Y:S01]  /*178d0*/  LDL.LU R15, [R1+0xe4] ;  /* 0x0000e400010f7983 */ /* 0x000ee20000300800 */
[----:B--2---:R-:W-:-:S05]  /*178e0*/  LEA R33, P1, R56, R41, 0x1 ;  /* 0x0000002938217211 */ /* 0x004fca00078208ff */
[----:B------:R4:W-:Y:S04]  /*178f0*/  STL [R1+0x1084], R33 ;  /* 0x0010842101007387 */ /* 0x0009e80000100800 */
[----:B------:R0:W-:Y:S01]  /*17900*/  STL [R1+0x1058], R32 ;  /* 0x0010582001007387 */ /* 0x0001e20000100800 */
[----:B----4-:R-:W-:Y:S02]  /*17910*/  LEA R33, P0, R58, R41, 0x1 ;  /* 0x000000293a217211 */ /* 0x010fe400078008ff */
[----:B0-----:R-:W-:-:S03]  /*17920*/  LEA.HI.X.SX32 R32, R14, R25, 0x1, P5 ;  /* 0x000000190e207211 */ /* 0x001fc600028f0eff */
[----:B------:R0:W-:Y:S04]  /*17930*/  STL [R1+0x108c], R33 ;  /* 0x00108c2101007387 */ /* 0x0001e80000100800 */
[----:B0-----:R-:W2:Y:S01]  /*17940*/  LDL.LU R33, [R1+0xdc] ;  /* 0x0000dc0001217983 */ /* 0x001ea20000300800 */
[----:B------:R-:W-:-:S03]  /*17950*/  LEA R14, P5, R59, R41, 0x1 ;  /* 0x000000293b0e7211 */ /* 0x000fc600078a08ff */
[----:B------:R-:W-:Y:S04]  /*17960*/  STL [R1+0x1060], R32 ;  /* 0x0010602001007387 */ /* 0x000fe80000100800 */
[----:B------:R0:W-:Y:S04]  /*17970*/  STL [R1+0x1094], R14 ;  /* 0x0010940e01007387 */ /* 0x0001e80000100800 */
[----:B0-----:R-:W4:Y:S01]  /*17980*/  LDL.LU R14, [R1+0xd8] ;  /* 0x0000d800010e7983 */ /* 0x001f220000300800 */
[----:B------:R-:W-:Y:S02]  /*17990*/  LEA.HI.X.SX32 R32, R13, R25, 0x1, P4 ;  /* 0x000000190d207211 */ /* 0x000fe400020f0eff */
[----:B------:R-:W-:-:S03]  /*179a0*/  LEA R13, P4, R3, R41, 0x1 ;  /* 0x00000029030d7211 */ /* 0x000fc600078808ff */
[----:B------:R0:W-:Y:S04]  /*179b0*/  STL [R1+0x1068], R32 ;  /* 0x0010682001007387 */ /* 0x0001e80000100800 */
[----:B------:R1:W-:Y:S01]  /*179c0*/  STL [R1+0x109c], R13 ;  /* 0x00109c0d01007387 */ /* 0x0003e20000100800 */
[----:B0-----:R-:W-:-:S03]  /*179d0*/  LEA.HI.X.SX32 R32, R12, R25, 0x1, P3 ;  /* 0x000000190c207211 */ /* 0x001fc600018f0eff */
[----:B-1----:R-:W4:Y:S04]  /*179e0*/  LDL.LU R13, [R1+0xd0] ;  /* 0x0000d000010d7983 */ /* 0x002f280000300800 */
[----:B------:R0:W-:Y:S01]  /*179f0*/  STL [R1+0x1070], R32 ;  /* 0x0010702001007387 */ /* 0x0001e20000100800 */
[----:B------:R-:W-:Y:S02]  /*17a00*/  LEA R12, P3, R61, R41, 0x1 ;  /* 0x000000293d0c7211 */ /* 0x000fe400078608ff */
[----:B0-----:R-:W-:-:S03]  /*17a10*/  LEA.HI.X.SX32 R32, R11, R25, 0x1, P2 ;  /* 0x000000190b207211 */ /* 0x001fc600010f0eff */
[----:B------:R0:W-:Y:S04]  /*17a20*/  STL [R1+0x10a4], R12 ;  /* 0x0010a40c01007387 */ /* 0x0001e80000100800 */
[----:B0-----:R-:W4:Y:S01]  /*17a30*/  LDL.LU R12, [R1+0xcc] ;  /* 0x0000cc00010c7983 */ /* 0x001f220000300800 */
[----:B------:R-:W-:-:S03]  /*17a40*/  LEA R11, P2, R60, R41, 0x1 ;  /* 0x000000293c0b7211 */ /* 0x000fc600078408ff */
[----:B------:R-:W-:Y:S04]  /*17a50*/  STL [R1+0x1078], R32 ;  /* 0x0010782001007387 */ /* 0x000fe80000100800 */
[----:B------:R0:W-:Y:S01]  /*17a60*/  STL [R1+0x10ac], R11 ;  /* 0x0010ac0b01007387 */ /* 0x0001e20000100800 */
[----:B------:R-:W-:-:S03]  /*17a70*/  LEA.HI.X.SX32 R35, R56, R25, 0x1, P1 ;  /* 0x0000001938237211 */ /* 0x000fc600008f0eff */
[----:B0-----:R-:W4:Y:S01]  /*17a80*/  LDL.LU R11, [R1+0xc8] ;  /* 0x0000c800010b7983 */ /* 0x001f220000300800 */
[----:B------:R-:W-:-:S03]  /*17a90*/  LEA R32, P1, R31, R41, 0x1 ;  /* 0x000000291f207211 */ /* 0x000fc600078208ff */
[----:B------:R0:W-:Y:S04]  /*17aa0*/  STL [R1+0x1080], R35 ;  /* 0x0010802301007387 */ /* 0x0001e80000100800 */
[----:B------:R-:W-:Y:S04]  /*17ab0*/  STL [R1+0x10b4], R32 ;  /* 0x0010b42001007387 */ /* 0x000fe80000100800 */
[----:B------:R-:W4:Y:S01]  /*17ac0*/  LDL.LU R56, [R1+0xc4] ;  /* 0x0000c40001387983 */ /* 0x000f220000300800 */
[----:B0-----:R-:W-:-:S05]  /*17ad0*/  LEA.HI.X.SX32 R35, R58, R25, 0x1, P0 ;  /* 0x000000193a237211 */ /* 0x001fca00000f0eff */
[----:B------:R0:W-:Y:S04]  /*17ae0*/  STL [R1+0x1088], R35 ;  /* 0x0010882301007387 */ /* 0x0001e80000100800 */
[----:B------:R-:W4:Y:S01]  /*17af0*/  LDL.LU R58, [R1+0xc0] ;  /* 0x0000c000013a7983 */ /* 0x000f220000300800 */
[----:B0-----:R-:W-:Y:S02]  /*17b00*/  LEA.HI.X.SX32 R35, R59, R25, 0x1, P5 ;  /* 0x000000193b237211 */ /* 0x001fe400028f0eff */
[----:B------:R-:W-:-:S05]  /*17b10*/  LEA R32, P0, R30, R41, 0x1 ;  /* 0x000000291e207211 */ /* 0x000fca00078008ff */
[----:B------:R-:W-:Y:S04]  /*17b20*/  STL [R1+0x10bc], R32 ;  /* 0x0010bc2001007387 */ /* 0x000fe80000100800 */
[----:B------:R0:W-:Y:S04]  /*17b30*/  STL [R1+0x1090], R35 ;  /* 0x0010902301007387 */ /* 0x0001e80000100800 */
[----:B------:R-:W4:Y:S01]  /*17b40*/  LDL.LU R59, [R1+0xb8] ;  /* 0x0000b800013b7983 */ /* 0x000f220000300800 */
[-C--:B------:R-:W-:Y:S02]  /*17b50*/  LEA.HI.X.SX32 R3, R3, R25.reuse, 0x1, P4 ;  /* 0x0000001903037211 */ /* 0x080fe400020f0eff */
[----:B0-----:R-:W-:-:S02]  /*17b60*/  LEA.HI.X.SX32 R35, R61, R25, 0x1, P3 ;  /* 0x000000193d237211 */ /* 0x001fc400018f0eff */
[----:B---3--:R-:W-:-:S05]  /*17b70*/  LEA R32, P5, R27, R41, 0x1 ;  /* 0x000000291b207211 */ /* 0x008fca00078a08ff */
[----:B------:R0:W-:Y:S04]  /*17b80*/  STL [R1+0x10c4], R32 ;  /* 0x0010c42001007387 */ /* 0x0001e80000100800 */
[----:B------:R1:W-:Y:S01]  /*17b90*/  STL [R1+0x1098], R3 ;  /* 0x0010980301007387 */ /* 0x0003e20000100800 */
[----:B0-----:R-:W-:-:S03]  /*17ba0*/  LEA R32, P4, R34, R41, 0x1 ;  /* 0x0000002922207211 */ /* 0x001fc600078808ff */
[----:B-1----:R-:W3:Y:S04]  /*17bb0*/  LDL.LU R3, [R1+0xa4] ;  /* 0x0000a40001037983 */ /* 0x002ee80000300800 */
[----:B------:R0:W-:Y:S04]  /*17bc0*/  STL [R1+0x10cc], R32 ;  /* 0x0010cc2001007387 */ /* 0x0001e80000100800 */
[----:B------:R-:W3:Y:S04]  /*17bd0*/  LDL.LU R61, [R1+0xa0] ;  /* 0x0000a000013d7983 */ /* 0x000ee80000300800 */
[----:B------:R1:W-:Y:S01]  /*17be0*/  STL [R1+0x10a0], R35 ;  /* 0x0010a02301007387 */ /* 0x0003e20000100800 */
[----:B------:R-:W-:-:S02]  /*17bf0*/  LEA.HI.X.SX32 R31, R31, R25, 0x1, P1 ;  /* 0x000000191f1f7211 */ /* 0x000fc400008f0eff */
[----:B0-----:R-:W-:Y:S02]  /*17c00*/  LEA R32, P3, R26, R41, 0x1 ;  /* 0x000000291a207211 */ /* 0x001fe400078608ff */
[----:B-1----:R-:W-:-:S03]  /*17c10*/  LEA.HI.X.SX32 R35, R60, R25, 0x1, P2 ;  /* 0x000000193c237211 */ /* 0x002fc600010f0eff */
[----:B------:R0:W-:Y:S04]  /*17c20*/  STL [R1+0x10d4], R32 ;  /* 0x0010d42001007387 */ /* 0x0001e80000100800 */
[----:B------:R-:W3:Y:S04]  /*17c30*/  LDL.LU R60, [R1+0x9c] ;  /* 0x00009c00013c7983 */ /* 0x000ee80000300800 */
[----:B------:R-:W-:Y:S01]  /*17c40*/  STL [R1+0x10a8], R35 ;  /* 0x0010a82301007387 */ /* 0x000fe20000100800 */
[----:B0-----:R-:W-:-:S05]  /*17c50*/  LEA R32, P2, R15, R41, 0x1 ;  /* 0x000000290f207211 */ /* 0x001fca00078408ff */
[----:B------:R0:W-:Y:S01]  /*17c60*/  STL [R1+0x10dc], R32 ;  /* 0x0010dc2001007387 */ /* 0x0001e20000100800 */
[----:B------:R-:W-:-:S03]  /*17c70*/  LEA.HI.X.SX32 R30, R30, R25, 0x1, P0 ;  /* 0x000000191e1e7211 */ /* 0x000fc600000f0eff */
[----:B0-----:R-:W3:Y:S04]  /*17c80*/  LDL.LU R32, [R1+0x98] ;  /* 0x0000980001207983 */ /* 0x001ee80000300800 */
[----:B------:R0:W-:Y:S01]  /*17c90*/  STL [R1+0x10b0], R31 ;  /* 0x0010b01f01007387 */ /* 0x0001e20000100800 */
[----:B------:R-:W-:-:S03]  /*17ca0*/  LEA.HI.X.SX32 R27, R27, R25, 0x1, P5 ;  /* 0x000000191b1b7211 */ /* 0x000fc600028f0eff */
[----:B0-----:R-:W3:Y:S01]  /*17cb0*/  LDL.LU R31, [R1+0x90] ;  /* 0x00009000011f7983 */ /* 0x001ee20000300800 */
[-C--:B------:R-:W-:Y:S02]  /*17cc0*/  LEA.HI.X.SX32 R42, R34, R25.reuse, 0x1, P4 ;  /* 0x00000019222a7211 */ /* 0x080fe400020f0eff */
[----:B------:R-:W-:Y:S02]  /*17cd0*/  LEA.HI.X.SX32 R34, R26, R25, 0x1, P3 ;  /* 0x000000191a227211 */ /* 0x000fe400018f0eff */
[----:B--2---:R-:W-:-:S05]  /*17ce0*/  LEA R35, P1, R33, R41, 0x1 ;  /* 0x0000002921237211 */ /* 0x004fca00078208ff */
[----:B------:R-:W-:Y:S04]  /*17cf0*/  STL [R1+0x10e4], R35 ;  /* 0x0010e42301007387 */ /* 0x000fe80000100800 */
[----:B------:R0:W-:Y:S04]  /*17d00*/  STL [R1+0x10b8], R30 ;  /* 0x0010b81e01007387 */ /* 0x0001e80000100800 */
[----:B0-----:R-:W2:Y:S01]  /*17d10*/  LDL.LU R30, [R1+0x8c] ;  /* 0x00008c00011e7983 */ /* 0x001ea20000300800 */
[----:B----4-:R-:W-:-:S05]  /*17d20*/  LEA R35, P0, R14, R41, 0x1 ;  /* 0x000000290e237211 */ /* 0x010fca00078008ff */
[----:B------:R-:W-:Y:S04]  /*17d30*/  STL [R1+0x10ec], R35 ;  /* 0x0010ec2301007387 */ /* 0x000fe80000100800 */
[----:B------:R0:W-:Y:S04]  /*17d40*/  STL [R1+0x10c0], R27 ;  /* 0x0010c01b01007387 */ /* 0x0001e80000100800 */
[----:B0-----:R-:W4:Y:S01]  /*17d50*/  LDL.LU R27, [R1+0x88] ;  /* 0x00008800011b7983 */ /* 0x001f220000300800 */
[----:B------:R-:W-:-:S05]  /*17d60*/  LEA R35, P5, R13, R41, 0x1 ;  /* 0x000000290d237211 */ /* 0x000fca00078a08ff */
[----:B------:R0:W-:Y:S04]  /*17d70*/  STL [R1+0x10f4], R35 ;  /* 0x0010f42301007387 */ /* 0x0001e80000100800 */
[----:B------:R1:W-:Y:S04]  /*17d80*/  STL [R1+0x10c8], R42 ;  /* 0x0010c82a01007387 */ /* 0x0003e80000100800 */
[----:B------:R-:W4:Y:S01]  /*17d90*/  LDL.LU R26, [R1+0x84] ;  /* 0x00008400011a7983 */ /* 0x000f220000300800 */
[----:B0-----:R-:W-:-:S05]  /*17da0*/  LEA R35, P4, R12, R41, 0x1 ;  /* 0x000000290c237211 */ /* 0x001fca00078808ff */
[----:B------:R0:W-:Y:S04]  /*17db0*/  STL [R1+0x10fc], R35 ;  /* 0x0010fc2301007387 */ /* 0x0001e80000100800 */
[----:B------:R0:W-:Y:S01]  /*17dc0*/  STL [R1+0x10d0], R34 ;  /* 0x0010d02201007387 */ /* 0x0001e20000100800 */
[----:B-1----:R-:W-:Y:S02]  /*17dd0*/  LEA R42, P3, R11, R41, 0x1 ;  /* 0x000000290b2a7211 */ /* 0x002fe400078608ff */
[----:B0-----:R-:W-:-:S03]  /*17de0*/  LEA.HI.X.SX32 R35, R15, R25, 0x1, P2 ;  /* 0x000000190f237211 */ /* 0x001fc600010f0eff */
[----:B------:R-:W-:Y:S04]  /*17df0*/  STL [R1+0x1104], R42 ;  /* 0x0011042a01007387 */ /* 0x000fe80000100800 */
[----:B------:R-:W4:Y:S04]  /*17e00*/  LDL.LU R15, [R1+0x80] ;  /* 0x00008000010f7983 */ /* 0x000f280000300800 */
[----:B------:R0:W-:Y:S01]  /*17e10*/  STL [R1+0x10d8], R35 ;  /* 0x0010d82301007387 */ /* 0x0001e20000100800 */
[----:B------:R-:W-:-:S05]  /*17e20*/  LEA R34, P2, R56, R41, 0x1 ;  /* 0x0000002938227211 */ /* 0x000fca00078408ff */
[----:B------:R1:W-:Y:S01]  /*17e30*/  STL [R1+0x110c], R34 ;  /* 0x00110c2201007387 */ /* 0x0003e20000100800 */
[-C--:B0-----:R-:W-:Y:S02]  /*17e40*/  LEA.HI.X.SX32 R35, R33, R25.reuse, 0x1, P1 ;  /* 0x0000001921237211 */ /* 0x081fe400008f0eff */
[----:B------:R-:W-:-:S03]  /*17e50*/  LEA.HI.X.SX32 R33, R14, R25, 0x1, P0 ;  /* 0x000000190e217211 */ /* 0x000fc600000f0eff */
[----:B------:R0:W-:Y:S04]  /*17e60*/  STL [R1+0x10e0], R35 ;  /* 0x0010e02301007387 */ /* 0x0001e80000100800 */
[----:B------:R-:W4:Y:S01]  /*17e70*/  LDL.LU R14, [R1+0x7c] ;  /* 0x00007c00010e7983 */ /* 0x000f220000300800 */
[----:B-1----:R-:W-:-:S05]  /*17e80*/  LEA R34, P1, R58, R41, 0x1 ;  /* 0x000000293a227211 */ /* 0x002fca00078208ff */
[----:B------:R1:W-:Y:S04]  /*17e90*/  STL [R1+0x1114], R34 ;  /* 0x0011142201007387 */ /* 0x0003e80000100800 */
[----:B------:R-:W-:Y:S01]  /*17ea0*/  STL [R1+0x10e8], R33 ;  /* 0x0010e82101007387 */ /* 0x000fe20000100800 */
[----:B0-----:R-:W-:Y:S02]  /*17eb0*/  LEA R35, P0, R59, R41, 0x1 ;  /* 0x000000293b237211 */ /* 0x001fe400078008ff */
[----:B-1----:R-:W-:-:S03]  /*17ec0*/  LEA.HI.X.SX32 R34, R13, R25, 0x1, P5 ;  /* 0x000000190d227211 */ /* 0x002fc600028f0eff */
[----:B------:R0:W-:Y:S04]  /*17ed0*/  STL [R1+0x111c], R35 ;  /* 0x00111c2301007387 */ /* 0x0001e80000100800 */
[----:B------:R-:W4:Y:S01]  /*17ee0*/  LDL.LU R13, [R1+0x78] ;  /* 0x00007800010d7983 */ /* 0x000f220000300800 */
[----:B------:R-:W-:-:S03]  /*17ef0*/  LEA.HI.X.SX32 R12, R12, R25, 0x1, P4 ;  /* 0x000000190c0c7211 */ /* 0x000fc600020f0eff */
[----:B------:R1:W-:Y:S01]  /*17f00*/  STL [R1+0x10f0], R34 ;  /* 0x0010f02201007387 */ /* 0x0003e20000100800 */
[----:B0-----:R-:W-:Y:S02]  /*17f10*/  LEA.HI.X.SX32 R35, R58, R25, 0x1, P1 ;  /* 0x000000193a237211 */ /* 0x001fe400008f0eff */
[----:B---3--:R-:W-:-:S05]  /*17f20*/  LEA R33, P5, R3, R41, 0x1 ;  /* 0x0000002903217211 */ /* 0x008fca00078a08ff */
[----:B------:R0:W-:Y:S01]  /*17f30*/  STL [R1+0x1124], R33 ;  /* 0x0011242101007387 */ /* 0x0001e20000100800 */
[----:B-1----:R-:W-:-:S03]  /*17f40*/  LEA R34, P4, R61, R41, 0x1 ;  /* 0x000000293d227211 */ /* 0x002fc600078808ff */
[----:B------:R1:W-:Y:S01]  /*17f50*/  STL [R1+0x10f8], R12 ;  /* 0x0010f80c01007387 */ /* 0x0003e20000100800 */
[----:B0-----:R-:W-:-:S03]  /*17f60*/  LEA.HI.X.SX32 R33, R11, R25, 0x1, P3 ;  /* 0x000000190b217211 */ /* 0x001fc600018f0eff */
[----:B-1----:R-:W3:Y:S04]  /*17f70*/  LDL.LU R12, [R1+0x74] ;  /* 0x00007400010c7983 */ /* 0x002ee80000300800 */
[----:B------:R0:W-:Y:S04]  /*17f80*/  STL [R1+0x112c], R34 ;  /* 0x00112c2201007387 */ /* 0x0001e80000100800 */
[----:B------:R-:W-:Y:S01]  /*17f90*/  STL [R1+0x1100], R33 ;  /* 0x0011002101007387 */ /* 0x000fe20000100800 */
[----:B0-----:R-:W-:Y:S02]  /*17fa0*/  LEA.HI.X.SX32 R34, R56, R25, 0x1, P2 ;  /* 0x0000001938227211 */ /* 0x001fe400010f0eff */
[----:B------:R-:W-:-:S05]  /*17fb0*/  LEA R11, P3, R60, R41, 0x1 ;  /* 0x000000293c0b7211 */ /* 0x000fca00078608ff */
[----:B------:R0:W-:Y:S04]  /*17fc0*/  STL [R1+0x1134], R11 ;  /* 0x0011340b01007387 */ /* 0x0001e80000100800 */
[----:B0-----:R-:W3:Y:S04]  /*17fd0*/  LDL.LU R11, [R1+0x6c] ;  /* 0x00006c00010b7983 */ /* 0x001ee80000300800 */
[----:B------:R0:W-:Y:S01]  /*17fe0*/  STL [R1+0x1108], R34 ;  /* 0x0011082201007387 */ /* 0x0001e20000100800 */
[----:B------:R-:W-:-:S05]  /*17ff0*/  LEA R33, P2, R32, R41, 0x1 ;  /* 0x0000002920217211 */ /* 0x000fca00078408ff */
[----:B------:R1:W-:Y:S04]  /*18000*/  STL [R1+0x113c], R33 ;  /* 0x00113c2101007387 */ /* 0x0003e80000100800 */
[----:B------:R-:W-:Y:S04]  /*18010*/  STL [R1+0x1110], R35 ;  /* 0x0011102301007387 */ /* 0x000fe80000100800 */
[----:B------:R-:W3:Y:S01]  /*18020*/  LDL.LU R56, [R1+0x64] ;  /* 0x0000640001387983 */ /* 0x000ee20000300800 */
[----:B0-----:R-:W-:Y:S02]  /*18030*/  LEA R34, P1, R31, R41, 0x1 ;  /* 0x000000291f227211 */ /* 0x001fe400078208ff */
[----:B-1----:R-:W-:-:S03]  /*18040*/  LEA.HI.X.SX32 R33, R59, R25, 0x1, P0 ;  /* 0x000000193b217211 */ /* 0x002fc600000f0eff */
[----:B------:R2:W-:Y:S01]  /*18050*/  STL [R1+0x1144], R34 ;  /* 0x0011442201007387 */ /* 0x0005e20000100800 */
[----:B------:R-:W-:-:S03]  /*18060*/  LEA.HI.X.SX32 R3, R3, R25, 0x1, P5 ;  /* 0x0000001903037211 */ /* 0x000fc600028f0eff */
[----:B------:R4:W-:Y:S01]  /*18070*/  STL [R1+0x1118], R33 ;  /* 0x0011182101007387 */ /* 0x0009e20000100800 */
[----:B------:R-:W-:Y:S02]  /*18080*/  LEA.HI.X.SX32 R31, R31, R25, 0x1, P1 ;  /* 0x000000191f1f7211 */ /* 0x000fe400008f0eff */
[----:B--2---:R-:W-:-:S05]  /*18090*/  LEA R34, P0, R30, R41, 0x1 ;  /* 0x000000291e227211 */ /* 0x004fca00078008ff */
[----:B------:R-:W-:Y:S04]  /*180a0*/  STL [R1+0x114c], R34 ;  /* 0x00114c2201007387 */ /* 0x000fe80000100800 */
[----:B------:R-:W2:Y:S04]  /*180b0*/  LDL.LU R58, [R1+0x60] ;  /* 0x00006000013a7983 */ /* 0x000ea80000300800 */
[----:B------:R0:W-:Y:S01]  /*180c0*/  STL [R1+0x1120], R3 ;  /* 0x0011200301007387 */ /* 0x0001e20000100800 */
[----:B----4-:R-:W-:-:S05]  /*180d0*/  LEA R33, P5, R27, R41, 0x1 ;  /* 0x000000291b217211 */ /* 0x010fca00078a08ff */
[----:B------:R-:W-:Y:S01]  /*180e0*/  STL [R1+0x1154], R33 ;  /* 0x0011542101007387 */ /* 0x000fe20000100800 */
[----:B0-----:R-:W-:-:S03]  /*180f0*/  LEA.HI.X.SX32 R3, R61, R25, 0x1, P4 ;  /* 0x000000193d037211 */ /* 0x001fc600020f0eff */
[----:B------:R-:W4:Y:S04]  /*18100*/  LDL.LU R59, [R1+0x5c] ;  /* 0x00005c00013b7983 */ /* 0x000f280000300800 */
[----:B------:R0:W-:Y:S01]  /*18110*/  STL [R1+0x1128], R3 ;  /* 0x0011280301007387 */ /* 0x0001e20000100800 */
[----:B------:R-:W-:-:S03]  /*18120*/  LEA R34, P4, R26, R41, 0x1 ;  /* 0x000000291a227211 */ /* 0x000fc600078808ff */
[----:B0-----:R-:W4:Y:S01]  /*18130*/  LDL.LU R3, [R1+0x54] ;  /* 0x0000540001037983 */ /* 0x001f220000300800 */
[----:B------:R-:W-:-:S03]  /*18140*/  LEA.HI.X.SX32 R33, R60, R25, 0x1, P3 ;  /* 0x000000193c217211 */ /* 0x000fc600018f0eff */
[----:B------:R0:W-:Y:S04]  /*18150*/  STL [R1+0x115c], R34 ;  /* 0x00115c2201007387 */ /* 0x0001e80000100800 */
[----:B------:R-:W4:Y:S04]  /*18160*/  LDL.LU R61, [R1+0x50] ;  /* 0x00005000013d7983 */ /* 0x000f280000300800 */
[----:B------:R1:W-:Y:S04]  /*18170*/  STL [R1+0x1130], R33 ;  /* 0x0011302101007387 */ /* 0x0003e80000100800 */
[----:B------:R-:W4:Y:S01]  /*18180*/  LDL.LU R60, [R1+0x4c] ;  /* 0x00004c00013c7983 */ /* 0x000f220000300800 */
[----:B0-----:R-:W-:-:S02]  /*18190*/  LEA R34, P3, R15, R41, 0x1 ;  /* 0x000000290f227211 */ /* 0x001fc400078608ff */
[----:B-1----:R-:W-:-:S03]  /*181a0*/  LEA.HI.X.SX32 R33, R32, R25, 0x1, P2 ;  /* 0x0000001920217211 */ /* 0x002fc600010f0eff */
[----:B------:R-:W-:Y:S04]  /*181b0*/  STL [R1+0x1164], R34 ;  /* 0x0011642201007387 */ /* 0x000fe80000100800 */
[----:B------:R-:W4:Y:S04]  /*181c0*/  LDL.LU R57, [R1+0x44] ;  /* 0x0000440001397983 */ /* 0x000f280000300800 */
[----:B------:R-:W-:Y:S04]  /*181d0*/  STL [R1+0x1138], R33 ;  /* 0x0011382101007387 */ /* 0x000fe80000100800 */
[----:B------:R-:W4:Y:S01]  /*181e0*/  LDL.LU R55, [R1+0x30] ;  /* 0x0000300001377983 */ /* 0x000f220000300800 */
[----:B------:R-:W-:-:S05]  /*181f0*/  LEA R32, P2, R14, R41, 0x1 ;  /* 0x000000290e207211 */ /* 0x000fca00078408ff */
[----:B------:R0:W-:Y:S04]  /*18200*/  STL [R1+0x116c], R32 ;  /* 0x00116c2001007387 */ /* 0x0001e80000100800 */
[----:B------:R-:W4:Y:S04]  /*18210*/  LDL.LU R42, [R1+0x2c] ;  /* 0x00002c00012a7983 */ /* 0x000f280000300800 */
[----:B------:R1:W-:Y:S04]  /*18220*/  STL [R1+0x1140], R31 ;  /* 0x0011401f01007387 */ /* 0x0003e80000100800 */
[----:B------:R-:W4:Y:S01]  /*18230*/  LDL.LU R35, [R1+0x28] ;  /* 0x0000280001237983 */ /* 0x000f220000300800 */
[----:B0-----:R-:W-:-:S02]  /*18240*/  LEA R32, P1, R13, R41, 0x1 ;  /* 0x000000290d207211 */ /* 0x001fc400078208ff */
[----:B-1----:R-:W-:-:S03]  /*18250*/  LEA.HI.X.SX32 R31, R30, R25, 0x1, P0 ;  /* 0x000000191e1f7211 */ /* 0x002fc600000f0eff */
[----:B------:R0:W-:Y:S04]  /*18260*/  STL [R1+0x1174], R32 ;  /* 0x0011742001007387 */ /* 0x0001e80000100800 */
[----:B------:R-:W4:Y:S04]  /*18270*/  LDL.LU R34, [R1+0x24] ;  /* 0x0000240001227983 */ /* 0x000f280000300800 */
[----:B------:R1:W-:Y:S04]  /*18280*/  STL [R1+0x1148], R31 ;  /* 0x0011481f01007387 */ /* 0x0003e80000100800 */
[----:B------:R-:W4:Y:S01]  /*18290*/  LDL.LU R33, [R1+0x20] ;  /* 0x0000200001217983 */ /* 0x000f220000300800 */
[----:B------:R-:W-:-:S02]  /*182a0*/  LEA.HI.X.SX32 R27, R27, R25, 0x1, P5 ;  /* 0x000000191b1b7211 */ /* 0x000fc400028f0eff */
[-C--:B------:R-:W-:Y:S02]  /*182b0*/  LEA.HI.X.SX32 R15, R15, R25.reuse, 0x1, P3 ;  /* 0x000000190f0f7211 */ /* 0x080fe400018f0eff */
[----:B------:R-:W-:Y:S02]  /*182c0*/  LEA.HI.X.SX32 R14, R14, R25, 0x1, P2 ;  /* 0x000000190e0e7211 */ /* 0x000fe400010f0eff */
[----:B---3--:R-:W-:-:S05]  /*182d0*/  LEA R30, P0, R12, R41, 0x1 ;  /* 0x000000290c1e7211 */ /* 0x008fca00078008ff */
[----:B------:R-:W-:Y:S04]  /*182e0*/  STL [R1+0x117c], R30 ;  /* 0x00117c1e01007387 */ /* 0x000fe80000100800 */
[----:B0-----:R-:W3:Y:S04]  /*182f0*/  LDL.LU R32, [R1+0x1c] ;  /* 0x00001c0001207983 */ /* 0x001ee80000300800 */
[----:B------:R0:W-:Y:S04]  /*18300*/  STL [R1+0x1150], R27 ;  /* 0x0011501b01007387 */ /* 0x0001e80000100800 */
[----:B-1----:R-:W3:Y:S01]  /*18310*/  LDL.LU R31, [R1+0x18] ;  /* 0x00001800011f7983 */ /* 0x002ee20000300800 */
[----:B0-----:R-:W-:-:S02]  /*18320*/  LEA.HI.X.SX32 R27, R26, R25, 0x1, P4 ;  /* 0x000000191a1b7211 */ /* 0x001fc400020f0eff */
[----:B------:R-:W-:-:S05]  /*18330*/  LEA R30, P5, R11, R41, 0x1 ;  /* 0x000000290b1e7211 */ /* 0x000fca00078a08ff */
[----:B------:R0:W-:Y:S04]  /*18340*/  STL [R1+0x1184], R30 ;  /* 0x0011841e01007387 */ /* 0x0001e80000100800 */
[----:B0-----:R-:W3:Y:S04]  /*18350*/  LDL.LU R30, [R1+0x14] ;  /* 0x00001400011e7983 */ /* 0x001ee80000300800 */
[----:B------:R0:W-:Y:S01]  /*18360*/  STL [R1+0x1158], R27 ;  /* 0x0011581b01007387 */ /* 0x0001e20000100800 */
[----:B------:R-:W-:-:S03]  /*18370*/  LEA R26, P4, R56, R41, 0x1 ;  /* 0x00000029381a7211 */ /* 0x000fc600078808ff */
[----:B0-----:R-:W3:Y:S04]  /*18380*/  LDL.LU R27, [R1+0x10] ;  /* 0x00001000011b7983 */ /* 0x001ee80000300800 */
[----:B------:R0:W-:Y:S04]  /*18390*/  STL [R1+0x118c], R26 ;  /* 0x00118c1a01007387 */ /* 0x0001e80000100800 */
[----:B0-----:R-:W3:Y:S04]  /*183a0*/  LDL.LU R26, [R1+0xc] ;  /* 0x00000c00011a7983 */ /* 0x001ee80000300800 */
[----:B------:R2:W-:Y:S01]  /*183b0*/  STL [R1+0x1160], R15 ;  /* 0x0011600f01007387 */ /* 0x0005e20000100800 */
[----:B------:R-:W-:-:S02]  /*183c0*/  LEA.HI.X.SX32 R13, R13, R25, 0x1, P1 ;  /* 0x000000190d0d7211 */ /* 0x000fc400008f0eff */
[-C--:B------:R-:W-:Y:S02]  /*183d0*/  LEA.HI.X.SX32 R12, R12, R25.reuse, 0x1, P0 ;  /* 0x000000190c0c7211 */ /* 0x080fe400000f0eff */
[-C--:B------:R-:W-:Y:S02]  /*183e0*/  LEA.HI.X.SX32 R11, R11, R25.reuse, 0x1, P5 ;  /* 0x000000190b0b7211 */ /* 0x080fe400028f0eff */
[----:B------:R-:W-:Y:S02]  /*183f0*/  LEA.HI.X.SX32 R56, R56, R25, 0x1, P4 ;  /* 0x0000001938387211 */ /* 0x000fe400020f0eff */
[----:B--2---:R-:W-:-:S05]  /*18400*/  LEA R15, P3, R58, R41, 0x1 ;  /* 0x000000293a0f7211 */ /* 0x004fca00078608ff */
[----:B------:R0:W-:Y:S04]  /*18410*/  STL [R1+0x1194], R15 ;  /* 0x0011940f01007387 */ /* 0x0001e80000100800 */
[----:B0-----:R-:W2:Y:S04]  /*18420*/  LDL.LU R15, [R1+0x1430] ;  /* 0x00143000010f7983 */ /* 0x001ea80000300800 */
[----:B------:R4:W-:Y:S02]  /*18430*/  STL [R1+0x1168], R14 ;  /* 0x0011680e01007387 */ /* 0x0009e40000100800 */
[----:B----4-:R-:W-:-:S05]  /*18440*/  LEA R14, P2, R59, R41, 0x1 ;  /* 0x000000293b0e7211 */ /* 0x010fca00078408ff */
[----:B------:R0:W-:Y:S04]  /*18450*/  STL [R1+0x119c], R14 ;  /* 0x00119c0e01007387 */ /* 0x0001e80000100800 */
[----:B0-----:R-:W4:Y:S04]  /*18460*/  LDL.LU R14, [R1+0x142c] ;  /* 0x00142c00010e7983 */ /* 0x001f280000300800 */
[----:B------:R0:W-:Y:S02]  /*18470*/  STL [R1+0x1170], R13 ;  /* 0x0011700d01007387 */ /* 0x0001e40000100800 */
[----:B0-----:R-:W-:-:S05]  /*18480*/  LEA R13, P1, R3, R41, 0x1 ;  /* 0x00000029030d7211 */ /* 0x001fca00078208ff */
[----:B------:R0:W-:Y:S04]  /*18490*/  STL [R1+0x11a4], R13 ;  /* 0x0011a40d01007387 */ /* 0x0001e80000100800 */
[----:B0-----:R-:W2:Y:S04]  /*184a0*/  LDL.LU R13, [R1+0x1428] ;  /* 0x00142800010d7983 */ /* 0x001ea80000300800 */
[----:B------:R0:W-:Y:S02]  /*184b0*/  STL [R1+0x1178], R12 ;  /* 0x0011780c01007387 */ /* 0x0001e40000100800 */
[----:B0-----:R-:W-:-:S05]  /*184c0*/  LEA R12, P0, R61, R41, 0x1 ;  /* 0x000000293d0c7211 */ /* 0x001fca00078008ff */
[----:B------:R0:W-:Y:S04]  /*184d0*/  STL [R1+0x11ac], R12 ;  /* 0x0011ac0c01007387 */ /* 0x0001e80000100800 */
[----:B0-----:R-:W2:Y:S04]  /*184e0*/  LDL.LU R12, [R1+0x1424] ;  /* 0x00142400010c7983 */ /* 0x001ea80000300800 */
[----:B------:R0:W-:Y:S02]  /*184f0*/  STL [R1+0x1180], R11 ;  /* 0x0011800b01007387 */ /* 0x0001e40000100800 */
[----:B0-----:R-:W-:-:S05]  /*18500*/  LEA R11, P5, R60, R41, 0x1 ;  /* 0x000000293c0b7211 */ /* 0x001fca00078a08ff */
[----:B------:R0:W-:Y:S01]  /*18510*/  STL [R1+0x11b4], R11 ;  /* 0x0011b40b01007387 */ /* 0x0001e20000100800 */
[----:B------:R-:W-:-:S03]  /*18520*/  LEA.HI.X.SX32 R58, R58, R25, 0x1, P3 ;  /* 0x000000193a3a7211 */ /* 0x000fc600018f0eff */
        /* <DEDUP_REMOVED lines=23> */
[----:B------:R0:W-:Y:S04]  /*186a0*/  STL [R1+0x11dc], R61 ;  /* 0x0011dc3d01007387 */ /* 0x0001e80000100800 */
[----:B0-----:R-:W2:Y:S04]  /*186b0*/  LDL.LU R61, [R1+0x140c] ;  /* 0x00140c00013d7983 */ /* 0x001ea80000300800 */
[----:B------:R0:W-:Y:S02]  /*186c0*/  STL [R1+0x11b0], R60 ;  /* 0x0011b03c01007387 */ /* 0x0001e40000100800 */
[----:B0-----:R-:W-:-:S05]  /*186d0*/  LEA R60, P5, R33, R41, 0x1 ;  /* 0x00000029213c7211 */ /* 0x001fca00078a08ff */
[----:B------:R0:W-:Y:S04]  /*186e0*/  STL [R1+0x11e4], R60 ;  /* 0x0011e43c01007387 */ /* 0x0001e80000100800 */
[----:B0-----:R-:W4:Y:S01]  /*186f0*/  LDL.LU R60, [R1+0x1408] ;  /* 0x00140800013c7983 */ /* 0x001f220000300800 */
[----:B------:R-:W-:-:S05]  /*18700*/  LEA.HI.X.SX32 R57, R57, R25, 0x1, P4 ;  /* 0x0000001939397211 */ /* 0x000fca00020f0eff */
[----:B------:R3:W-:Y:S02]  /*18710*/  STL [R1+0x11b8], R57 ;  /* 0x0011b83901007387 */ /* 0x0007e40000100800 */
[----:B---3--:R-:W-:-:S05]  /*18720*/  LEA R57, P4, R32, R41, 0x1 ;  /* 0x0000002920397211 */ /* 0x008fca00078808ff */
[----:B------:R0:W-:Y:S02]  /*18730*/  STL [R1+0x11ec], R57 ;  /* 0x0011ec3901007387 */ /* 0x0001e40000100800 */
[----:B0-----:R-:W-:Y:S02]  /*18740*/  LEA.HI.X.SX32 R57, R55, R25, 0x1, P3 ;  /* 0x0000001937397211 */ /* 0x001fe400018f0eff */
[----:B------:R-:W-:-:S03]  /*18750*/  LEA R55, P3, R31, R41, 0x1 ;  /* 0x000000291f377211 */ /* 0x000fc600078608ff */
[----:B------:R0:W-:Y:S04]  /*18760*/  STL [R1+0x11c0], R57 ;  /* 0x0011c03901007387 */ /* 0x0001e80000100800 */
[----:B------:R1:W-:Y:S01]  /*18770*/  STL [R1+0x11f4], R55 ;  /* 0x0011f43701007387 */ /* 0x0003e20000100800 */
[----:B0-----:R-:W-:Y:S02]  /*18780*/  LEA.HI.X.SX32 R57, R42, R25, 0x1, P2 ;  /* 0x000000192a397211 */ /* 0x001fe400010f0eff */
[----:B------:R-:W-:Y:S02]  /*18790*/  LEA R42, P2, R30, R41, 0x1 ;  /* 0x000000291e2a7211 */ /* 0x000fe400078408ff */
[----:B-1----:R-:W-:Y:S01]  /*187a0*/  LEA.HI.X.SX32 R55, R35, R25, 0x1, P1 ;  /* 0x0000001923377211 */ /* 0x002fe200008f0eff */
[----:B------:R-:W-:Y:S01]  /*187b0*/  STL [R1+0x11c8], R57 ;  /* 0x0011c83901007387 */ /* 0x000fe20000100800 */
[----:B------:R-:W-:-:S03]  /*187c0*/  LEA R35, P1, R27, R41, 0x1 ;  /* 0x000000291b237211 */ /* 0x000fc600078208ff */
[----:B------:R0:W-:Y:S04]  /*187d0*/  STL [R1+0x11fc], R42 ;  /* 0x0011fc2a01007387 */ /* 0x0001e80000100800 */
[----:B------:R-:W-:Y:S01]  /*187e0*/  STL [R1+0x11d0], R55 ;  /* 0x0011d03701007387 */ /* 0x000fe20000100800 */
[----:B0-----:R-:W-:Y:S02]  /*187f0*/  LEA.HI.X.SX32 R42, R34, R25, 0x1, P0 ;  /* 0x00000019222a7211 */ /* 0x001fe400000f0eff */
[----:B------:R-:W-:Y:S01]  /*18800*/  LEA R34, P0, R26, R41, 0x1 ;  /* 0x000000291a227211 */ /* 0x000fe200078008ff */
[----:B------:R0:W-:Y:S04]  /*18810*/  STL [R1+0x1204], R35 ;  /* 0x0012042301007387 */ /* 0x0001e80000100800 */
[----:B------:R-:W-:Y:S04]  /*18820*/  STL [R1+0x11d8], R42 ;  /* 0x0011d82a01007387 */ /* 0x000fe80000100800 */
[----:B------:R1:W-:Y:S01]  /*18830*/  STL [R1+0x120c], R34 ;  /* 0x00120c2201007387 */ /* 0x0003e20000100800 */
[----:B0-----:R-:W-:-:S05]  /*18840*/  LEA.HI.X.SX32 R35, R33, R25, 0x1, P5 ;  /* 0x0000001921237211 */ /* 0x001fca00028f0eff */
[----:B------:R-:W-:Y:S01]  /*18850*/  STL [R1+0x11e0], R35 ;  /* 0x0011e02301007387 */ /* 0x000fe20000100800 */
[----:B-1----:R-:W-:Y:S01]  /*18860*/  LEA.HI.X.SX32 R34, R32, R25, 0x1, P4 ;  /* 0x0000001920227211 */ /* 0x002fe200020f0eff */
[----:B------:R-:W-:Y:S02]  /*18870*/  IMAD R16, R16, UR7, RZ ;  /* 0x0000000710107c24 */ /* 0x000fe4000f8e02ff */
[----:B------:R-:W-:Y:S02]  /*18880*/  IMAD R17, R17, UR7, RZ ;  /* 0x0000000711117c24 */ /* 0x000fe4000f8e02ff */
[----:B------:R-:W-:Y:S02]  /*18890*/  IMAD R18, R18, UR7, RZ ;  /* 0x0000000712127c24 */ /* 0x000fe4000f8e02ff */
[----:B------:R-:W-:Y:S02]  /*188a0*/  IMAD R19, R19, UR7, RZ ;  /* 0x0000000713137c24 */ /* 0x000fe4000f8e02ff */
[----:B------:R-:W-:-:S02]  /*188b0*/  IMAD R20, R20, UR7, RZ ;  /* 0x0000000714147c24 */ /* 0x000fc4000f8e02ff */
[----:B------:R-:W-:Y:S02]  /*188c0*/  IMAD R21, R21, UR7, RZ ;  /* 0x0000000715157c24 */ /* 0x000fe4000f8e02ff */
        /* <DEDUP_REMOVED lines=18> */
[----:B------:R-:W-:Y:S01]  /*189f0*/  IMAD R43, R43, UR7, RZ ;  /* 0x000000072b2b7c24 */ /* 0x000fe2000f8e02ff */
[-C--:B--2---:R-:W-:Y:S02]  /*18a00*/  LEA R32, P4, R61, R41.reuse, 0x1 ;  /* 0x000000293d207211 */ /* 0x084fe400078808ff */
[----:B----4-:R-:W-:-:S05]  /*18a10*/  LEA R33, P5, R60, R41, 0x1 ;  /* 0x000000293c217211 */ /* 0x010fca00078a08ff */
[----:B------:R0:W-:Y:S04]  /*18a20*/  STL [R1+0x1214], R33 ;  /* 0x0012142101007387 */ /* 0x0001e80000100800 */
[----:B------:R-:W-:Y:S04]  /*18a30*/  STL [R1+0x11e8], R34 ;  /* 0x0011e82201007387 */ /* 0x000fe80000100800 */
[----:B------:R1:W-:Y:S01]  /*18a40*/  STL [R1+0x121c], R32 ;  /* 0x00121c2001007387 */ /* 0x0003e20000100800 */
[----:B0-----:R-:W-:Y:S02]  /*18a50*/  LEA.HI.X.SX32 R33, R31, R25, 0x1, P3 ;  /* 0x000000191f217211 */ /* 0x001fe400018f0eff */
[----:B------:R-:W-:-:S03]  /*18a60*/  LEA R31, P3, R3, R41, 0x1 ;  /* 0x00000029031f7211 */ /* 0x000fc600078608ff */
[----:B------:R-:W-:Y:S01]  /*18a70*/  STL [R1+0x11f0], R33 ;  /* 0x0011f02101007387 */ /* 0x000fe20000100800 */
[----:B-1----:R-:W-:Y:S02]  /*18a80*/  LEA.HI.X.SX32 R32, R30, R25, 0x1, P2 ;  /* 0x000000191e207211 */ /* 0x002fe400010f0eff */
[----:B------:R-:W-:Y:S01]  /*18a90*/  LEA R30, P2, R59, R41, 0x1 ;  /* 0x000000293b1e7211 */ /* 0x000fe200078408ff */
[----:B------:R0:W-:Y:S04]  /*18aa0*/  STL [R1+0x1224], R31 ;  /* 0x0012241f01007387 */ /* 0x0001e80000100800 */
[----:B------:R-:W-:Y:S04]  /*18ab0*/  STL [R1+0x11f8], R32 ;  /* 0x0011f82001007387 */ /* 0x000fe80000100800 */
[----:B------:R1:W-:Y:S01]  /*18ac0*/  STL [R1+0x122c], R30 ;  /* 0x00122c1e01007387 */ /* 0x0003e20000100800 */
[----:B0-----:R-:W-:-:S02]  /*18ad0*/  LEA.HI.X.SX32 R31, R27, R25, 0x1, P1 ;  /* 0x000000191b1f7211 */ /* 0x001fc400008f0eff */
[----:B------:R-:W-:-:S03]  /*18ae0*/  LEA R27, P1, R58, R41, 0x1 ;  /* 0x000000293a1b7211 */ /* 0x000fc600078208ff */
[----:B------:R-:W-:Y:S01]  /*18af0*/  STL [R1+0x1200], R31 ;  /* 0x0012001f01007387 */ /* 0x000fe20000100800 */
[----:B-1----:R-:W-:Y:S02]  /*18b00*/  LEA.HI.X.SX32 R30, R26, R25, 0x1, P0 ;  /* 0x000000191a1e7211 */ /* 0x002fe400000f0eff */
[----:B------:R-:W-:Y:S01]  /*18b10*/  LEA R26, P0, R56, R41, 0x1 ;  /* 0x00000029381a7211 */ /* 0x000fe200078008ff */
[----:B------:R0:W-:Y:S04]  /*18b20*/  STL [R1+0x1234], R27 ;  /* 0x0012341b01007387 */ /* 0x0001e80000100800 */
[----:B------:R1:W-:Y:S01]  /*18b30*/  STL [R1+0x1208], R30 ;  /* 0x0012081e01007387 */ /* 0x0003e20000100800 */
[----:B0-----:R-:W-:-:S03]  /*18b40*/  LEA.HI.X.SX32 R27, R60, R25, 0x1, P5 ;  /* 0x000000193c1b7211 */ /* 0x001fc600028f0eff */
[----:B------:R-:W2:Y:S04]  /*18b50*/  LDL.LU R60, [R1+0x1404] ;  /* 0x00140400013c7983 */ /* 0x000ea80000300800 */
[----:B------:R0:W-:Y:S01]  /*18b60*/  STL [R1+0x123c], R26 ;  /* 0x00123c1a01007387 */ /* 0x0001e20000100800 */
[----:B-1----:R-:W-:-:S03]  /*18b70*/  LEA.HI.X.SX32 R30, R61, R25, 0x1, P4 ;  /* 0x000000193d1e7211 */ /* 0x002fc600020f0eff */
[----:B------:R1:W-:Y:S04]  /*18b80*/  STL [R1+0x1210], R27 ;  /* 0x0012101b01007387 */ /* 0x0003e80000100800 */
[----:B------:R-:W2:Y:S01]  /*18b90*/  LDL.LU R61, [R1+0x1400] ;  /* 0x00140000013d7983 */ /* 0x000ea20000300800 */
[-C--:B0-----:R-:W-:Y:S02]  /*18ba0*/  LEA R26, P5, R11, R41.reuse, 0x1 ;  /* 0x000000290b1a7211 */ /* 0x081fe400078a08ff */
[----:B-1----:R-:W-:-:S03]  /*18bb0*/  LEA R27, P4, R12, R41, 0x1 ;  /* 0x000000290c1b7211 */ /* 0x002fc600078808ff */
[----:B------:R0:W-:Y:S04]  /*18bc0*/  STL [R1+0x1244], R26 ;  /* 0x0012441a01007387 */ /* 0x0001e80000100800 */
[----:B------:R1:W-:Y:S01]  /*18bd0*/  STL [R1+0x1218], R30 ;  /* 0x0012181e01007387 */ /* 0x0003e20000100800 */
[----:B0-----:R-:W-:-:S03]  /*18be0*/  LEA.HI.X.SX32 R26, R3, R25, 0x1, P3 ;  /* 0x00000019031a7211 */ /* 0x001fc600018f0eff */
[----:B------:R-:W3:Y:S01]  /*18bf0*/  LDL.LU R3, [R1+0x13fc] ;  /* 0x0013fc0001037983 */ /* 0x000ee20000300800 */
[----:B-1----:R-:W-:-:S03]  /*18c00*/  LEA R30, P3, R13, R41, 0x1 ;  /* 0x000000290d1e7211 */ /* 0x002fc600078608ff */
[----:B------:R0:W-:Y:S04]  /*18c10*/  STL [R1+0x124c], R27 ;  /* 0x00124c1b01007387 */ /* 0x0001e80000100800 */
[----:B------:R1:W-:Y:S01]  /*18c20*/  STL [R1+0x1220], R26 ;  /* 0x0012201a01007387 */ /* 0x0003e20000100800 */
[----:B0-----:R-:W-:-:S03]  /*18c30*/  LEA.HI.X.SX32 R27, R59, R25, 0x1, P2 ;  /* 0x000000193b1b7211 */ /* 0x001fc600010f0eff */
[----:B------:R0:W-:Y:S01]  /*18c40*/  STL [R1+0x1254], R30 ;  /* 0x0012541e01007387 */ /* 0x0001e20000100800 */
[----:B-1----:R-:W-:-:S03]  /*18c50*/  LEA R26, P2, R14, R41, 0x1 ;  /* 0x000000290e1a7211 */ /* 0x002fc600078408ff */
[----:B------:R1:W-:Y:S04]  /*18c60*/  STL [R1+0x1228], R27 ;  /* 0x0012281b01007387 */ /* 0x0003e80000100800 */
[----:B------:R4:W-:Y:S01]  /*18c70*/  STL [R1+0x125c], R26 ;  /* 0x00125c1a01007387 */ /* 0x0009e20000100800 */
[----:B0-----:R-:W-:Y:S02]  /*18c80*/  LEA.HI.X.SX32 R30, R58, R25, 0x1, P1 ;  /* 0x000000193a1e7211 */ /* 0x001fe400008f0eff */
[----:B-1----:R-:W-:-:S03]  /*18c90*/  LEA R27, P1, R15, R41, 0x1 ;  /* 0x000000290f1b7211 */ /* 0x002fc600078208ff */
[----:B------:R0:W-:Y:S01]  /*18ca0*/  STL [R1+0x1230], R30 ;  /* 0x0012301e01007387 */ /* 0x0001e20000100800 */
[----:B----4-:R-:W-:-:S03]  /*18cb0*/  LEA.HI.X.SX32 R26, R56, R25, 0x1, P0 ;  /* 0x00000019381a7211 */ /* 0x010fc600000f0eff */
[----:B------:R1:W-:Y:S04]  /*18cc0*/  STL [R1+0x1264], R27 ;  /* 0x0012641b01007387 */ /* 0x0003e80000100800 */
[----:B------:R4:W-:Y:S01]  /*18cd0*/  STL [R1+0x1238], R26 ;  /* 0x0012381a01007387 */ /* 0x0009e20000100800 */
[----:B0-----:R-:W-:Y:S02]  /*18ce0*/  LEA R30, P0, R16, R41, 0x1 ;  /* 0x00000029101e7211 */ /* 0x001fe400078008ff */
[-C--:B-1----:R-:W-:Y:S02]  /*18cf0*/  LEA.HI.X.SX32 R27, R11, R25.reuse, 0x1, P5 ;  /* 0x000000190b1b7211 */ /* 0x082fe400028f0eff */
[----:B------:R-:W-:Y:S02]  /*18d00*/  LEA.HI.X.SX32 R11, R12, R25, 0x1, P4 ;  /* 0x000000190c0b7211 */ /* 0x000fe400020f0eff */
[-C--:B----4-:R-:W-:Y:S01]  /*18d10*/  LEA R26, P5, R17, R41.reuse, 0x1 ;  /* 0x00000029111a7211 */ /* 0x090fe200078a08ff */
[----:B------:R-:W-:Y:S01]  /*18d20*/  STL [R1+0x126c], R30 ;  /* 0x00126c1e01007387 */ /* 0x000fe20000100800 */
[----:B------:R-:W-:-:S03]  /*18d30*/  LEA R12, P4, R18, R41, 0x1 ;  /* 0x00000029120c7211 */ /* 0x000fc600078808ff */
[----:B------:R-:W-:Y:S01]  /*18d40*/  STL [R1+0x1240], R27 ;  /* 0x0012401b01007387 */ /* 0x000fe20000100800 */
[----:B------:R-:W-:-:S03]  /*18d50*/  LEA.HI.X.SX32 R13, R13, R25, 0x1, P3 ;  /* 0x000000190d0d7211 */ /* 0x000fc600018f0eff */
[----:B------:R0:W-:Y:S04]  /*18d60*/  STL [R1+0x1274], R26 ;  /* 0x0012741a01007387 */ /* 0x0001e80000100800 */
[----:B------:R1:W-:Y:S04]  /*18d70*/  STL [R1+0x1248], R11 ;  /* 0x0012480b01007387 */ /* 0x0003e80000100800 */
[----:B------:R4:W-:Y:S01]  /*18d80*/  STL [R1+0x127c], R12 ;  /* 0x00127c0c01007387 */ /* 0x0009e20000100800 */
[----:B------:R-:W-:Y:S01]  /*18d90*/  IMAD R40, R40, UR7, RZ ;  /* 0x0000000728287c24 */ /* 0x000fe2000f8e02ff */
[----:B0-----:R-:W0:Y:S01]  /*18da0*/  LDC R26, c[0x0][0x3a8] ;  /* 0x0000ea00ff1a7b82 */ /* 0x001e220000000800 */
[----:B-1----:R-:W-:Y:S01]  /*18db0*/  LEA R11, P3, R19, R41, 0x1 ;  /* 0x00000029130b7211 */ /* 0x002fe200078608ff */
[----:B------:R1:W-:Y:S01]  /*18dc0*/  STL [R1+0x1250], R13 ;  /* 0x0012500d01007387 */ /* 0x0003e20000100800 */
[----:B----4-:R-:W-:-:S03]  /*18dd0*/  LEA.HI.X.SX32 R12, R14, R25, 0x1, P2 ;  /* 0x000000190e0c7211 */ /* 0x010fc600010f0eff */
[----:B------:R4:W-:Y:S04]  /*18de0*/  STL [R1+0x1284], R11 ;  /* 0x0012840b01007387 */ /* 0x0009e80000100800 */
[----:B------:R4:W-:Y:S01]  /*18df0*/  STL [R1+0x1258], R12 ;  /* 0x0012580c01007387 */ /* 0x0009e20000100800 */
[----:B-1----:R-:W-:Y:S02]  /*18e00*/  LEA R13, P2, R20, R41, 0x1 ;  /* 0x00000029140d7211 */ /* 0x002fe400078408ff */
[----:B----4-:R-:W-:-:S03]  /*18e10*/  LEA.HI.X.SX32 R11, R15, R25, 0x1, P1 ;  /* 0x000000190f0b7211 */ /* 0x010fc600008f0eff */
[----:B------:R1:W-:Y:S01]  /*18e20*/  STL [R1+0x128c], R13 ;  /* 0x00128c0d01007387 */ /* 0x0003e20000100800 */
[----:B------:R-:W-:-:S03]  /*18e30*/  LEA R12, P1, R21, R41, 0x1 ;  /* 0x00000029150c7211 */ /* 0x000fc600078208ff */
[----:B------:R4:W-:Y:S04]  /*18e40*/  STL [R1+0x1260], R11 ;  /* 0x0012600b01007387 */ /* 0x0009e80000100800 */
[----:B------:R4:W-:Y:S01]  /*18e50*/  STL [R1+0x1294], R12 ;  /* 0x0012940c01007387 */ /* 0x0009e20000100800 */
[----:B-1----:R-:W-:Y:S02]  /*18e60*/  LEA.HI.X.SX32 R13, R16, R25, 0x1, P0 ;  /* 0x00000019100d7211 */ /* 0x002fe400000f0eff */
[----:B----4-:R-:W-:-:S03]  /*18e70*/  LEA R11, P0, R22, R41, 0x1 ;  /* 0x00000029160b7211 */ /* 0x010fc600078008ff */
[----:B------:R1:W-:Y:S01]  /*18e80*/  STL [R1+0x1268], R13 ;  /* 0x0012680d01007387 */ /* 0x0003e20000100800 */
[----:B------:R-:W-:-:S03]  /*18e90*/  LEA.HI.X.SX32 R12, R17, R25, 0x1, P5 ;  /* 0x00000019110c7211 */ /* 0x000fc600028f0eff */
[----:B------:R4:W-:Y:S04]  /*18ea0*/  STL [R1+0x129c], R11 ;  /* 0x00129c0b01007387 */ /* 0x0009e80000100800 */
[----:B------:R0:W-:Y:S01]  /*18eb0*/  STL [R1+0x1270], R12 ;  /* 0x0012700c01007387 */ /* 0x0001e20000100800 */
[----:B-1----:R-:W-:Y:S02]  /*18ec0*/  LEA R13, P5, R23, R41, 0x1 ;  /* 0x00000029170d7211 */ /* 0x002fe400078a08ff */
[----:B----4-:R-:W-:-:S03]  /*18ed0*/  LEA.HI.X.SX32 R11, R18, R25, 0x1, P4 ;  /* 0x00000019120b7211 */ /* 0x010fc600020f0eff */
[----:B------:R1:W-:Y:S01]  /*18ee0*/  STL [R1+0x12a4], R13 ;  /* 0x0012a40d01007387 */ /* 0x0003e20000100800 */
[----:B0-----:R-:W-:-:S03]  /*18ef0*/  LEA R12, P4, R24, R41, 0x1 ;  /* 0x00000029180c7211 */ /* 0x001fc600078808ff */
[----:B------:R0:W-:Y:S04]  /*18f00*/  STL [R1+0x1278], R11 ;  /* 0x0012780b01007387 */ /* 0x0001e80000100800 */
[----:B------:R4:W-:Y:S01]  /*18f10*/  STL [R1+0x12ac], R12 ;  /* 0x0012ac0c01007387 */ /* 0x0009e20000100800 */
[----:B-1----:R-:W-:Y:S02]  /*18f20*/  LEA.HI.X.SX32 R13, R19, R25, 0x1, P3 ;  /* 0x00000019130d7211 */ /* 0x002fe400018f0eff */
[----:B0-----:R-:W-:-:S03]  /*18f30*/  LEA R11, P3, R0, R41, 0x1 ;  /* 0x00000029000b7211 */ /* 0x001fc600078608ff */
[----:B------:R0:W-:Y:S01]  /*18f40*/  STL [R1+0x1280], R13 ;  /* 0x0012800d01007387 */ /* 0x0001e20000100800 */
[----:B----4-:R-:W-:-:S03]  /*18f50*/  LEA.HI.X.SX32 R12, R20, R25, 0x1, P2 ;  /* 0x00000019140c7211 */ /* 0x010fc600010f0eff */
[----:B------:R1:W-:Y:S04]  /*18f60*/  STL [R1+0x12b4], R11 ;  /* 0x0012b40b01007387 */ /* 0x0003e80000100800 */
[----:B------:R4:W-:Y:S01]  /*18f70*/  STL [R1+0x1288], R12 ;  /* 0x0012880c01007387 */ /* 0x0009e20000100800 */
[----:B0-----:R-:W-:Y:S02]  /*18f80*/  LEA R13, P2, R2, R41, 0x1 ;  /* 0x00000029020d7211 */ /* 0x001fe400078408ff */
[----:B-1----:R-:W-:-:S03]  /*18f90*/  LEA.HI.X.SX32 R11, R21, R25, 0x1, P1 ;  /* 0x00000019150b7211 */ /* 0x002fc600008f0eff */
[----:B------:R0:W-:Y:S01]  /*18fa0*/  STL [R1+0x12bc], R13 ;  /* 0x0012bc0d01007387 */ /* 0x0001e20000100800 */
[----:B----4-:R-:W-:-:S03]  /*18fb0*/  LEA R12, P1, R4, R41, 0x1 ;  /* 0x00000029040c7211 */ /* 0x010fc600078208ff */
[----:B------:R1:W-:Y:S04]  /*18fc0*/  STL [R1+0x1290], R11 ;  /* 0x0012900b01007387 */ /* 0x0003e80000100800 */
[----:B------:R4:W-:Y:S01]  /*18fd0*/  STL [R1+0x12c4], R12 ;  /* 0x0012c40c01007387 */ /* 0x0009e20000100800 */
[----:B0-----:R-:W-:Y:S02]  /*18fe0*/  LEA.HI.X.SX32 R13, R22, R25, 0x1, P0 ;  /* 0x00000019160d7211 */ /* 0x001fe400000f0eff */
[----:B-1----:R-:W-:-:S03]  /*18ff0*/  LEA R11, P0, R5, R41, 0x1 ;  /* 0x00000029050b7211 */ /* 0x002fc600078008ff */
[----:B------:R0:W-:Y:S01]  /*19000*/  STL [R1+0x1298], R13 ;  /* 0x0012980d01007387 */ /* 0x0001e20000100800 */
[----:B----4-:R-:W-:-:S03]  /*19010*/  LEA.HI.X.SX32 R12, R23, R25, 0x1, P5 ;  /* 0x00000019170c7211 */ /* 0x010fc600028f0eff */
[----:B------:R1:W-:Y:S01]  /*19020*/  STL [R1+0x12cc], R11 ;  /* 0x0012cc0b01007387 */ /* 0x0003e20000100800 */
[----:B------:R-:W-:-:S03]  /*19030*/  LEA.HI.X.SX32 R0, R0, R25, 0x1, P3 ;  /* 0x0000001900007211 */ /* 0x000fc600018f0eff */
[----:B------:R4:W-:Y:S01]  /*19040*/  STL [R1+0x12a0], R12 ;  /* 0x0012a00c01007387 */ /* 0x0009e20000100800 */
[----:B0-----:R-:W-:Y:S02]  /*19050*/  LEA R13, P5, R6, R41, 0x1 ;  /* 0x00000029060d7211 */ /* 0x001fe400078a08ff */
[----:B-1----:R-:W-:-:S03]  /*19060*/  LEA.HI.X.SX32 R11, R24, R25, 0x1, P4 ;  /* 0x00000019180b7211 */ /* 0x002fc600020f0eff */
[----:B------:R-:W-:Y:S01]  /*19070*/  STL [R1+0x12d4], R13 ;  /* 0x0012d40d01007387 */ /* 0x000fe20000100800 */
[----:B----4-:R-:W-:-:S03]  /*19080*/  LEA R12, P4, R7, R41, 0x1 ;  /* 0x00000029070c7211 */ /* 0x010fc600078808ff */
[----:B------:R0:W-:Y:S01]  /*19090*/  STL [R1+0x12a8], R11 ;  /* 0x0012a80b01007387 */ /* 0x0001e20000100800 */
[----:B------:R-:W-:-:S03]  /*190a0*/  LEA.HI.X.SX32 R2, R2, R25, 0x1, P2 ;  /* 0x0000001902027211 */ /* 0x000fc600010f0eff */
[----:B------:R-:W-:Y:S01]  /*190b0*/  STL [R1+0x12dc], R12 ;  /* 0x0012dc0c01007387 */ /* 0x000fe20000100800 */
[----:B------:R-:W-:-:S03]  /*190c0*/  LEA.HI.X.SX32 R4, R4, R25, 0x1, P1 ;  /* 0x0000001904047211 */ /* 0x000fc600008f0eff */
[----:B------:R1:W-:Y:S01]  /*190d0*/  STL [R1+0x12b0], R0 ;  /* 0x0012b00001007387 */ /* 0x0003e20000100800 */
[----:B0-----:R-:W-:-:S05]  /*190e0*/  LEA R11, P3, R8, R41, 0x1 ;  /* 0x00000029080b7211 */ /* 0x001fca00078608ff */
[----:B------:R-:W-:Y:S01]  /*190f0*/  STL [R1+0x12e4], R11 ;  /* 0x0012e40b01007387 */ /* 0x000fe20000100800 */
[----:B-1----:R-:W-:-:S03]  /*19100*/  LEA R0, P2, R9, R41, 0x1 ;  /* 0x0000002909007211 */ /* 0x002fc600078408ff */
[----:B------:R0:W-:Y:S04]  /*19110*/  STL [R1+0x12b8], R2 ;  /* 0x0012b80201007387 */ /* 0x0001e80000100800 */
        /* <DEDUP_REMOVED lines=31> */
[----:B------:R4:W-:Y:S04]  /*19310*/  STL [R1+0x132c], R4 ;  /* 0x00132c0401007387 */ /* 0x0009e80000100800 */
[----:B------:R-:W3:Y:S01]  /*19320*/  LDL R30, [R1+0x9dc] ;  /* 0x0009dc00011e7983 */ /* 0x000ee20000100800 */
[----:B0-----:R-:W-:Y:S01]  /*19330*/  LEA.HI.X.SX32 R2, R51, R25, 0x1, P5 ;  /* 0x0000001933027211 */ /* 0x001fe200028f0eff */
[----:B------:R-:W-:Y:S01]  /*19340*/  IMAD R39, R39, UR7, RZ ;  /* 0x0000000727277c24 */ /* 0x000fe2000f8e02ff */
[----:B-1----:R-:W-:Y:S01]  /*19350*/  LEA R0, P5, R40, R41, 0x1 ;  /* 0x0000002928007211 */ /* 0x002fe200078a08ff */
[----:B------:R-:W-:-:S02]  /*19360*/  IMAD R38, R38, UR7, RZ ;  /* 0x0000000726267c24 */ /* 0x000fc4000f8e02ff */
[----:B------:R0:W-:Y:S01]  /*19370*/  STL [R1+0x1300], R2 ;  /* 0x0013000201007387 */ /* 0x0001e20000100800 */
[----:B----4-:R-:W-:-:S03]  /*19380*/  LEA.HI.X.SX32 R4, R53, R25, 0x1, P3 ;  /* 0x0000001935047211 */ /* 0x010fc600018f0eff */
[----:B------:R1:W-:Y:S01]  /*19390*/  STL [R1+0x1334], R0 ;  /* 0x0013340001007387 */ /* 0x0003e20000100800 */
[----:B------:R-:W-:Y:S01]  /*193a0*/  IMAD R37, R37, UR7, RZ ;  /* 0x0000000725257c24 */ /* 0x000fe2000f8e02ff */
[----:B0-----:R-:W-:Y:S02]  /*193b0*/  LEA.HI.X.SX32 R2, R52, R25, 0x1, P4 ;  /* 0x0000001934027211 */ /* 0x001fe400020f0eff */
[----:B-1----:R-:W-:-:S03]  /*193c0*/  LEA R0, P4, R39, R41, 0x1 ;  /* 0x0000002927007211 */ /* 0x002fc600078808ff */
[----:B------:R0:W-:Y:S01]  /*193d0*/  STL [R1+0x1308], R2 ;  /* 0x0013080201007387 */ /* 0x0001e20000100800 */
[----:B------:R-:W-:-:S03]  /*193e0*/  IMAD R36, R36, UR7, RZ ;  /* 0x0000000724247c24 */ /* 0x000fc6000f8e02ff */
[----:B------:R1:W-:Y:S04]  /*193f0*/  STL [R1+0x133c], R0 ;  /* 0x00133c0001007387 */ /* 0x0003e80000100800 */
[----:B------:R4:W-:Y:S01]  /*19400*/  STL [R1+0x1310], R4 ;  /* 0x0013100401007387 */ /* 0x0009e20000100800 */
[----:B0-----:R-:W-:Y:S02]  /*19410*/  LEA R2, P3, R38, R41, 0x1 ;  /* 0x0000002926027211 */ /* 0x001fe400078608ff */
[----:B-1----:R-:W-:-:S03]  /*19420*/  LEA.HI.X.SX32 R0, R54, R25, 0x1, P2 ;  /* 0x0000001936007211 */ /* 0x002fc600010f0eff */
[----:B------:R0:W-:Y:S01]  /*19430*/  STL [R1+0x1344], R2 ;  /* 0x0013440201007387 */ /* 0x0001e20000100800 */
[----:B----4-:R-:W-:-:S03]  /*19440*/  LEA R4, P2, R37, R41, 0x1 ;  /* 0x0000002925047211 */ /* 0x010fc600078408ff */
[----:B------:R1:W-:Y:S01]  /*19450*/  STL [R1+0x1318], R0 ;  /* 0x0013180001007387 */ /* 0x0003e20000100800 */
[----:B------:R-:W-:-:S03]  /*19460*/  IMAD R49, R49, UR7, RZ ;  /* 0x0000000731317c24 */ /* 0x000fc6000f8e02ff */
[----:B------:R4:W-:Y:S01]  /*19470*/  STL [R1+0x134c], R4 ;  /* 0x00134c0401007387 */ /* 0x0009e20000100800 */
[----:B0-----:R-:W-:Y:S01]  /*19480*/  LEA.HI.X.SX32 R2, R44, R25, 0x1, P1 ;  /* 0x000000192c027211 */ /* 0x001fe200008f0eff */
[----:B------:R-:W-:Y:S01]  /*19490*/  IMAD R48, R48, UR7, RZ ;  /* 0x0000000730307c24 */ /* 0x000fe2000f8e02ff */
[----:B-1----:R-:W-:-:S03]  /*194a0*/  LEA R0, P1, R36, R41, 0x1 ;  /* 0x0000002924007211 */ /* 0x002fc600078208ff */
[----:B------:R0:W-:Y:S01]  /*194b0*/  STL [R1+0x1320], R2 ;  /* 0x0013200201007387 */ /* 0x0001e20000100800 */
[----:B----4-:R-:W-:-:S03]  /*194c0*/  LEA.HI.X.SX32 R4, R43, R25, 0x1, P0 ;  /* 0x000000192b047211 */ /* 0x010fc600000f0eff */
[----:B------:R1:W-:Y:S01]  /*194d0*/  STL [R1+0x1354], R0 ;  /* 0x0013540001007387 */ /* 0x0003e20000100800 */
[----:B------:R-:W-:-:S03]  /*194e0*/  IMAD R47, R47, UR7, RZ ;  /* 0x000000072f2f7c24 */ /* 0x000fc6000f8e02ff */
        /* <DEDUP_REMOVED lines=14> */
[----:B------:R-:W-:Y:S02]  /*195d0*/  IMAD R27, R26, 0x1f, RZ ;  /* 0x0000001f1a1b7824 */ /* 0x000fe400078e02ff */
[----:B------:R-:W4:Y:S01]  /*195e0*/  LDC R26, c[0x0][0x3a8] ;  /* 0x0000ea00ff1a7b82 */ /* 0x000f220000000800 */
[----:B------:R2:W-:Y:S01]  /*195f0*/  STL [R1+0x1340], R4 ;  /* 0x0013400401007387 */ /* 0x0005e20000100800 */
[----:B0-----:R-:W-:Y:S01]  /*19600*/  LEA R2, P3, R46, R41, 0x1 ;  /* 0x000000292e027211 */ /* 0x001fe200078608ff */
[----:B------:R-:W-:Y:S01]  /*19610*/  IMAD R28, R28, UR7, RZ ;  /* 0x000000071c1c7c24 */ /* 0x000fe2000f8e02ff */
[----:B-1----:R-:W-:-:S03]  /*19620*/  LEA.HI.X.SX32 R0, R37, R25, 0x1, P2 ;  /* 0x0000001925007211 */ /* 0x002fc600010f0eff */
[----:B------:R0:W-:Y:S01]  /*19630*/  STL [R1+0x1368], R2 ;  /* 0x0013680201007387 */ /* 0x0001e20000100800 */
[----:B--2---:R-:W-:-:S03]  /*19640*/  LEA R4, P2, R45, R41, 0x1 ;  /* 0x000000292d047211 */ /* 0x004fc600078408ff */
[----:B------:R1:W-:Y:S01]  /*19650*/  STL [R1+0x1348], R0 ;  /* 0x0013480001007387 */ /* 0x0003e20000100800 */
[----:B------:R-:W-:-:S03]  /*19660*/  IMAD R29, R29, UR7, RZ ;  /* 0x000000071d1d7c24 */ /* 0x000fc6000f8e02ff */
[----:B------:R2:W-:Y:S01]  /*19670*/  STL [R1+0x136c], R4 ;  /* 0x00136c0401007387 */ /* 0x0005e20000100800 */
[----:B0-----:R-:W-:Y:S02]  /*19680*/  LEA.HI.X.SX32 R2, R36, R25, 0x1, P1 ;  /* 0x0000001924027211 */ /* 0x001fe400008f0eff */
[----:B-1----:R-:W-:-:S03]  /*19690*/  LEA R0, P1, R28, R41, 0x1 ;  /* 0x000000291c007211 */ /* 0x002fc600078208ff */
[----:B------:R0:W-:Y:S01]  /*196a0*/  STL [R1+0x1350], R2 ;  /* 0x0013500201007387 */ /* 0x0001e20000100800 */
[----:B--2---:R-:W-:-:S03]  /*196b0*/  LEA.HI.X.SX32 R4, R49, R25, 0x1, P0 ;  /* 0x0000001931047211 */ /* 0x004fc600000f0eff */
[----:B------:R1:W-:Y:S04]  /*196c0*/  STL [R1+0x1370], R0 ;  /* 0x0013700001007387 */ /* 0x0003e80000100800 */
[----:B------:R2:W-:Y:S01]  /*196d0*/  STL [R1+0x1358], R4 ;  /* 0x0013580401007387 */ /* 0x0005e20000100800 */
[----:B0-----:R-:W-:Y:S02]  /*196e0*/  LEA R2, P0, R29, R41, 0x1 ;  /* 0x000000291d027211 */ /* 0x001fe400078008ff */
[----:B-1----:R-:W-:-:S03]  /*196f0*/  LEA.HI.X.SX32 R0, R48, R25, 0x1, P5 ;  /* 0x0000001930007211 */ /* 0x002fc600028f0eff */
[----:B------:R-:W-:Y:S01]  /*19700*/  STL [R1+0xbe8], R2 ;  /* 0x000be80201007387 */ /* 0x000fe20000100800 */
[----:B--2---:R-:W-:-:S03]  /*19710*/  LEA.HI.X.SX32 R4, R47, R25, 0x1, P4 ;  /* 0x000000192f047211 */ /* 0x004fc600020f0eff */
[----:B------:R-:W-:Y:S04]  /*19720*/  STL [R1+0xbd8], R0 ;  /* 0x000bd80001007387 */ /* 0x000fe80000100800 */
[----:B------:R3:W-:Y:S01]  /*19730*/  STL [R1+0xbdc], R4 ;  /* 0x000bdc0401007387 */ /* 0x0007e20000100800 */
[----:B------:R-:W-:-:S04]  /*19740*/  IMAD.WIDE R6, R27, 0x2, R60 ;  /* 0x000000021b067825 */ /* 0x000fc800078e023c */
[----:B---3--:R-:W-:Y:S01]  /*19750*/  IMAD.MOV.U32 R4, RZ, RZ, R3 ;  /* 0x000000ffff047224 */ /* 0x008fe200078e0003 */
[-C--:B------:R-:W-:Y:S02]  /*19760*/  LEA.HI.X.SX32 R0, R46, R25.reuse, 0x1, P3 ;  /* 0x000000192e007211 */ /* 0x080fe400018f0eff */
[----:B------:R-:W-:-:S03]  /*19770*/  LEA.HI.X.SX32 R2, R45, R25, 0x1, P2 ;  /* 0x000000192d027211 */ /* 0x000fc600010f0eff */
[----:B------:R0:W-:Y:S04]  /*19780*/  STL [R1+0xbe0], R0 ;  /* 0x000be00001007387 */ /* 0x0001e80000100800 */
[----:B------:R-:W-:Y:S01]  /*19790*/  STL [R1+0xbe4], R2 ;  /* 0x000be40201007387 */ /* 0x000fe20000100800 */
[----:B0-----:R-:W-:-:S05]  /*197a0*/  LEA.HI.X.SX32 R0, R28, R25, 0x1, P1 ;  /* 0x000000191c007211 */ /* 0x001fca00008f0eff */
[----:B------:R0:W-:Y:S04]  /*197b0*/  STL [R1+0xbec], R0 ;  /* 0x000bec0001007387 */ /* 0x0001e80000100800 */
[----:B------:R1:W5:Y:S01]  /*197c0*/  LDL.LU R3, [R1+0x13f8] ;  /* 0x0013f80001037983 */ /* 0x0003620000300800 */
[----:B0-----:R-:W-:-:S05]  /*197d0*/  LEA.HI.X.SX32 R0, R29, R25, 0x1, P0 ;  /* 0x000000191d007211 */ /* 0x001fca00000f0eff */
[----:B------:R-:W-:Y:S04]  /*197e0*/  STL [R1+0x9e4], R0 ;  /* 0x0009e40001007387 */ /* 0x000fe80000100800 */
[----:B------:R-:W-:Y:S04]  /*197f0*/  STL [R1+0x9ec], R6 ;  /* 0x0009ec0601007387 */ /* 0x000fe80000100800 */
[----:B------:R0:W-:Y:S01]  /*19800*/  STL [R1+0x9e8], R7 ;  /* 0x0009e80701007387 */ /* 0x0001e20000100800 */
[----:B------:R-:W-:Y:S02]  /*19810*/  IMAD.MOV.U32 R5, RZ, RZ, R30 ;  /* 0x000000ffff057224 */ /* 0x000fe400078e001e */
[----:B------:R-:W-:-:S04]  /*19820*/  IMAD.WIDE R8, R27, 0x2, R4 ;  /* 0x000000021b087825 */ /* 0x000fc800078e0204 */
[----:B----4-:R-:W-:Y:S02]  /*19830*/  IMAD R27, R26, 0x1e, RZ ;  /* 0x0000001e1a1b7824 */ /* 0x010fe400078e02ff */
[----:B------:R-:W2:Y:S02]  /*19840*/  LDC R26, c[0x0][0x3a8] ;  /* 0x0000ea00ff1a7b82 */ /* 0x000ea40000000800 */
[C---:B0-----:R-:W-:Y:S01]  /*19850*/  IMAD.WIDE R6, R27.reuse, 0x2, R60 ;  /* 0x000000021b067825 */ /* 0x041fe200078e023c */
[----:B------:R-:W-:Y:S04]  /*19860*/  STL [R1+0x9f4], R8 ;  /* 0x0009f40801007387 */ /* 0x000fe80000100800 */
[----:B------:R0:W-:Y:S04]  /*19870*/  STL [R1+0x9f0], R9 ;  /* 0x0009f00901007387 */ /* 0x0001e80000100800 */
[----:B------:R-:W-:Y:S04]  /*19880*/  STL [R1+0x9fc], R6 ;  /* 0x0009fc0601007387 */ /* 0x000fe80000100800 */
[----:B------:R3:W-:Y:S01]  /*19890*/  STL [R1+0x9f8], R7 ;  /* 0x0009f80701007387 */ /* 0x0007e20000100800 */
[----:B0-----:R-:W-:-:S04]  /*198a0*/  IMAD.WIDE R8, R27, 0x2, R4 ;  /* 0x000000021b087825 */ /* 0x001fc800078e0204 */
[----:B--2---:R-:W-:Y:S01]  /*198b0*/  IMAD R10, R26, 0x1d, RZ ;  /* 0x0000001d1a0a7824 */ /* 0x004fe200078e02ff */
[----:B------:R-:W-:Y:S03]  /*198c0*/  STL [R1+0xa04], R8 ;  /* 0x000a040801007387 */ /* 0x000fe60000100800 */
[----:B---3--:R-:W-:Y:S01]  /*198d0*/  IMAD.WIDE R6, R10, 0x2, R60 ;  /* 0x000000020a067825 */ /* 0x008fe200078e023c */
[----:B------:R0:W-:Y:S03]  /*198e0*/  STL [R1+0xa00], R9 ;  /* 0x000a000901007387 */ /* 0x0001e60000100800 */
[----:B------:R-:W-:Y:S01]  /*198f0*/  IMAD R0, R26, 0x1c, RZ ;  /* 0x0000001c1a007824 */ /* 0x000fe200078e02ff */
[----:B------:R-:W-:Y:S01]  /*19900*/  STL [R1+0xa0c], R6 ;  /* 0x000a0c0601007387 */ /* 0x000fe20000100800 */
[----:B------:R-:W-:-:S03]  /*19910*/  IMAD.WIDE R10, R10, 0x2, R4 ;  /* 0x000000020a0a7825 */ /* 0x000fc600078e0204 */
[----:B------:R2:W-:Y:S04]  /*19920*/  STL [R1+0xa08], R7 ;  /* 0x000a080701007387 */ /* 0x0005e80000100800 */
[----:B------:R3:W-:Y:S01]  /*19930*/  STL [R1+0xa14], R10 ;  /* 0x000a140a01007387 */ /* 0x0007e20000100800 */
[----:B0-----:R-:W-:-:S04]  /*19940*/  IMAD.WIDE R8, R0, 0x2, R4 ;  /* 0x0000000200087825 */ /* 0x001fc800078e0204 */
[----:B--2---:R-:W-:Y:S01]  /*19950*/  IMAD.WIDE R6, R0, 0x2, R60 ;  /* 0x0000000200067825 */ /* 0x004fe200078e023c */
[----:B------:R-:W-:Y:S03]  /*19960*/  STL [R1+0xa10], R11 ;  /* 0x000a100b01007387 */ /* 0x000fe60000100800 */
[C---:B---3--:R-:W-:Y:S01]  /*19970*/  IMAD R10, R26.reuse, 0x1b, RZ ;  /* 0x0000001b1a0a7824 */ /* 0x048fe200078e02ff */
[----:B------:R-:W-:Y:S04]  /*19980*/  STL [R1+0xa1c], R6 ;  /* 0x000a1c0601007387 */ /* 0x000fe80000100800 */
[----:B------:R0:W-:Y:S01]  /*19990*/  STL [R1+0xa18], R7 ;  /* 0x000a180701007387 */ /* 0x0001e20000100800 */
[----:B------:R-:W-:-:S03]  /*199a0*/  IMAD R0, R26, 0x1a, RZ ;  /* 0x0000001a1a007824 */ /* 0x000fc600078e02ff */
[----:B------:R-:W-:Y:S01]  /*199b0*/  STL [R1+0xa24], R8 ;  /* 0x000a240801007387 */ /* 0x000fe20000100800 */
[----:B0-----:R-:W-:-:S03]  /*199c0*/  IMAD.WIDE R6, R10, 0x2, R60 ;  /* 0x000000020a067825 */ /* 0x001fc600078e023c */
[----:B------:R0:W-:Y:S01]  /*199d0*/  STL [R1+0xa20], R9 ;  /* 0x000a200901007387 */ /* 0x0001e20000100800 */
[----:B------:R-:W-:-:S03]  /*199e0*/  IMAD.WIDE R10, R10, 0x2, R4 ;  /* 0x000000020a0a7825 */ /* 0x000fc600078e0204 */
[----:B------:R-:W-:Y:S04]  /*199f0*/  STL [R1+0xa2c], R6 ;  /* 0x000a2c0601007387 */ /* 0x000fe80000100800 */
        /* <DEDUP_REMOVED lines=64> */
[----:B------:R-:W-:-:S03]  /*19e00*/  IMAD.SHL.U32 R0, R26, 0x10, RZ ;  /* 0x000000101a007824 */ /* 0x000fc600078e00ff */
        /* <DEDUP_REMOVED lines=104> */
[----:B------:R-:W-:Y:S01]  /*1a490*/  STL [R1+0xbb4], R10 ;  /* 0x000bb40a01007387 */ /* 0x000fe20000100800 */
[----:B0-----:R-:W-:-:S03]  /*1a4a0*/  IMAD.WIDE R8, R26, 0x2, R60 ;  /* 0x000000021a087825 */ /* 0x001fc600078e023c */
[----:B------:R0:W-:Y:S01]  /*1a4b0*/  STL [R1+0xbb0], R11 ;  /* 0x000bb00b01007387 */ /* 0x0001e20000100800 */
[----:B--2---:R-:W-:-:S03]  /*1a4c0*/  IMAD.WIDE R6, R0, 0x2, R60 ;  /* 0x0000000200067825 */ /* 0x004fc600078e023c */
[----:B------:R1:W5:Y:S01]  /*1a4d0*/  LDL.LU.64 R60, [R1+0x13f0] ;  /* 0x0013f000013c7983 */ /* 0x0003620000300a00 */
[----:B0-----:R-:W-:-:S03]  /*1a4e0*/  IMAD.WIDE R10, R0, 0x2, R4 ;  /* 0x00000002000a7825 */ /* 0x001fc600078e0204 */
[----:B------:R-:W-:Y:S01]  /*1a4f0*/  STL [R1+0xbbc], R6 ;  /* 0x000bbc0601007387 */ /* 0x000fe20000100800 */
[----:B------:R-:W-:-:S03]  /*1a500*/  IMAD.WIDE R4, R26, 0x2, R4 ;  /* 0x000000021a047825 */ /* 0x000fc600078e0204 */
[----:B------:R-:W-:Y:S04]  /*1a510*/  STL [R1+0xbb8], R7 ;  /* 0x000bb80701007387 */ /* 0x000fe80000100800 */
[----:B------:R-:W-:Y:S04]  /*1a520*/  STL [R1+0xbc4], R10 ;  /* 0x000bc40a01007387 */ /* 0x000fe80000100800 */
[----:B------:R-:W-:Y:S04]  /*1a530*/  STL [R1+0xbc0], R11 ;  /* 0x000bc00b01007387 */ /* 0x000fe80000100800 */
[----:B------:R-:W-:Y:S04]  /*1a540*/  STL [R1+0xbcc], R8 ;  /* 0x000bcc0801007387 */ /* 0x000fe80000100800 */
[----:B------:R-:W-:Y:S04]  /*1a550*/  STL [R1+0xbc8], R9 ;  /* 0x000bc80901007387 */ /* 0x000fe80000100800 */
[----:B------:R0:W-:Y:S04]  /*1a560*/  STL [R1+0xbd4], R4 ;  /* 0x000bd40401007387 */ /* 0x0001e80000100800 */
[----:B------:R2:W-:Y:S04]  /*1a570*/  STL [R1+0xbd0], R5 ;  /* 0x000bd00501007387 */ /* 0x0005e80000100800 */
[----:B------:R1:W-:Y:S04]  /*1a580*/  STL [R1+0x9d4], RZ ;  /* 0x0009d4ff01007387 */ /* 0x0003e80000100800 */
        /* <DEDUP_REMOVED lines=432> */
[----:B------:R1:W-:Y:S01]  /*1c090*/  STL [R1+0x870], RZ ;  /* 0x000870ff01007387 */ /* 0x0003e20000100800 */
[----:B------:R-:W3:Y:S03]  /*1c0a0*/  S2R R27, SR_TID.X ;  /* 0x00000000001b7919 */ /* 0x000ee60000002100 */
        /* <DEDUP_REMOVED lines=18> */
[----:B---3--:R-:W-:Y:S01]  /*1c1d0*/  LOP3.LUT R27, R27, 0x1f, RZ, 0xc0, !PT ;  /* 0x0000001f1b1b7812 */ /* 0x008fe200078ec0ff */
[----:B0-----:R-:W-:Y:S01]  /*1c1e0*/  IMAD.SHL.U32 R4, R26, 0x20, RZ ;  /* 0x000000201a047824 */ /* 0x001fe200078e00ff */
[----:B------:R-:W-:-:S02]  /*1c1f0*/  USHF.R.S32.HI UR7, URZ, 0x1f, UR4 ;  /* 0x0000001fff077899 */ /* 0x000fc40008011404 */
[----:B------:R-:W-:Y:S01]  /*1c200*/  USHF.L.U32 UR6, UR6, 0x5, URZ ;  /* 0x0000000506067899 */ /* 0x000fe200080006ff */
[----:B------:R-:W-:Y:S01]  /*1c210*/  IMAD.SHL.U32 R0, R27, 0x2, RZ ;  /* 0x000000021b007824 */ /* 0x000fe200078e00ff */
[----:B------:R-:W-:Y:S01]  /*1c220*/  SHF.R.S32.HI R2, RZ, 0x1f, R4 ;  /* 0x0000001fff027819 */ /* 0x000fe20000011404 */
[----:B------:R-:W-:Y:S02]  /*1c230*/  ULEA.HI UR7, UR7, UR4, URZ, 0x5 ;  /* 0x0000000407077291 */ /* 0x000fe4000f8f28ff */
[----:B------:R-:W-:Y:S02]  /*1c240*/  USHF.R.S32.HI UR4, URZ, 0x1f, UR6 ;  /* 0x0000001fff047899 */ /* 0x000fe40008011406 */
[----:B------:R-:W-:Y:S01]  /*1c250*/  USHF.L.U32 UR10, UR6, 0x1, URZ ;  /* 0x00000001060a7899 */ /* 0x000fe200080006ff */
[----:B------:R1:W-:Y:S01]  /*1c260*/  STL [R1+0x83c], RZ ;  /* 0x00083cff01007387 */ /* 0x0003e20000100800 */
[----:B------:R-:W-:Y:S01]  /*1c270*/  SHF.L.U64.HI R2, R4, 0x1, R2 ;  /* 0x0000000104027819 */ /* 0x000fe20000010202 */
[----:B------:R-:W-:-:S02]  /*1c280*/  USHF.R.S32.HI UR7, URZ, 0x5, UR7 ;  /* 0x00000005ff077899 */ /* 0x000fc40008011407 */
[----:B------:R1:W-:Y:S01]  /*1c290*/  STL [R1+0x820], RZ ;  /* 0x000820ff01007387 */ /* 0x0003e20000100800 */
[----:B------:R-:W-:-:S03]  /*1c2a0*/  USHF.L.U64.HI UR4, UR6, 0x1, UR4 ;  /* 0x0000000106047899 */ /* 0x000fc60008010204 */
        /* <DEDUP_REMOVED lines=31> */
[----:B------:R-:W3:Y:S01]  /*1c4a0*/  LDL R26, [R1+0x9d8] ;  /* 0x0009d800011a7983 */ /* 0x000ee20000100800 */
[----:B------:R-:W-:-:S02]  /*1c4b0*/  LOP3.LUT R6, R0, 0x10, RZ, 0x3c, !PT ;  /* 0x0000001000067812 */ /* 0x000fc400078e3cff */
[C---:B------:R-:W-:Y:S01]  /*1c4c0*/  LOP3.LUT R4, R0.reuse, 0x30, RZ, 0x3c, !PT ;  /* 0x0000003000047812 */ /* 0x040fe200078e3cff */
[----:B------:R1:W-:Y:S01]  /*1c4d0*/  STL [R1+0x7a0], RZ ;  /* 0x0007a0ff01007387 */ /* 0x0003e20000100800 */
[----:B--2---:R-:W-:-:S03]  /*1c4e0*/  LOP3.LUT R5, R0, 0x20, RZ, 0x3c, !PT ;  /* 0x0000002000057812 */ /* 0x004fc600078e3cff */
        /* <DEDUP_REMOVED lines=27> */
[----:B---3--:R-:W-:-:S02]  /*1c6a0*/  LOP3.LUT R6, R26, 0x20, RZ, 0x3c, !PT ;  /* 0x000000201a067812 */ /* 0x008fc400078e3cff */
[C---:B------:R-:W-:Y:S02]  /*1c6b0*/  LOP3.LUT R4, R26.reuse, 0x60, RZ, 0x3c, !PT ;  /* 0x000000601a047812 */ /* 0x040fe400078e3cff */
[----:B------:R-:W-:Y:S01]  /*1c6c0*/  LOP3.LUT R5, R26, 0x40, RZ, 0x3c, !PT ;  /* 0x000000401a057812 */ /* 0x000fe200078e3cff */
[----:B------:R1:W-:Y:S04]  /*1c6d0*/  STL [R1+0x13e8], R6 ;  /* 0x0013e80601007387 */ /* 0x0003e80000100800 */
[----:B------:R1:W-:Y:S04]  /*1c6e0*/  STL [R1+0x13e0], R4 ;  /* 0x0013e00401007387 */ /* 0x0003e80000100800 */
[----:B------:R1:W-:Y:S02]  /*1c6f0*/  STL [R1+0x13e4], R5 ;  /* 0x0013e40501007387 */ /* 0x0003e40000100800 */
.L_x_1:
[----:B-----5:R0:W-:Y:S01]  /*1c700*/  STL [R1+0x21a4], R25 ;  /* 0x0021a41901007387 */ /* 0x0201e20000100800 */
[----:B-1----:R-:W1:Y:S03]  /*1c710*/  LDC R4, c[0x0][0x3a0] ;  /* 0x0000e800ff047b82 */ /* 0x002e660000000800 */
[----:B------:R-:W2:Y:S04]  /*1c720*/  LDL R7, [R1+0x9dc] ;  /* 0x0009dc0001077983 */ /* 0x000ea80000100800 */
[----:B------:R-:W2:Y:S04]  /*1c730*/  LDL R6, [R1+0x9e0] ;  /* 0x0009e00001067983 */ /* 0x000ea80000100800 */
[----:B0-----:R-:W1:Y:S04]  /*1c740*/  LDL R25, [R1+0x9d4] ;  /* 0x0009d40001197983 */ /* 0x001e680000100800 */
[----:B------:R0:W-:Y:S04]  /*1c750*/  STL [R1+0x21a0], R36 ;  /* 0x0021a02401007387 */ /* 0x0001e80000100800 */
[----:B------:R-:W-:Y:S04]  /*1c760*/  STL [R1+0x219c], R37 ;  /* 0x00219c2501007387 */ /* 0x000fe80000100800 */
        /* <DEDUP_REMOVED lines=103> */
[----:B-----5:R-:W-:Y:S04]  /*1cde0*/  STL [R1+0x1e18], R60 ;  /* 0x001e183c01007387 */ /* 0x020fe80000100800 */
        /* <DEDUP_REMOVED lines=45> */
[----:B------:R-:W-:Y:S01]  /*1d0c0*/  STL [R1+0x1eec], R2 ;  /* 0x001eec0201007387 */ /* 0x000fe20000100800 */
[----:B-1----:R-:W-:-:S03]  /*1d0d0*/  IMAD R4, R25, -0x20, R4 ;  /* 0xffffffe019047824 */ /* 0x002fc600078e0204 */
[----:B------:R-:W-:Y:S04]  /*1d0e0*/  STL [R1+0x1ef4], R2 ;  /* 0x001ef40201007387 */ /* 0x000fe80000100800 */
[----:B------:R-:W-:Y:S04]  /*1d0f0*/  STL [R1+0x1efc], R2 ;  /* 0x001efc0201007387 */ /* 0x000fe80000100800 */
[----:B------:R-:W-:Y:S04]  /*1d100*/  STL [R1+0x1f04], R2 ;  /* 0x001f040201007387 */ /* 0x000fe80000100800 */
[----:B------:R-:W-:Y:S04]  /*1d110*/  STL [R1+0x1f0c], R2 ;  /* 0x001f0c0201007387 */ /* 0x000fe80000100800 */
[----:B------:R-:W-:Y:S01]  /*1d120*/  STL [R1+0x1f14], R2 ;  /* 0x001f140201007387 */ /* 0x000fe20000100800 */
[----:B------:R-:W-:-:S03]  /*1d130*/  ISETP.GT.AND P0, PT, R4, RZ, PT ;  /* 0x000000ff0400720c */ /* 0x000fc60003f04270 */
[----:B------:R-:W-:Y:S04]  /*1d140*/  STL [R1+0x1f1c], R2 ;  /* 0x001f1c0201007387 */ /* 0x000fe80000100800 */
[----:B------:R-:W-:Y:S04]  /*1d150*/  STL [R1+0x1f24], R2 ;  /* 0x001f240201007387 */ /* 0x000fe80000100800 */
[----:B------:R-:W-:Y:S04]  /*1d160*/  STL [R1+0x1f2c], R2 ;  /* 0x001f2c0201007387 */ /* 0x000fe80000100800 */
[----:B------:R-:W-:Y:S04]  /*1d170*/  STL [R1+0x1f34], R2 ;  /* 0x001f340201007387 */ /* 0x000fe80000100800 */
[----:B------:R-:W-:Y:S04]  /*1d180*/  STL [R1+0x1f3c], R2 ;  /* 0x001f3c0201007387 */ /* 0x000fe80000100800 */
[----:B------:R-:W-:Y:S04]  /*1d190*/  STL [R1+0x1f44], R2 ;  /* 0x001f440201007387 */ /* 0x000fe80000100800 */
[----:B------:R-:W-:Y:S01]  /*1d1a0*/  STL [R1+0x1f4c], R2 ;  /* 0x001f4c0201007387 */ /* 0x000fe20000100800 */
[----:B------:R-:W-:-:S03]  /*1d1b0*/  PRMT R28, RZ, 0x7610, R28 ;  /* 0x00007610ff1c7816 */ /* 0x000fc6000000001c */
        /* <DEDUP_REMOVED lines=9> */
[----:B------:R-:W3:Y:S04]  /*1d250*/  LDL.LU R25, [R1+0x21a4] ;  /* 0x0021a40001197983 */ /* 0x000ee80000300800 */
[----:B--2---:R-:W2:Y:S04]  /*1d260*/  @P0 LDG.E.U16 R28, desc[UR8][R6.64] ;  /* 0x00000008061c0981 */ /* 0x004ea8000c1e1500 */
[----:B------:R-:W4:Y:S01]  /*1d270*/  LDL.64 R6, [R1+0x968] ;  /* 0x0009680001067983 */ /* 0x000f220000100a00 */
[----:B------:R-:W-:-:S02]  /*1d280*/  PRMT R29, RZ, 0x7610, R29 ;  /* 0x00007610ff1d7816 */ /* 0x000fc4000000001d */
[----:B------:R-:W-:-:S04]  /*1d290*/  ISETP.GT.AND P1, PT, R4, 0x1, PT ;  /* 0x000000010400780c */ /* 0x000fc80003f24270 */
[----:B----4-:R1:W4:Y:S04]  /*1d2a0*/  @P0 LDG.E.U16 R29, desc[UR8][R6.64] ;  /* 0x00000008061d0981 */ /* 0x010328000c1e1500 */
[----:B------:R-:W1:Y:S04]  /*1d2b0*/  LDL R6, [R1+0xbd0] ;  /* 0x000bd00001067983 */ /* 0x000e680000100800 */
[----:B------:R-:W1:Y:S01]  /*1d2c0*/  LDL R7, [R1+0xbd4] ;  /* 0x000bd40001077983 */ /* 0x000e620000100800 */
[----:B------:R-:W-:Y:S02]  /*1d2d0*/  PRMT R38, RZ, 0x7610, R38 ;  /* 0x00007610ff267816 */ /* 0x000fe40000000026 */
[----:B-1----:R-:W-:-:S04]  /*1d2e0*/  @P1 LOP3.LUT R7, R7, R6, RZ, 0x3c, !PT ;  /* 0x0000000607071212 */ /* 0x002fc800078e3cff */
[----:B------:R-:W-:-:S04]  /*1d2f0*/  @P1 LOP3.LUT R6, R7, R6, RZ, 0x3c, !PT ;  /* 0x0000000607061212 */ /* 0x000fc800078e3cff */
[----:B------:R-:W-:-:S05]  /*1d300*/  @P1 LOP3.LUT R7, R7, R6, RZ, 0x3c, !PT ;  /* 0x0000000607071212 */ /* 0x000fca00078e3cff */
[----:B------:R1:W2:Y:S04]  /*1d310*/  @P1 LDG.E.U16 R38, desc[UR8][R6.64] ;  /* 0x0000000806261981 */ /* 0x0002a8000c1e1500 */
        /* <DEDUP_REMOVED lines=9> */
[----:B------:R-:W-:Y:S02]  /*1d3b0*/  ISETP.GT.AND P2, PT, R4, 0x2, PT ;  /* 0x000000020400780c */ /* 0x000fe40003f44270 */
[----:B0-----:R-:W-:-:S11]  /*1d3c0*/  PRMT R36, RZ, 0x7610, R36 ;  /* 0x00007610ff247816 */ /* 0x001fd60000000024 */
[----:B-1----:R-:W-:-:S04]  /*1d3d0*/  @P2 LOP3.LUT R7, R7, R6, RZ, 0x3c, !PT ;  /* 0x0000000607072212 */ /* 0x002fc800078e3cff */
[----:B------:R-:W-:-:S04]  /*1d3e0*/  @P2 LOP3.LUT R6, R7, R6, RZ, 0x3c, !PT ;  /* 0x0000000607062212 */ /* 0x000fc800078e3cff */
[----:B------:R-:W-:-:S05]  /*1d3f0*/  @P2 LOP3.LUT R7, R7, R6, RZ, 0x3c, !PT ;  /* 0x0000000607072212 */ /* 0x000fca00078e3cff */
[----:B------:R-:W2:Y:S04]  /*1d400*/  @P2 LDG.E.U16 R36, desc[UR8][R6.64] ;  /* 0x0000000806242981 */ /* 0x000ea8000c1e1500 */
[----:B--2---:R0:W-:Y:S04]  /*1d410*/  STL [R1+0x934], R36 ;  /* 0x0009342401007387 */ /* 0x0041e80000100800 */
[----:B0-----:R-:W2:Y:S04]  /*1d420*/  LDL.LU R36, [R1+0x21a0] ;  /* 0x0021a00001247983 */ /* 0x001ea80000300800 */
[----:B------:R-:W2:Y:S04]  /*1d430*/  LDL R6, [R1+0xbb8] ;  /* 0x000bb80001067983 */ /* 0x000ea80000100800 */
[----:B------:R-:W2:Y:S01]  /*1d440*/  LDL R7, [R1+0xbbc] ;  /* 0x000bbc0001077983 */ /* 0x000ea20000100800 */
[----:B------:R-:W-:-:S02]  /*1d450*/  PRMT R37, RZ, 0x7610, R37 ;  /* 0x00007610ff257816 */ /* 0x000fc40000000025 */
[----:B--2---:R-:W-:-:S04]  /*1d460*/  @P2 LOP3.LUT R7, R7, R6, RZ, 0x3c, !PT ;  /* 0x0000000607072212 */ /* 0x004fc800078e3cff */
[----:B------:R-:W-:-:S04]  /*1d470*/  @P2 LOP3.LUT R6, R7, R6, RZ, 0x3c, !PT ;  /* 0x0000000607062212 */ /* 0x000fc800078e3cff */
[----:B------:R-:W-:-:S05]  /*1d480*/  @P2 LOP3.LUT R7, R7, R6, RZ, 0x3c, !PT ;  /* 0x0000000607072212 */ /* 0x000fca00078e3cff */
[----:B------:R-:W2:Y:S01]  /*1d490*/  @P2 LDG.E.U16 R37, desc[UR8][R6.64] ;  /* 0x0000000806252981 */ /* 0x000ea2000c1e1500 */
[----:B------:R-:W-:-:S03]  /*1d4a0*/  ISETP.GT.AND P0, PT, R4, 0x3, PT ;  /* 0x000000030400780c */ /* 0x000fc60003f04270 */
        /* <DEDUP_REMOVED lines=27> */
[----:B------:R0:W2:Y:S04]  /*1d660*/  @P1 LDG.E.U16 R24, desc[UR8][R6.64] ;  /* 0x0000000806181981 */ /* 0x0000a8000c1e1500 */
[----:B------:R-:W0:Y:S04]  /*1d670*/  LDL R6, [R1+0xb98] ;  /* 0x000b980001067983 */ /* 0x000e280000100800 */
[----:B------:R-:W0:Y:S01]  /*1d680*/  LDL R7, [R1+0xb9c] ;  /* 0x000b9c0001077983 */ /* 0x000e220000100800 */
[----:B---3--:R-:W-:Y:S02]  /*1d690*/  PRMT R25, RZ, 0x7610, R25 ;  /* 0x00007610ff197816 */ /* 0x008fe40000000019 */
[----:B0-----:R-:W-:-:S04]  /*1d6a0*/  @P1 LOP3.LUT R7, R7, R6, RZ, 0x3c, !PT ;  /* 0x0000000607071212 */ /* 0x001fc800078e3cff */
[----:B------:R-:W-:-:S04]  /*1d6b0*/  @P1 LOP3.LUT R6, R7, R6, RZ, 0x3c, !PT ;  /* 0x0000000607061212 */ /* 0x000fc800078e3cff */
[----:B------:R-:W-:-:S05]  /*1d6c0*/  @P1 LOP3.LUT R7, R7, R6, RZ, 0x3c, !PT ;  /* 0x0000000607071212 */ /* 0x000fca00078e3cff */
[----:B------:R0:W3:Y:S04]  /*1d6d0*/  @P1 LDG.E.U16 R25, desc[UR8][R6.64] ;  /* 0x0000000806191981 */ /* 0x0000e8000c1e1500 */
[----:B------:R-:W0:Y:S04]  /*1d6e0*/  LDL R6, [R1+0xb90] ;  /* 0x000b900001067983 */ /* 0x000e280000100800 */
[----:B------:R-:W0:Y:S01]  /*1d6f0*/  LDL R7, [R1+0xb94] ;  /* 0x000b940001077983 */ /* 0x000e220000100800 */
[----:B------:R-:W-:Y:S02]  /*1d700*/  ISETP.GT.AND P2, PT, R4, 0x5, PT ;  /* 0x000000050400780c */ /* 0x000fe40003f44270 */
[----:B------:R-:W-:-:S11]  /*1d710*/  PRMT R36, RZ, 0x7610, R36 ;  /* 0x00007610ff247816 */ /* 0x000fd60000000024 */
[----:B0-----:R-:W-:-:S04]  /*1d720*/  @P2 LOP3.LUT R7, R7, R6, RZ, 0x3c, !PT ;  /* 0x0000000607072212 */ /* 0x001fc800078e3cff */
[----:B------:R-:W-:-:S04]  /*1d730*/  @P2 LOP3.LUT R6, R7, R6, RZ, 0x3c, !PT ;  /* 0x0000000607062212 */ /* 0x000fc800078e3cff */
[----:B------:R-:W-:-:S05]  /*1d740*/  @P2 LOP3.LUT R7, R7, R6, RZ, 0x3c, !PT ;  /* 0x0000000607072212 */ /* 0x000fca00078e3cff */
[----:B------:R0:W2:Y:S04]  /*1d750*/  @P2 LDG.E.U16 R36, desc[UR8][R6.64] ;  /* 0x0000000806242981 */ /* 0x0000a8000c1e1500 */
[----:B------:R-:W0:Y:S04]  /*1d760*/  LDL R6, [R1+0xb88] ;  /* 0x000b880001067983 */ /* 0x000e280000100800 */
[----:B------:R-:W0:Y:S01]  /*1d770*/  LDL R7, [R1+0xb8c] ;  /* 0x000b8c0001077983 */ /* 0x000e220000100800 */
[----:B------:R-:W-:Y:S02]  /*1d780*/  PRMT R37, RZ, 0x7610, R37 ;  /* 0x00007610ff257816 */ /* 0x000fe40000000025 */
[----:B0-----:R-:W-:-:S04]  /*1d790*/  @P2 LOP3.LUT R7, R7, R6, RZ, 0x3c, !PT ;  /* 0x0000000607072212 */ /* 0x001fc800078e3cff */
[----:B------:R-:W-:-:S04]  /*1d7a0*/  @P2 LOP3.LUT R6, R7, R6, RZ, 0x3c, !PT ;  /* 0x0000000607062212 */ /* 0x000fc800078e3cff */
[----:B------:R-:W-:-:S05]  /*1d7b0*/  @P2 LOP3.LUT R7, R7, R6, RZ, 0x3c, !PT ;  /* 0x0000000607072212 */ /* 0x000fca00078e3cff */
[----:B------:R0:W2:Y:S04]  /*1d7c0*/  @P2 LDG.E.U16 R37, desc[UR8][R6.64] ;  /* 0x0000000806252981 */ /* 0x0000a8000c1e1500 */
[----:B------:R-:W0:Y:S04]  /*1d7d0*/  LDL R6, [R1+0xb80] ;  /* 0x000b800001067983 */ /* 0x000e280000100800 */
[----:B------:R-:W0:Y:S01]  /*1d7e0*/  LDL R7, [R1+0xb84] ;  /* 0x000b840001077983 */ /* 0x000e220000100800 */
[----:B------:R-:W-:Y:S02]  /*1d7f0*/  ISETP.GT.AND P0, PT, R4, 0x6, PT ;  /* 0x000000060400780c */ /* 0x000fe40003f04270 */
[----:B------:R-:W-:-:S11]  /*1d800*/  PRMT R34, RZ, 0x7610, R34 ;  /* 0x00007610ff227816 */ /* 0x000fd60000000022 */
[----:B0-----:R-:W-:-:S04]  /*1d810*/  @P0 LOP3.LUT R7, R7, R6, RZ, 0x3c, !PT ;  /* 0x0000000607070212 */ /* 0x001fc800078e3cff */
        /* <DEDUP_REMOVED lines=300> */
[----:B------:R-:W3:Y:S04]  /*1eae0*/  @P2 LDG.E.U16 R23, desc[UR8][R6.64] ;  /* 0x0000000806172981 */ /* 0x000ee8000c1e1500 */
[----:B--2---:R0:W-:Y:S04]  /*1eaf0*/  STL [R1+0x91c], R5 ;  /* 0x00091c0501007387 */ /* 0x0041e80000100800 */
[----:B0-----:R-:W2:Y:S04]  /*1eb00*/  LDL R5, [R1+0xa4c] ;  /* 0x000a4c0001057983 */ /* 0x001ea80000100800 */
[----:B---3--:R0:W-:Y:S04]  /*1eb10*/  STL [R1+0x930], R23 ;  /* 0x0009301701007387 */ /* 0x0081e80000100800 */
[----:B0-----:R-:W3:Y:S04]  /*1eb20*/  LDL.LU R23, [R1+0x2148] ;  /* 0x0021480001177983 */ /* 0x001ee80000300800 */
[----:B------:R-:W2:Y:S04]  /*1eb30*/  LDL R6, [R1+0xa60] ;  /* 0x000a600001067983 */ /* 0x000ea80000100800 */
[----:B------:R-:W2:Y:S01]  /*1eb40*/  LDL R7, [R1+0xa64] ;  /* 0x000a640001077983 */ /* 0x000ea20000100800 */
[----:B------:R-:W-:-:S02]  /*1eb50*/  ISETP.GT.AND P0, PT, R4, 0x18, PT ;  /* 0x000000180400780c */ /* 0x000fc40003f04270 */
[----:B------:R-:W-:-:S11]  /*1eb60*/  PRMT R10, RZ, 0x7610, R10 ;  /* 0x00007610ff0a7816 */ /* 0x000fd6000000000a */
        /* <DEDUP_REMOVED lines=19> */
[----:B------:R-:W2:Y:S01]  /*1eca0*/  LDL R7, [R1+0xa48] ;  /* 0x000a480001077983 */ /* 0x000ea20000100800 */
[----:B---3--:R-:W-:Y:S01]  /*1ecb0*/  PRMT R23, RZ, 0x7610, R23 ;  /* 0x00007610ff177816 */ /* 0x008fe20000000017 */
[----:B0-----:R-:W-:Y:S01]  /*1ecc0*/  @P1 IMAD.MOV.U32 R6, RZ, RZ, R5 ;  /* 0x000000ffff061224 */ /* 0x001fe200078e0005 */
[----:B------:R-:W-:Y:S01]  /*1ecd0*/  ISETP.GT.AND P2, PT, R4, 0x1a, PT ;  /* 0x0000001a0400780c */ /* 0x000fe20003f44270 */
[----:B------:R-:W3:Y:S04]  /*1ece0*/  LDL R5, [R1+0xa1c] ;  /* 0x000a1c0001057983 */ /* 0x000ee80000100800 */
[----:B--2---:R0:W2:Y:S04]  /*1ecf0*/  @P1 LDG.E.U16 R23, desc[UR8][R6.64] ;  /* 0x0000000806171981 */ /* 0x0040a8000c1e1500 */
[----:B------:R-:W0:Y:S04]  /*1ed00*/  LDL R6, [R1+0xa40] ;  /* 0x000a400001067983 */ /* 0x000e280000100800 */
[----:B------:R-:W0:Y:S01]  /*1ed10*/  LDL R7, [R1+0xa44] ;  /* 0x000a440001077983 */ /* 0x000e220000100800 */
[----:B------:R-:W-:-:S02]  /*1ed20*/  PRMT R9, RZ, 0x7610, R9 ;  /* 0x00007610ff097816 */ /* 0x000fc40000000009 */
        /* <DEDUP_REMOVED lines=42> */
[----:B------:R-:W2:Y:S01]  /*1efd0*/  LDL R7, [R1+0xa18] ;  /* 0x000a180001077983 */ /* 0x000ea20000100800 */
[----:B------:R-:W-:Y:S01]  /*1efe0*/  PRMT R8, RZ, 0x7610, R8 ;  /* 0x00007610ff087816 */ /* 0x000fe20000000008 */
[----:B---3--:R-:W-:Y:S01]  /*1eff0*/  @P1 IMAD.MOV.U32 R6, RZ, RZ, R5 ;  /* 0x000000ffff061224 */ /* 0x008fe200078e0005 */
        /* <DEDUP_REMOVED lines=26> */
[----:B------:R-:W2:Y:S04]  /*1f1a0*/  LDL R6, [R1+0x9f8] ;  /* 0x0009f80001067983 */ /* 0x000ea80000100800 */
[----:B------:R-:W2:Y:S01]  /*1f1b0*/  LDL R7, [R1+0x9fc] ;  /* 0x0009fc0001077983 */ /* 0x000ea20000100800 */
[----:B------:R-:W-:Y:S01]  /*1f1c0*/  PRMT R59, RZ, 0x7610, R59 ;  /* 0x00007610ff3b7816 */ /* 0x000fe2000000003b */
[----:B0-----:R-:W0:Y:S01]  /*1f1d0*/  S2R R0, SR_TID.X ;  /* 0x0000000000007919 */ /* 0x001e220000002100 */
[----:B--2---:R-:W-:-:S04]  /*1f1e0*/  @P1 LOP3.LUT R7, R7, R6, RZ, 0x3c, !PT ;  /* 0x0000000607071212 */ /* 0x004fc800078e3cff */
[----:B------:R-:W-:-:S04]  /*1f1f0*/  @P1 LOP3.LUT R6, R7, R6, RZ, 0x3c, !PT ;  /* 0x0000000607061212 */ /* 0x000fc800078e3cff */
[----:B------:R-:W-:-:S05]  /*1f200*/  @P1 LOP3.LUT R7, R7, R6, RZ, 0x3c, !PT ;  /* 0x0000000607071212 */ /* 0x000fca00078e3cff */
[----:B------:R-:W2:Y:S01]  /*1f210*/  @P1 LDG.E.U16 R59, desc[UR8][R6.64] ;  /* 0x00000008063b1981 */ /* 0x000ea2000c1e1500 */
[----:B0-----:R-:W-:Y:S02]  /*1f220*/  LOP3.LUT R0, R0, 0x1f, RZ, 0xc0, !PT ;  /* 0x0000001f00007812 */ /* 0x001fe400078ec0ff */
[----:B------:R-:W-:Y:S02]  /*1f230*/  ISETP.GT.AND P0, PT, R4, 0x1f, PT ;  /* 0x0000001f0400780c */ /* 0x000fe40003f04270 */
[----:B------:R-:W-:Y:S01]  /*1f240*/  ISETP.GE.AND P1, PT, R0, R4, PT ;  /* 0x000000040000720c */ /* 0x000fe20003f26270 */
[----:B--2---:R0:W-:Y:S04]  /*1f250*/  STL [R1+0x108], R59 ;  /* 0x0001083b01007387 */ /* 0x0041e80000100800 */
[----:B0-----:R-:W2:Y:S04]  /*1f260*/  LDL.LU R59, [R1+0x2134] ;  /* 0x00213400013b7983 */ /* 0x001ea80000300800 */
[----:B------:R-:W2:Y:S04]  /*1f270*/  LDL.LU R0, [R1+0x2130] ;  /* 0x0021300001007983 */ /* 0x000ea80000300800 */
[----:B------:R-:W3:Y:S02]  /*1f280*/  LDL R4, [R1+0x9f0] ;  /* 0x0009f00001047983 */ /* 0x000ee40000100800 */
[----:B---3--:R-:W-:-:S04]  /*1f290*/  @P0 LOP3.LUT R5, R5, R4, RZ, 0x3c, !PT ;  /* 0x0000000405050212 */ /* 0x008fc800078e3cff */
[C---:B------:R-:W-:Y:S02]  /*1f2a0*/  @P0 LOP3.LUT R4, R5.reuse, R4, RZ, 0x3c, !PT ;  /* 0x0000000405040212 */ /* 0x040fe400078e3cff */
[----:B--2---:R-:W-:Y:S02]  /*1f2b0*/  PRMT R0, RZ, 0x7610, R0 ;  /* 0x00007610ff007816 */ /* 0x004fe40000000000 */
[----:B------:R-:W-:-:S05]  /*1f2c0*/  @P0 LOP3.LUT R5, R5, R4, RZ, 0x3c, !PT ;  /* 0x0000000405050212 */ /* 0x000fca00078e3cff */
[----:B------:R-:W2:Y:S04]  /*1f2d0*/  @P0 LDG.E.U16 R0, desc[UR8][R4.64] ;  /* 0x0000000804000981 */ /* 0x000ea8000c1e1500 */
[----:B--2---:R0:W-:Y:S04]  /*1f2e0*/  STL [R1+0x5d8], R0 ;  /* 0x0005d80001007387 */ /* 0x0041e80000100800 */
[----:B0-----:R-:W2:Y:S04]  /*1f2f0*/  LDL.LU R0, [R1+0x212c] ;  /* 0x00212c0001007983 */ /* 0x001ea80000300800 */
[----:B------:R-:W3:Y:S04]  /*1f300*/  LDL R4, [R1+0x9e8] ;  /* 0x0009e80001047983 */ /* 0x000ee80000100800 */
[----:B------:R-:W3:Y:S01]  /*1f310*/  LDL R5, [R1+0x9ec] ;  /* 0x0009ec0001057983 */ /* 0x000ee20000100800 */
[----:B--2---:R-:W-:-:S02]  /*1f320*/  PRMT R0, RZ, 0x7610, R0 ;  /* 0x00007610ff007816 */ /* 0x004fc40000000000 */
[----:B---3--:R-:W-:-:S04]  /*1f330*/  @P0 LOP3.LUT R5, R5, R4, RZ, 0x3c, !PT ;  /* 0x0000000405050212 */ /* 0x008fc800078e3cff */
[----:B------:R-:W-:-:S04]  /*1f340*/  @P0 LOP3.LUT R4, R5, R4, RZ, 0x3c, !PT ;  /* 0x0000000405040212 */ /* 0x000fc800078e3cff */
[----:B------:R-:W-:-:S05]  /*1f350*/  @P0 LOP3.LUT R5, R5, R4, RZ, 0x3c, !PT ;  /* 0x0000000405050212 */ /* 0x000fca00078e3cff */
[----:B------:R-:W2:Y:S01]  /*1f360*/  @P0 LDG.E.U16 R0, desc[UR8][R4.64] ;  /* 0x0000000804000981 */ /* 0x000ea2000c1e1500 */
[----:B------:R-:W-:Y:S06]  /*1f370*/  BAR.SYNC.DEFER_BLOCKING 0x0 ;  /* 0x0000000000007b1d */ /* 0x000fec0000010000 */
[----:B--2---:R0:W-:Y:S04]  /*1f380*/  STL [R1+0x5d4], R0 ;  /* 0x0005d40001007387 */ /* 0x0041e80000100800 */
[----:B0-----:R-:W2:Y:S04]  /*1f390*/  LDL.LU R0, [R1+0x2128] ;  /* 0x0021280001007983 */ /* 0x001ea80000300800 */
[----:B------:R-:W3:Y:S04]  /*1f3a0*/  LDL R4, [R1+0xbec] ;  /* 0x000bec0001047983 */ /* 0x000ee80000100800 */
[----:B------:R-:W3:Y:S01]  /*1f3b0*/  LDL R5, [R1+0x1370] ;  /* 0x0013700001057983 */ /* 0x000ee20000100800 */
[----:B--2---:R-:W-:-:S02]  /*1f3c0*/  PRMT R0, RZ, 0x7610, R0 ;  /* 0x00007610ff007816 */ /* 0x004fc40000000000 */
[----:B---3--:R-:W-:-:S04]  /*1f3d0*/  @!P1 LOP3.LUT R5, R5, R4, RZ, 0x3c, !PT ;  /* 0x0000000405059212 */ /* 0x008fc800078e3cff */
[----:B------:R-:W-:-:S04]  /*1f3e0*/  @!P1 LOP3.LUT R4, R5, R4, RZ, 0x3c, !PT ;  /* 0x0000000405049212 */ /* 0x000fc800078e3cff */
[----:B------:R-:W-:-:S05]  /*1f3f0*/  @!P1 LOP3.LUT R5, R5, R4, RZ, 0x3c, !PT ;  /* 0x0000000405059212 */ /* 0x000fca00078e3cff */
[----:B------:R-:W2:Y:S04]  /*1f400*/  @!P1 LDG.E.U16 R0, desc[UR8][R4.64] ;  /* 0x0000000804009981 */ /* 0x000ea8000c1e1500 */
        /* <DEDUP_REMOVED lines=481> */
[----:B------:R-:W-:-:S02]  /*21220*/  PRMT R59, RZ, 0x7610, R59 ;  /* 0x00007610ff3b7816 */ /* 0x000fc4000000003b */
[----:B---3--:R-:W-:-:S04]  /*21230*/  @!P1 LOP3.LUT R5, R5, R4, RZ, 0x3c, !PT ;  /* 0x0000000405059212 */ /* 0x008fc800078e3cff */
[----:B------:R-:W-:-:S04]  /*21240*/  @!P1 LOP3.LUT R4, R5, R4, RZ, 0x3c, !PT ;  /* 0x0000000405049212 */ /* 0x000fc800078e3cff */
[----:B------:R-:W-:-:S05]  /*21250*/  @!P1 LOP3.LUT R5, R5, R4, RZ, 0x3c, !PT ;  /* 0x0000000405059212 */ /* 0x000fca00078e3cff */
[----:B------:R-:W3:Y:S04]  /*21260*/  @!P1 LDG.E.U16 R59, desc[UR8][R4.64] ;  /* 0x00000008043b9981 */ /* 0x000ee8000c1e1500 */
[----:B---3--:R0:W-:Y:S04]  /*21270*/  STL [R1+0x68], R59 ;  /* 0x0000683b01007387 */ /* 0x0081e80000100800 */
[----:B0-----:R-:W3:Y:S04]  /*21280*/  LDL.LU R59, [R1+0x204c] ;  /* 0x00204c00013b7983 */ /* 0x001ee80000300800 */
[----:B------:R-:W2:Y:S04]  /*21290*/  LDL R4, [R1+0xcc0] ;  /* 0x000cc00001047983 */ /* 0x000ea80000100800 */
[----:B------:R-:W2:Y:S01]  /*212a0*/  LDL R5, [R1+0xcc4] ;  /* 0x000cc40001057983 */ /* 0x000ea20000100800 */
[----:B------:R-:W-:-:S02]  /*212b0*/  PRMT R58, RZ, 0x7610, R58 ;  /* 0x00007610ff3a7816 */ /* 0x000fc4000000003a */
[----:B--2---:R-:W-:-:S04]  /*212c0*/  @!P1 LOP3.LUT R5, R5, R4, RZ, 0x3c, !PT ;  /* 0x0000000405059212 */ /* 0x004fc800078e3cff */
[----:B------:R-:W-:-:S04]  /*212d0*/  @!P1 LOP3.LUT R4, R5, R4, RZ, 0x3c, !PT ;  /* 0x0000000405049212 */ /* 0x000fc800078e3cff */
[----:B------:R-:W-:-:S05]  /*212e0*/  @!P1 LOP3.LUT R5, R5, R4, RZ, 0x3c, !PT ;  /* 0x0000000405059212 */ /* 0x000fca00078e3cff */
[----:B------:R-:W2:Y:S04]  /*212f0*/  @!P1 LDG.E.U16 R58, desc[UR8][R4.64] ;  /* 0x00000008043a9981 */ /* 0x000ea8000c1e1500 */
[----:B--2---:R0:W-:Y:S04]  /*21300*/  STL [R1+0x64], R58 ;  /* 0x0000643a01007387 */ /* 0x0041e80000100800 */
[----:B0-----:R-:W2:Y:S04]  /*21310*/  LDL.LU R58, [R1+0x2048] ;  /* 0x00204800013a7983 */ /* 0x001ea80000300800 */
        /* <DEDUP_REMOVED lines=170> */
[----:B------:R-:W2:Y:S04]  /*21dc0*/  LDL R4, [R1+0x1230] ;  /* 0x0012300001047983 */ /* 0x000ea80000100800 */
[----:B------:R-:W2:Y:S01]  /*21dd0*/  LDL R5, [R1+0x1234] ;  /* 0x0012340001057983 */ /* 0x000ea20000100800 */
[----:B0-----:R-:W0:Y:S02]  /*21de0*/  S2R R0, SR_TID.X ;  /* 0x0000000000007919 */ /* 0x001e240000002100 */
[----:B0-----:R-:W-:-:S05]  /*21df0*/  LOP3.LUT R0, R0, 0x1f, RZ, 0xc0, !PT ;  /* 0x0000001f00007812 */ /* 0x001fca00078ec0ff */
[----:B------:R-:W-:-:S05]  /*21e00*/  IMAD.SHL.U32 R0, R0, 0x2, RZ ;  /* 0x0000000200007824 */ /* 0x000fca00078e00ff */
[----:B------:R0:W-:Y:S02]  /*21e10*/  STS.U16 [R0+UR5+0x4000], R28 ;  /* 0x0040001c00007988 */ /* 0x0001e40008000405 */
[----:B0-----:R-:W-:Y:S02]  /*21e20*/  PRMT R0, RZ, 0x7610, R0 ;  /* 0x00007610ff007816 */ /* 0x001fe40000000000 */
[----:B--2---:R-:W-:-:S04]  /*21e30*/  @!P1 LOP3.LUT R5, R5, R4, RZ, 0x3c, !PT ;  /* 0x0000000405059212 */ /* 0x004fc800078e3cff */
[----:B------:R-:W-:-:S04]  /*21e40*/  @!P1 LOP3.LUT R4, R5, R4, RZ, 0x3c, !PT ;  /* 0x0000000405049212 */ /* 0x000fc800078e3cff */
[----:B------:R-:W-:-:S05]  /*21e50*/  @!P1 LOP3.LUT R5, R5, R4, RZ, 0x3c, !PT ;  /* 0x0000000405059212 */ /* 0x000fca00078e3cff */
[----:B------:R-:W2:Y:S04]  /*21e60*/  @!P1 LDG.E.U16 R0, desc[UR8][R4.64] ;  /* 0x0000000804009981 */ /* 0x000ea8000c1e1500 */
[----:B--2---:R0:W-:Y:S04]  /*21e70*/  STL [R1+0x14], R0 ;  /* 0x0000140001007387 */ /* 0x0041e80000100800 */
[----:B------:R-:W2:Y:S04]  /*21e80*/  LDL R4, [R1+0x11f8] ;  /* 0x0011f80001047983 */ /* 0x000ea80000100800 */
[----:B------:R-:W2:Y:S01]  /*21e90*/  LDL R5, [R1+0x11fc] ;  /* 0x0011fc0001057983 */ /* 0x000ea20000100800 */
[----:B------:R-:W-:-:S02]  /*21ea0*/  PRMT R3, RZ, 0x7610, R3 ;  /* 0x00007610ff037816 */ /* 0x000fc40000000003 */
[----:B--2---:R-:W-:-:S04]  /*21eb0*/  @!P1 LOP3.LUT R5, R5, R4, RZ, 0x3c, !PT ;  /* 0x0000000405059212 */ /* 0x004fc800078e3cff */
[----:B------:R-:W-:-:S04]  /*21ec0*/  @!P1 LOP3.LUT R4, R5, R4, RZ, 0x3c, !PT ;  /* 0x0000000405049212 */ /* 0x000fc800078e3cff */
[----:B------:R-:W-:-:S05]  /*21ed0*/  @!P1 LOP3.LUT R5, R5, R4, RZ, 0x3c, !PT ;  /* 0x0000000405059212 */ /* 0x000fca00078e3cff */
[----:B------:R-:W2:Y:S04]  /*21ee0*/  @!P1 LDG.E.U16 R3, desc[UR8][R4.64] ;  /* 0x0000000804039981 */ /* 0x000ea8000c1e1500 */
[----:B------:R-:W3:Y:S04]  /*21ef0*/  LDL R4, [R1+0x11f0] ;  /* 0x0011f00001047983 */ /* 0x000ee80000100800 */
[----:B------:R-:W3:Y:S01]  /*21f00*/  LDL R5, [R1+0x11f4] ;  /* 0x0011f40001057983 */ /* 0x000ee20000100800 */
[----:B------:R-:W-:Y:S01]  /*21f10*/  PRMT R60, RZ, 0x7610, R60 ;  /* 0x00007610ff3c7816 */ /* 0x000fe2000000003c */
[----:B0-----:R-:W0:Y:S02]  /*21f20*/  S2R R0, SR_TID.X ;  /* 0x0000000000007919 */ /* 0x001e240000002100 */
[----:B--2---:R1:W-:Y:S01]  /*21f30*/  STL [R1+0x10], R3 ;  /* 0x0000100301007387 */ /* 0x0043e20000100800 */
[----:B---3--:R-:W-:-:S03]  /*21f40*/  @!P1 LOP3.LUT R5, R5, R4, RZ, 0x3c, !PT ;  /* 0x0000000405059212 */ /* 0x008fc600078e3cff */
[----:B-1----:R-:W2:Y:S01]  /*21f50*/  LDL R3, [R1+0x117c] ;  /* 0x00117c0001037983 */ /* 0x002ea20000100800 */
[----:B------:R-:W-:-:S04]  /*21f60*/  @!P1 LOP3.LUT R4, R5, R4, RZ, 0x3c, !PT ;  /* 0x0000000405049212 */ /* 0x000fc800078e3cff */
[----:B------:R-:W-:-:S05]  /*21f70*/  @!P1 LOP3.LUT R5, R5, R4, RZ, 0x3c, !PT ;  /* 0x0000000405059212 */ /* 0x000fca00078e3cff */
[----:B------:R1:W3:Y:S04]  /*21f80*/  @!P1 LDG.E.U16 R60, desc[UR8][R4.64] ;  /* 0x00000008043c9981 */ /* 0x0002e8000c1e1500 */
[----:B------:R-:W1:Y:S04]  /*21f90*/  LDL R4, [R1+0x11b8] ;  /* 0x0011b80001047983 */ /* 0x000e680000100800 */
[----:B------:R-:W1:Y:S01]  /*21fa0*/  LDL R5, [R1+0x11bc] ;  /* 0x0011bc0001057983 */ /* 0x000e620000100800 */
[----:B0-----:R-:W-:-:S05]  /*21fb0*/  LOP3.LUT R0, R0, 0x1f, RZ, 0xc0, !PT ;  /* 0x0000001f00007812 */ /* 0x001fca00078ec0ff */
[----:B------:R-:W-:-:S05]  /*21fc0*/  IMAD.SHL.U32 R0, R0, 0x2, RZ ;  /* 0x0000000200007824 */ /* 0x000fca00078e00ff */
[----:B----4-:R-:W-:Y:S04]  /*21fd0*/  STS.U16 [R0+UR5+0x4040], R29 ;  /* 0x0040401d00007988 */ /* 0x010fe80008000405 */
[----:B------:R-:W-:Y:S04]  /*21fe0*/  STS.U16 [R0+UR5+0x4240], R24 ;  /* 0x0042401800007988 */ /* 0x000fe80008000405 */
[----:B------:R0:W-:Y:S02]  /*21ff0*/  STS.U16 [R0+UR5+0x4200], R25 ;  /* 0x0042001900007988 */ /* 0x0001e40008000405 */
[----:B0-----:R-:W-:-:S02]  /*22000*/  PRMT R0, RZ, 0x7610, R0 ;  /* 0x00007610ff007816 */ /* 0x001fc40000000000 */
[----:B-1----:R-:W-:-:S04]  /*22010*/  @!P1 LOP3.LUT R5, R5, R4, RZ, 0x3c, !PT ;  /* 0x0000000405059212 */ /* 0x002fc800078e3cff */
[----:B------:R-:W-:-:S04]  /*22020*/  @!P1 LOP3.LUT R4, R5, R4, RZ, 0x3c, !PT ;  /* 0x0000000405049212 */ /* 0x000fc800078e3cff */
[----:B------:R-:W-:-:S05]  /*22030*/  @!P1 LOP3.LUT R5, R5, R4, RZ, 0x3c, !PT ;  /* 0x0000000405059212 */ /* 0x000fca00078e3cff */
[----:B------:R-:W4:Y:S04]  /*22040*/  @!P1 LDG.E.U16 R0, desc[UR8][R4.64] ;  /* 0x0000000804009981 */ /* 0x000f28000c1e1500 */
[----:B---3--:R0:W-:Y:S04]  /*22050*/  STL [R1+0xc], R60 ;  /* 0x00000c3c01007387 */ /* 0x0081e80000100800 */
[----:B0-----:R-:W3:Y:S04]  /*22060*/  LDL R60, [R1+0x1174] ;  /* 0x00117400013c7983 */ /* 0x001ee80000100800 */
[----:B----4-:R-:W-:Y:S04]  /*22070*/  STL [R1+0x8], R0 ;  /* 0x0000080001007387 */ /* 0x010fe80000100800 */
[----:B------:R-:W4:Y:S04]  /*22080*/  LDL R4, [R1+0x11b0] ;  /* 0x0011b00001047983 */ /* 0x000f280000100800 */
[----:B------:R-:W4:Y:S01]  /*22090*/  LDL R5, [R1+0x11b4] ;  /* 0x0011b40001057983 */ /* 0x000f220000100800 */
[----:B------:R-:W-:-:S02]  /*220a0*/  PRMT R2, RZ, 0x7610, R2 ;  /* 0x00007610ff027816 */ /* 0x000fc40000000002 */
[----:B----4-:R-:W-:-:S04]  /*220b0*/  @!P1 LOP3.LUT R5, R5, R4, RZ, 0x3c, !PT ;  /* 0x0000000405059212 */ /* 0x010fc800078e3cff */
[----:B------:R-:W-:-:S04]  /*220c0*/  @!P1 LOP3.LUT R4, R5, R4, RZ, 0x3c, !PT ;  /* 0x0000000405049212 */ /* 0x000fc800078e3cff */
[----:B------:R-:W-:-:S05]  /*220d0*/  @!P1 LOP3.LUT R5, R5, R4, RZ, 0x3c, !PT ;  /* 0x0000000405059212 */ /* 0x000fca00078e3cff */
[----:B------:R2:W4:Y:S04]  /*220e0*/  @!P1 LDG.E.U16 R2, desc[UR8][R4.64] ;  /* 0x0000000804029981 */ /* 0x000528000c1e1500 */
[----:B------:R-:W3:Y:S01]  /*220f0*/  LDL R5, [R1+0x1178] ;  /* 0x0011780001057983 */ /* 0x000ee20000100800 */
[----:B------:R-:W-:Y:S01]  /*22100*/  PRMT R61, RZ, 0x7610, R61 ;  /* 0x00007610ff3d7816 */ /* 0x000fe2000000003d */
[----:B--2---:R-:W-:Y:S02]  /*22110*/  @!P1 IMAD.MOV.U32 R4, RZ, RZ, R3 ;  /* 0x000000ffff049224 */ /* 0x004fe400078e0003 */
[----:B----4-:R0:W-:Y:S01]  /*22120*/  STL [R1+0x1f90], R2 ;  /* 0x001f900201007387 */ /* 0x0101e20000100800 */
[----:B------:R-:W-:-:S03]  /*22130*/  PRMT R59, RZ, 0x7610, R59 ;  /* 0x00007610ff3b7816 */ /* 0x000fc6000000003b */
[----:B------:R-:W2:Y:S04]  /*22140*/  LDL R3, [R1+0x1134] ;  /* 0x0011340001037983 */ /* 0x000ea80000100800 */
[----:B---3--:R1:W3:Y:S04]  /*22150*/  @!P1 LDG.E.U16 R61, desc[UR8][R4.64] ;  /* 0x00000008043d9981 */ /* 0x0082e8000c1e1500 */
[----:B0-----:R-:W4:Y:S04]  /*22160*/  LDL R2, [R1+0x113c] ;  /* 0x00113c0001027983 */ /* 0x001f280000100800 */
[----:B------:R-:W2:Y:S01]  /*22170*/  LDL R5, [R1+0x1170] ;  /* 0x0011700001057983 */ /* 0x000ea20000100800 */
[----:B-1----:R-:W-:-:S03]  /*22180*/  @!P1 IMAD.MOV.U32 R4, RZ, RZ, R60 ;  /* 0x000000ffff049224 */ /* 0x002fc600078e003c */
[----:B---3--:R0:W-:Y:S01]  /*22190*/  STL [R1+0x1f94], R61 ;  /* 0x001f943d01007387 */ /* 0x0081e20000100800 */
[----:B------:R-:W-:-:S03]  /*221a0*/  PRMT R58, RZ, 0x7610, R58 ;  /* 0x00007610ff3a7816 */ /* 0x000fc6000000003a */
[----:B------:R-:W3:Y:S04]  /*221b0*/  LDL R60, [R1+0x10fc] ;  /* 0x0010fc00013c7983 */ /* 0x000ee80000100800 */
[----:B--2---:R4:W2:Y:S04]  /*221c0*/  @!P1 LDG.E.U16 R59, desc[UR8][R4.64] ;  /* 0x00000008043b9981 */ /* 0x0048a8000c1e1500 */
[----:B0-----:R-:W3:Y:S04]  /*221d0*/  LDL R61, [R1+0x10f8] ;  /* 0x0010f800013d7983 */ /* 0x001ee80000100800 */
[----:B------:R-:W3:Y:S01]  /*221e0*/  LDL R5, [R1+0x1138] ;  /* 0x0011380001057983 */ /* 0x000ee20000100800 */
[----:B----4-:R-:W-:-:S03]  /*221f0*/  @!P1 IMAD.MOV.U32 R4, RZ, RZ, R2 ;  /* 0x000000ffff049224 */ /* 0x010fc600078e0002 */
[----:B--2---:R0:W-:Y:S01]  /*22200*/  STL [R1+0x1f98], R59 ;  /* 0x001f983b01007387 */ /* 0x0041e20000100800 */
[----:B------:R-:W-:Y:S02]  /*22210*/  PRMT R57, RZ, 0x7610, R57 ;  /* 0x00007610ff397816 */ /* 0x000fe40000000039 */
[----:B------:R-:W-:Y:S01]  /*22220*/  PRMT R56, RZ, 0x7610, R56 ;  /* 0x00007610ff387816 */ /* 0x000fe20000000038 */
[----:B------:R-:W2:Y:S04]  /*22230*/  LDL R2, [R1+0x10f4] ;  /* 0x0010f40001027983 */ /* 0x000ea80000100800 */
[----:B---3--:R1:W3:Y:S04]  /*22240*/  @!P1 LDG.E.U16 R58, desc[UR8][R4.64] ;  /* 0x00000008043a9981 */ /* 0x0082e8000c1e1500 */
[----:B0-----:R-:W4:Y:S04]  /*22250*/  LDL R59, [R1+0x10f0] ;  /* 0x0010f000013b7983 */ /* 0x001f280000100800 */
[----:B------:R-:W2:Y:S01]  /*22260*/  LDL R5, [R1+0x1130] ;  /* 0x0011300001057983 */ /* 0x000ea20000100800 */
[----:B-1----:R-:W-:-:S05]  /*22270*/  @!P1 IMAD.MOV.U32 R4, RZ, RZ, R3 ;  /* 0x000000ffff049224 */ /* 0x002fca00078e0003 */
[----:B--2---:R0:W2:Y:S02]  /*22280*/  @!P1 LDG.E.U16 R57, desc[UR8][R4.64] ;  /* 0x0000000804399981 */ /* 0x0040a4000c1e1500 */
[----:B0-----:R-:W-:Y:S02]  /*22290*/  @!P1 IMAD.MOV.U32 R4, RZ, RZ, R60 ;  /* 0x000000ffff049224 */ /* 0x001fe400078e003c */
[----:B------:R-:W-:-:S05]  /*222a0*/  @!P1 IMAD.MOV.U32 R5, RZ, RZ, R61 ;  /* 0x000000ffff059224 */ /* 0x000fca00078e003d */
[----:B------:R0:W2:Y:S04]  /*222b0*/  @!P1 LDG.E.U16 R56, desc[UR8][R4.64] ;  /* 0x0000000804389981 */ /* 0x0000a8000c1e1500 */
[----:B---3--:R1:W-:Y:S04]  /*222c0*/  STL [R1+0x1f9c], R58 ;  /* 0x001f9c3a01007387 */ /* 0x0083e80000100800 */
[----:B------:R-:W3:Y:S04]  /*222d0*/  LDL R3, [R1+0x10bc] ;  /* 0x0010bc0001037983 */ /* 0x000ee80000100800 */
[----:B-1----:R-:W3:Y:S01]  /*222e0*/  LDL R58, [R1+0x10b8] ;  /* 0x0010b800013a7983 */ /* 0x002ee20000100800 */
[----:B------:R-:W-:Y:S01]  /*222f0*/  PRMT R55, RZ, 0x7610, R55 ;  /* 0x00007610ff377816 */ /* 0x000fe20000000037 */
[----:B0-----:R-:W-:-:S02]  /*22300*/  @!P1 IMAD.MOV.U32 R4, RZ, RZ, R2 ;  /* 0x000000ffff049224 */ /* 0x001fc400078e0002 */
[----:B----4-:R-:W-:-:S05]  /*22310*/  @!P1 IMAD.MOV.U32 R5, RZ, RZ, R59 ;  /* 0x000000ffff059224 */ /* 0x010fca00078e003b */
[----:B------:R3:W4:Y:S04]  /*22320*/  @!P1 LDG.E.U16 R55, desc[UR8][R4.64] ;  /* 0x0000000804379981 */ /* 0x000728000c1e1500 */
[----:B--2---:R0:W-:Y:S04]  /*22330*/  STL [R1+0x1fa0], R57 ;  /* 0x001fa03901007387 */ /* 0x0041e80000100800 */
[----:B------:R-:W2:Y:S04]  /*22340*/  LDL R60, [R1+0x10b0] ;  /* 0x0010b000013c7983 */ /* 0x000ea80000100800 */
[----:B0-----:R-:W2:Y:S04]  /*22350*/  LDL R57, [R1+0x10b4] ;  /* 0x0010b40001397983 */ /* 0x001ea80000100800 */
[----:B------:R0:W-:Y:S04]  /*22360*/  STL [R1+0x1fa4], R56 ;  /* 0x001fa43801007387 */ /* 0x0001e80000100800 */
[----:B------:R-:W2:Y:S04]  /*22370*/  LDL R59, [R1+0x1078] ;  /* 0x00107800013b7983 */ /* 0x000ea80000100800 */
[----:B------:R-:W2:Y:S01]  /*22380*/  LDL R2, [R1+0x107c] ;  /* 0x00107c0001027983 */ /* 0x000ea20000100800 */
[----:B------:R-:W-:Y:S01]  /*22390*/  PRMT R54, RZ, 0x7610, R54 ;  /* 0x00007610ff367816 */ /* 0x000fe20000000036 */
[----:B---3--:R-:W-:-:S02]  /*223a0*/  @!P1 IMAD.MOV.U32 R4, RZ, RZ, R3 ;  /* 0x000000ffff049224 */ /* 0x008fc400078e0003 */
[----:B------:R-:W-:-:S05]  /*223b0*/  @!P1 IMAD.MOV.U32 R5, RZ, RZ, R58 ;  /* 0x000000ffff059224 */ /* 0x000fca00078e003a */
[----:B------:R2:W3:Y:S01]  /*223c0*/  @!P1 LDG.E.U16 R54, desc[UR8][R4.64] ;  /* 0x0000000804369981 */ /* 0x0004e2000c1e1500 */
[----:B------:R-:W-:Y:S02]  /*223d0*/  PRMT R53, RZ, 0x7610, R53 ;  /* 0x00007610ff357816 */ /* 0x000fe40000000035 */
[----:B------:R-:W-:Y:S01]  /*223e0*/  PRMT R52, RZ, 0x7610, R52 ;  /* 0x00007610ff347816 */ /* 0x000fe20000000034 */
[----:B----4-:R1:W-:Y:S04]  /*223f0*/  STL [R1+0x1fa8], R55 ;  /* 0x001fa83701007387 */ /* 0x0103e80000100800 */
[----:B------:R-:W4:Y:S04]  /*22400*/  LDL R58, [R1+0x1070] ;  /* 0x00107000013a7983 */ /* 0x000f280000100800 */
[----:B------:R-:W4:Y:S01]  /*22410*/  LDL R3, [R1+0x1074] ;  /* 0x0010740001037983 */ /* 0x000f220000100800 */
[----:B--2---:R-:W-:-:S02]  /*22420*/  @!P1 IMAD.MOV.U32 R5, RZ, RZ, R60 ;  /* 0x000000ffff059224 */ /* 0x004fc400078e003c */
[----:B------:R-:W-:-:S05]  /*22430*/  @!P1 IMAD.MOV.U32 R4, RZ, RZ, R57 ;  /* 0x000000ffff049224 */ /* 0x000fca00078e0039 */
[----:B------:R2:W4:Y:S02]  /*22440*/  @!P1 LDG.E.U16 R53, desc[UR8][R4.64] ;  /* 0x0000000804359981 */ /* 0x000524000c1e1500 */
[----:B--2---:R-:W-:Y:S02]  /*22450*/  @!P1 IMAD.MOV.U32 R4, RZ, RZ, R2 ;  /* 0x000000ffff049224 */ /* 0x004fe400078e0002 */
[----:B------:R-:W-:-:S05]  /*22460*/  @!P1 IMAD.MOV.U32 R5, RZ, RZ, R59 ;  /* 0x000000ffff059224 */ /* 0x000fca00078e003b */
[----:B------:R4:W2:Y:S04]  /*22470*/  @!P1 LDG.E.U16 R52, desc[UR8][R4.64] ;  /* 0x0000000804349981 */ /* 0x0008a8000c1e1500 */
[----:B---3--:R3:W-:Y:S04]  /*22480*/  STL [R1+0x1fac], R54 ;  /* 0x001fac3601007387 */ /* 0x0087e80000100800 */
[----:B------:R-:W3:Y:S04]  /*22490*/  LDL R57, [R1+0x1038] ;  /* 0x0010380001397983 */ /* 0x000ee80000100800 */
[----:B0-----:R-:W3:Y:S01]  /*224a0*/  LDL R56, [R1+0x103c] ;  /* 0x00103c0001387983 */ /* 0x001ee20000100800 */
[----:B------:R-:W-:Y:S01]  /*224b0*/  PRMT R51, RZ, 0x7610, R51 ;  /* 0x00007610ff337816 */ /* 0x000fe20000000033 */
[----:B----4-:R-:W-:-:S02]  /*224c0*/  @!P1 IMAD.MOV.U32 R5, RZ, RZ, R58 ;  /* 0x000000ffff059224 */ /* 0x010fc400078e003a */
[----:B------:R-:W-:-:S05]  /*224d0*/  @!P1 IMAD.MOV.U32 R4, RZ, RZ, R3 ;  /* 0x000000ffff049224 */ /* 0x000fca00078e0003 */
[----:B------:R0:W4:Y:S04]  /*224e0*/  @!P1 LDG.E.U16 R51, desc[UR8][R4.64] ;  /* 0x0000000804339981 */ /* 0x000128000c1e1500 */
[----:B------:R0:W-:Y:S04]  /*224f0*/  STL [R1+0x1fb0], R53 ;  /* 0x001fb03501007387 */ /* 0x0001e80000100800 */
[----:B-1----:R-:W4:Y:S04]  /*22500*/  LDL R55, [R1+0x1030] ;  /* 0x0010300001377983 */ /* 0x002f280000100800 */
[----:B------:R-:W4:Y:S04]  /*22510*/  LDL R2, [R1+0x1034] ;  /* 0x0010340001027983 */ /* 0x000f280000100800 */
[----:B--2---:R1:W-:Y:S04]  /*22520*/  STL [R1+0x1fb4], R52 ;  /* 0x001fb43401007387 */ /* 0x0043e80000100800 */
[----:B---3--:R-:W2:Y:S04]  /*22530*/  LDL R54, [R1+0xff8] ;  /* 0x000ff80001367983 */ /* 0x008ea80000100800 */
[----:B0-----:R-:W3:Y:S01]  /*22540*/  LDL R53, [R1+0xffc] ;  /* 0x000ffc0001357983 */ /* 0x001ee20000100800 */
[----:B------:R-:W-:Y:S01]  /*22550*/  PRMT R50, RZ, 0x7610, R50 ;  /* 0x00007610ff327816 */ /* 0x000fe20000000032 */
[----:B------:R-:W-:-:S02]  /*22560*/  @!P1 IMAD.MOV.U32 R5, RZ, RZ, R57 ;  /* 0x000000ffff059224 */ /* 0x000fc400078e0039 */
[----:B------:R-:W-:-:S05]  /*22570*/  @!P1 IMAD.MOV.U32 R4, RZ, RZ, R56 ;  /* 0x000000ffff049224 */ /* 0x000fca00078e0038 */
[----:B------:R0:W3:Y:S01]  /*22580*/  @!P1 LDG.E.U16 R50, desc[UR8][R4.64] ;  /* 0x0000000804329981 */ /* 0x0000e2000c1e1500 */
[----:B------:R-:W-:Y:S02]  /*22590*/  PRMT R49, RZ, 0x7610, R49 ;  /* 0x00007610ff317816 */ /* 0x000fe40000000031 */
[----:B------:R-:W-:Y:S01]  /*225a0*/  PRMT R48, RZ, 0x7610, R48 ;  /* 0x00007610ff307816 */ /* 0x000fe20000000030 */
[----:B----4-:R4:W-:Y:S04]  /*225b0*/  STL [R1+0x1fb8], R51 ;  /* 0x001fb83301007387 */ /* 0x0109e80000100800 */
[----:B-1----:R-:W3:Y:S04]  /*225c0*/  LDL R52, [R1+0xff0] ;  /* 0x000ff00001347983 */ /* 0x002ee80000100800 */
[----:B----4-:R-:W4:Y:S01]  /*225d0*/  LDL R51, [R1+0xff4] ;  /* 0x000ff40001337983 */ /* 0x010f220000100800 */
[----:B0-----:R-:W-:-:S02]  /*225e0*/  @!P1 IMAD.MOV.U32 R5, RZ, RZ, R55 ;  /* 0x000000ffff059224 */ /* 0x001fc400078e0037 */
[----:B------:R-:W-:-:S05]  /*225f0*/  @!P1 IMAD.MOV.U32 R4, RZ, RZ, R2 ;  /* 0x000000ffff049224 */ /* 0x000fca00078e0002 */
[----:B------:R2:W4:Y:S02]  /*22600*/  @!P1 LDG.E.U16 R49, desc[UR8][R4.64] ;  /* 0x0000000804319981 */ /* 0x000524000c1e1500 */
[----:B--2---:R-:W-:Y:S02]  /*22610*/  @!P1 IMAD.MOV.U32 R5, RZ, RZ, R54 ;  /* 0x000000ffff059224 */ /* 0x004fe400078e0036 */
[----:B---3--:R-:W-:-:S05]  /*22620*/  @!P1 IMAD.MOV.U32 R4, RZ, RZ, R53 ;  /* 0x000000ffff049224 */ /* 0x008fca00078e0035 */
[----:B------:R0:W2:Y:S04]  /*22630*/  @!P1 LDG.E.U16 R48, desc[UR8][R4.64] ;  /* 0x0000000804309981 */ /* 0x0000a8000c1e1500 */
[----:B------:R1:W-:Y:S04]  /*22640*/  STL [R1+0x1fbc], R50 ;  /* 0x001fbc3201007387 */ /* 0x0003e80000100800 */
[----:B------:R-:W3:Y:S04]  /*22650*/  LDL R2, [R1+0xfbc] ;  /* 0x000fbc0001027983 */ /* 0x000ee80000100800 */
[----:B-1----:R-:W3:Y:S01]  /*22660*/  LDL R50, [R1+0xfb8] ;  /* 0x000fb80001327983 */ /* 0x002ee20000100800 */
[----:B0-----:R-:W-:-:S02]  /*22670*/  @!P1 IMAD.MOV.U32 R5, RZ, RZ, R52 ;  /* 0x000000ffff059224 */ /* 0x001fc400078e0034 */
[----:B----4-:R-:W-:Y:S01]  /*22680*/  @!P1 IMAD.MOV.U32 R4, RZ, RZ, R51 ;  /* 0x000000ffff049224 */ /* 0x010fe200078e0033 */
[----:B------:R0:W-:Y:S04]  /*22690*/  STL [R1+0x1fc0], R49 ;  /* 0x001fc03101007387 */ /* 0x0001e80000100800 */
[----:B------:R-:W4:Y:S04]  /*226a0*/  LDL R54, [R1+0xfb0] ;  /* 0x000fb00001367983 */ /* 0x000f280000100800 */
[----:B------:R-:W4:Y:S04]  /*226b0*/  LDL R53, [R1+0xfb4] ;  /* 0x000fb40001357983 */ /* 0x000f280000100800 */
[----:B--2---:R1:W-:Y:S04]  /*226c0*/  STL [R1+0x1fc4], R48 ;  /* 0x001fc43001007387 */ /* 0x0043e80000100800 */
[----:B------:R-:W2:Y:S04]  /*226d0*/  LDL R52, [R1+0xf78] ;  /* 0x000f780001347983 */ /* 0x000ea80000100800 */
[----:B------:R-:W2:Y:S01]  /*226e0*/  LDL R51, [R1+0xf7c] ;  /* 0x000f7c0001337983 */ /* 0x000ea20000100800 */
[----:B------:R-:W-:-:S02]  /*226f0*/  PRMT R47, RZ, 0x7610, R47 ;  /* 0x00007610ff2f7816 */ /* 0x000fc4000000002f */
[----:B------:R-:W-:Y:S01]  /*22700*/  PRMT R46, RZ, 0x7610, R46 ;  /* 0x00007610ff2e7816 */ /* 0x000fe2000000002e */
[----:B0-----:R-:W2:Y:S04]  /*22710*/  LDL R49, [R1+0xf74] ;  /* 0x000f740001317983 */ /* 0x001ea80000100800 */
[----:B------:R3:W2:Y:S02]  /*22720*/  @!P1 LDG.E.U16 R47, desc[UR8][R4.64] ;  /* 0x00000008042f9981 */ /* 0x0006a4000c1e1500 */
[----:B---3--:R-:W-:Y:S02]  /*22730*/  @!P1 IMAD.MOV.U32 R4, RZ, RZ, R2 ;  /* 0x000000ffff049224 */ /* 0x008fe400078e0002 */
[----:B------:R-:W-:-:S05]  /*22740*/  @!P1 IMAD.MOV.U32 R5, RZ, RZ, R50 ;  /* 0x000000ffff059224 */ /* 0x000fca00078e0032 */
[----:B------:R4:W3:Y:S01]  /*22750*/  @!P1 LDG.E.U16 R46, desc[UR8][R4.64] ;  /* 0x00000008042e9981 */ /* 0x0008e2000c1e1500 */
[----:B------:R-:W-:Y:S02]  /*22760*/  PRMT R45, RZ, 0x7610, R45 ;  /* 0x00007610ff2d7816 */ /* 0x000fe4000000002d */
[----:B------:R-:W-:Y:S01]  /*22770*/  PRMT R44, RZ, 0x7610, R44 ;  /* 0x00007610ff2c7816 */ /* 0x000fe2000000002c */
[----:B----4-:R-:W-:Y:S02]  /*22780*/  @!P1 IMAD.MOV.U32 R5, RZ, RZ, R54 ;  /* 0x000000ffff059224 */ /* 0x010fe400078e0036 */
[----:B------:R-:W-:-:S05]  /*22790*/  @!P1 IMAD.MOV.U32 R4, RZ, RZ, R53 ;  /* 0x000000ffff049224 */ /* 0x000fca00078e0035 */
[----:B------:R2:W4:Y:S02]  /*227a0*/  @!P1 LDG.E.U16 R45, desc[UR8][R4.64] ;  /* 0x00000008042d9981 */ /* 0x000524000c1e1500 */
[----:B--2---:R-:W-:Y:S02]  /*227b0*/  @!P1 IMAD.MOV.U32 R5, RZ, RZ, R52 ;  /* 0x000000ffff059224 */ /* 0x004fe400078e0034 */
[----:B------:R-:W-:-:S05]  /*227c0*/  @!P1 IMAD.MOV.U32 R4, RZ, RZ, R51 ;  /* 0x000000ffff049224 */ /* 0x000fca00078e0033 */
[----:B------:R-:W2:Y:S04]  /*227d0*/  @!P1 LDG.E.U16 R44, desc[UR8][R4.64] ;  /* 0x00000008042c9981 */ /* 0x000ea8000c1e1500 */
[----:B------:R-:W-:Y:S04]  /*227e0*/  STL [R1+0x1fc8], R47 ;  /* 0x001fc82f01007387 */ /* 0x000fe80000100800 */
[----:B------:R-:W2:Y:S04]  /*227f0*/  LDL R50, [R1+0xf70] ;  /* 0x000f700001327983 */ /* 0x000ea80000100800 */
[----:B------:R-:W2:Y:S04]  /*22800*/  LDL R2, [R1+0xf3c] ;  /* 0x000f3c0001027983 */ /* 0x000ea80000100800 */
[----:B---3--:R0:W-:Y:S04]  /*22810*/  STL [R1+0x1fcc], R46 ;  /* 0x001fcc2e01007387 */ /* 0x0081e80000100800 */
[----:B-1----:R-:W3:Y:S04]  /*22820*/  LDL R48, [R1+0xf38] ;  /* 0x000f380001307983 */ /* 0x002ee80000100800 */
[----:B0-----:R-:W3:Y:S04]  /*22830*/  LDL R46, [R1+0xf34] ;  /* 0x000f3400012e7983 */ /* 0x001ee80000100800 */
[----:B----4-:R0:W-:Y:S04]  /*22840*/  STL [R1+0x1fd0], R45 ;  /* 0x001fd02d01007387 */ /* 0x0101e80000100800 */
[----:B------:R-:W4:Y:S04]  /*22850*/  LDL R47, [R1+0xf30] ;  /* 0x000f3000012f7983 */ /* 0x000f280000100800 */
[----:B0-----:R-:W4:Y:S04]  /*22860*/  LDL R45, [R1+0xefc] ;  /* 0x000efc00012d7983 */ /* 0x001f280000100800 */
[----:B--2---:R0:W-:Y:S04]  /*22870*/  STL [R1+0x1fd4], R44 ;  /* 0x001fd42c01007387 */ /* 0x0041e80000100800 */
[----:B0-----:R-:W2:Y:S01]  /*22880*/  LDL R44, [R1+0xef8] ;  /* 0x000ef800012c7983 */ /* 0x001ea20000100800 */
[----:B------:R-:W-:Y:S01]  /*22890*/  PRMT R43, RZ, 0x7610, R43 ;  /* 0x00007610ff2b7816 */ /* 0x000fe2000000002b */
[----:B------:R-:W-:-:S02]  /*228a0*/  @!P1 IMAD.MOV.U32 R4, RZ, RZ, R49 ;  /* 0x000000ffff049224 */ /* 0x000fc400078e0031 */
[----:B------:R-:W-:Y:S01]  /*228b0*/  @!P1 IMAD.MOV.U32 R5, RZ, RZ, R50 ;  /* 0x000000ffff059224 */ /* 0x000fe200078e0032 */
[----:B------:R-:W-:Y:S01]  /*228c0*/  PRMT R42, RZ, 0x7610, R42 ;  /* 0x00007610ff2a7816 */ /* 0x000fe2000000002a */
[----:B------:R-:W2:Y:S04]  /*228d0*/  LDL R50, [R1+0xef0] ;  /* 0x000ef00001327983 */ /* 0x000ea80000100800 */
[----:B------:R0:W2:Y:S01]  /*228e0*/  @!P1 LDG.E.U16 R43, desc[UR8][R4.64] ;  /* 0x00000008042b9981 */ /* 0x0000a2000c1e1500 */
[----:B------:R-:W-:Y:S02]  /*228f0*/  PRMT R41, RZ, 0x7610, R41 ;  /* 0x00007610ff297816 */ /* 0x000fe40000000029 */
[----:B------:R-:W-:Y:S01]  /*22900*/  PRMT R40, RZ, 0x7610, R40 ;  /* 0x00007610ff287816 */ /* 0x000fe20000000028 */
[----:B------:R-:W2:Y:S01]  /*22910*/  LDL R49, [R1+0xef4] ;  /* 0x000ef40001317983 */ /* 0x000ea20000100800 */
[----:B0-----:R-:W-:-:S02]  /*22920*/  @!P1 IMAD.MOV.U32 R4, RZ, RZ, R2 ;  /* 0x000000ffff049224 */ /* 0x001fc400078e0002 */
[----:B---3--:R-:W-:-:S05]  /*22930*/  @!P1 IMAD.MOV.U32 R5, RZ, RZ, R48 ;  /* 0x000000ffff059224 */ /* 0x008fca00078e0030 */
[----:B------:R0:W3:Y:S02]  /*22940*/  @!P1 LDG.E.U16 R42, desc[UR8][R4.64] ;  /* 0x00000008042a9981 */ /* 0x0000e4000c1e1500 */
[----:B0-----:R-:W-:Y:S02]  /*22950*/  @!P1 IMAD.MOV.U32 R4, RZ, RZ, R46 ;  /* 0x000000ffff049224 */ /* 0x001fe400078e002e */
[----:B----4-:R-:W-:-:S05]  /*22960*/  @!P1 IMAD.MOV.U32 R5, RZ, RZ, R47 ;  /* 0x000000ffff059224 */ /* 0x010fca00078e002f */
[----:B------:R0:W4:Y:S02]  /*22970*/  @!P1 LDG.E.U16 R41, desc[UR8][R4.64] ;  /* 0x0000000804299981 */ /* 0x000124000c1e1500 */
[----:B0-----:R-:W-:Y:S02]  /*22980*/  @!P1 IMAD.MOV.U32 R4, RZ, RZ, R45 ;  /* 0x000000ffff049224 */ /* 0x001fe400078e002d */
[----:B--2---:R-:W-:-:S05]  /*22990*/  @!P1 IMAD.MOV.U32 R5, RZ, RZ, R44 ;  /* 0x000000ffff059224 */ /* 0x004fca00078e002c */
[----:B------:R-:W2:Y:S04]  /*229a0*/  @!P1 LDG.E.U16 R40, desc[UR8][R4.64] ;  /* 0x0000000804289981 */ /* 0x000ea8000c1e1500 */
[----:B------:R-:W-:Y:S04]  /*229b0*/  STL [R1+0x1fd8], R43 ;  /* 0x001fd82b01007387 */ /* 0x000fe80000100800 */
[----:B------:R-:W2:Y:S04]  /*229c0*/  LDL R48, [R1+0xeb8] ;  /* 0x000eb80001307983 */ /* 0x000ea80000100800 */
[----:B------:R-:W2:Y:S04]  /*229d0*/  LDL R2, [R1+0xebc] ;  /* 0x000ebc0001027983 */ /* 0x000ea80000100800 */
[----:B---3--:R0:W-:Y:S04]  /*229e0*/  STL [R1+0x1fdc], R42 ;  /* 0x001fdc2a01007387 */ /* 0x0081e80000100800 */
[----:B------:R-:W3:Y:S04]  /*229f0*/  LDL R47, [R1+0xeb0] ;  /* 0x000eb000012f7983 */ /* 0x000ee80000100800 */
[----:B------:R-:W3:Y:S01]  /*22a00*/  LDL R46, [R1+0xeb4] ;  /* 0x000eb400012e7983 */ /* 0x000ee20000100800 */
[----:B------:R-:W1:Y:S03]  /*22a10*/  S2R R0, SR_TID.X ;  /* 0x0000000000007919 */ /* 0x000e660000002100 */
[----:B----4-:R-:W-:Y:S04]  /*22a20*/  STL [R1+0x1fe0], R41 ;  /* 0x001fe02901007387 */ /* 0x010fe80000100800 */
[----:B------:R-:W4:Y:S04]  /*22a30*/  LDL R45, [R1+0xe78] ;  /* 0x000e7800012d7983 */ /* 0x000f280000100800 */
[----:B------:R-:W4:Y:S04]  /*22a40*/  LDL R44, [R1+0xe7c] ;  /* 0x000e7c00012c7983 */ /* 0x000f280000100800 */
[----:B0-----:R-:W4:Y:S04]  /*22a50*/  LDL R42, [R1+0xe74] ;  /* 0x000e7400012a7983 */ /* 0x001f280000100800 */
[----:B--2---:R-:W-:Y:S04]  /*22a60*/  STL [R1+0x1fe4], R40 ;  /* 0x001fe42801007387 */ /* 0x004fe80000100800 */
[----:B------:R-:W2:Y:S01]  /*22a70*/  LDL R43, [R1+0xe70] ;  /* 0x000e7000012b7983 */ /* 0x000ea20000100800 */
[----:B-1----:R-:W-:-:S05]  /*22a80*/  LOP3.LUT R0, R0, 0x1f, RZ, 0xc0, !PT ;  /* 0x0000001f00007812 */ /* 0x002fca00078ec0ff */
[----:B------:R-:W-:-:S05]  /*22a90*/  IMAD.SHL.U32 R0, R0, 0x2, RZ ;  /* 0x0000000200007824 */ /* 0x000fca00078e00ff */
[----:B------:R-:W-:Y:S01]  /*22aa0*/  LOP3.LUT R3, R0, 0x10, RZ, 0x3c, !PT ;  /* 0x0000001000037812 */ /* 0x000fe200078e3cff */
[----:B------:R-:W-:Y:S04]  /*22ab0*/  STS.U16 [R0+UR5+0x4400], R20 ;  /* 0x0044001400007988 */ /* 0x000fe80008000405 */
        /* <DEDUP_REMOVED lines=10> */
[----:B------:R-:W-:Y:S01]  /*22b60*/  STS.U16 [R0+UR5+0x4e00], R8 ;  /* 0x004e000800007988 */ /* 0x000fe20008000405 */
[----:B------:R-:W-:-:S03]  /*22b70*/  @!P1 IMAD.MOV.U32 R4, RZ, RZ, R49 ;  /* 0x000000ffff049224 */ /* 0x000fc600078e0031 */
[----:B------:R-:W-:Y:S01]  /*22b80*/  STS.U16 [R3+UR5+0x4080], R38 ;  /* 0x0040802603007988 */ /* 0x000fe20008000405 */
[----:B------:R-:W-:-:S03]  /*22b90*/  @!P1 IMAD.MOV.U32 R5, RZ, RZ, R50 ;  /* 0x000000ffff059224 */ /* 0x000fc600078e0032 */
[----:B------:R0:W-:Y:S02]  /*22ba0*/  STS.U16 [R3+UR5+0x40c0], R39 ;  /* 0x0040c02703007988 */ /* 0x0001e40008000405 */
[----:B0-----:R-:W-:Y:S02]  /*22bb0*/  PRMT R39, RZ, 0x7610, R39 ;  /* 0x00007610ff277816 */ /* 0x001fe40000000027 */
[----:B------:R-:W-:-:S04]  /*22bc0*/  PRMT R38, RZ, 0x7610, R38 ;  /* 0x00007610ff267816 */ /* 0x000fc80000000026 */
[----:B------:R0:W2:Y:S04]  /*22bd0*/  @!P1 LDG.E.U16 R39, desc[UR8][R4.64] ;  /* 0x0000000804279981 */ /* 0x0000a8000c1e1500 */
[----:B------:R-:W-:Y:S01]  /*22be0*/  STS.U16 [R3+UR5+0x42c0], R36 ;  /* 0x0042c02403007988 */ /* 0x000fe20008000405 */
[----:B0-----:R-:W-:Y:S02]  /*22bf0*/  @!P1 IMAD.MOV.U32 R4, RZ, RZ, R2 ;  /* 0x000000ffff049224 */ /* 0x001fe400078e0002 */
[----:B------:R-:W-:Y:S01]  /*22c00*/  @!P1 IMAD.MOV.U32 R5, RZ, RZ, R48 ;  /* 0x000000ffff059224 */ /* 0x000fe200078e0030 */
[----:B------:R0:W-:Y:S04]  /*22c10*/  STS.U16 [R3+UR5+0x4280], R37 ;  /* 0x0042802503007988 */ /* 0x0001e80008000405 */
[----:B------:R3:W2:Y:S01]  /*22c20*/  @!P1 LDG.E.U16 R38, desc[UR8][R4.64] ;  /* 0x0000000804269981 */ /* 0x0006a2000c1e1500 */
[----:B0-----:R-:W-:Y:S01]  /*22c30*/  PRMT R37, RZ, 0x7610, R37 ;  /* 0x00007610ff257816 */ /* 0x001fe20000000025 */
[----:B---3--:R-:W-:-:S02]  /*22c40*/  @!P1 IMAD.MOV.U32 R4, RZ, RZ, R46 ;  /* 0x000000ffff049224 */ /* 0x008fc400078e002e */
[----:B------:R-:W-:-:S05]  /*22c50*/  @!P1 IMAD.MOV.U32 R5, RZ, RZ, R47 ;  /* 0x000000ffff059224 */ /* 0x000fca00078e002f */
[----:B------:R4:W3:Y:S01]  /*22c60*/  @!P1 LDG.E.U16 R37, desc[UR8][R4.64] ;  /* 0x0000000804259981 */ /* 0x0008e2000c1e1500 */
[----:B------:R-:W-:-:S03]  /*22c70*/  PRMT R36, RZ, 0x7610, R36 ;  /* 0x00007610ff247816 */ /* 0x000fc60000000024 */
[----:B------:R-:W-:Y:S04]  /*22c80*/  STS.U16 [R3+UR5+0x4480], R34 ;  /* 0x0044802203007988 */ /* 0x000fe80008000405 */
[----:B------:R0:W-:Y:S02]  /*22c90*/  STS.U16 [R3+UR5+0x44c0], R35 ;  /* 0x0044c02303007988 */ /* 0x0001e40008000405 */
[----:B0-----:R-:W-:Y:S01]  /*22ca0*/  PRMT R35, RZ, 0x7610, R35 ;  /* 0x00007610ff237816 */ /* 0x001fe20000000023 */
[----:B----4-:R-:W-:Y:S02]  /*22cb0*/  @!P1 IMAD.MOV.U32 R5, RZ, RZ, R45 ;  /* 0x000000ffff059224 */ /* 0x010fe400078e002d */
[----:B------:R-:W-:-:S05]  /*22cc0*/  @!P1 IMAD.MOV.U32 R4, RZ, RZ, R44 ;  /* 0x000000ffff049224 */ /* 0x000fca00078e002c */
[----:B------:R0:W4:Y:S02]  /*22cd0*/  @!P1 LDG.E.U16 R36, desc[UR8][R4.64] ;  /* 0x0000000804249981 */ /* 0x000124000c1e1500 */
[----:B0-----:R-:W-:Y:S02]  /*22ce0*/  @!P1 IMAD.MOV.U32 R4, RZ, RZ, R42 ;  /* 0x000000ffff049224 */ /* 0x001fe400078e002a */
[----:B--2---:R-:W-:-:S05]  /*22cf0*/  @!P1 IMAD.MOV.U32 R5, RZ, RZ, R43 ;  /* 0x000000ffff059224 */ /* 0x004fca00078e002b */
[----:B------:R-:W2:Y:S04]  /*22d00*/  @!P1 LDG.E.U16 R35, desc[UR8][R4.64] ;  /* 0x0000000804239981 */ /* 0x000ea8000c1e1500 */
[----:B------:R0:W-:Y:S04]  /*22d10*/  STL [R1+0x1fe8], R39 ;  /* 0x001fe82701007387 */ /* 0x0001e80000100800 */
[----:B------:R-:W2:Y:S04]  /*22d20*/  LDL R41, [R1+0xe38] ;  /* 0x000e380001297983 */ /* 0x000ea80000100800 */
[----:B------:R-:W2:Y:S04]  /*22d30*/  LDL R2, [R1+0xe3c] ;  /* 0x000e3c0001027983 */ /* 0x000ea80000100800 */
[----:B------:R-:W2:Y:S04]  /*22d40*/  LDL.LU R59, [R1+0x934] ;  /* 0x00093400013b7983 */ /* 0x000ea80000300800 */
[----:B------:R1:W-:Y:S04]  /*22d50*/  STL [R1+0x1fec], R38 ;  /* 0x001fec2601007387 */ /* 0x0003e80000100800 */
[----:B------:R-:W2:Y:S04]  /*22d60*/  LDL R40, [R1+0xe30] ;  /* 0x000e300001287983 */ /* 0x000ea80000100800 */
[----:B0-----:R-:W2:Y:S04]  /*22d70*/  LDL R39, [R1+0xe34] ;  /* 0x000e340001277983 */ /* 0x001ea80000100800 */
[----:B------:R-:W2:Y:S04]  /*22d80*/  LDL.LU R61, [R1+0x938] ;  /* 0x00093800013d7983 */ /* 0x000ea80000300800 */
[----:B---3--:R0:W-:Y:S04]  /*22d90*/  STL [R1+0x1ff0], R37 ;  /* 0x001ff02501007387 */ /* 0x0081e80000100800 */
[----:B-1----:R-:W3:Y:S04]  /*22da0*/  LDL R38, [R1+0xdf8] ;  /* 0x000df80001267983 */ /* 0x002ee80000100800 */
[----:B0-----:R-:W3:Y:S04]  /*22db0*/  LDL R37, [R1+0xdfc] ;  /* 0x000dfc0001257983 */ /* 0x001ee80000100800 */
[----:B------:R-:W3:Y:S04]  /*22dc0*/  LDL.LU R55, [R1+0x914] ;  /* 0x0009140001377983 */ /* 0x000ee80000300800 */
[----:B----4-:R-:W-:Y:S04]  /*22dd0*/  STL [R1+0x1ff4], R36 ;  /* 0x001ff42401007387 */ /* 0x010fe80000100800 */
[----:B------:R-:W4:Y:S04]  /*22de0*/  LDL.LU R57, [R1+0x918] ;  /* 0x0009180001397983 */ /* 0x000f280000300800 */
[----:B------:R-:W4:Y:S04]  /*22df0*/  LDL.LU R58, [R1+0x904] ;  /* 0x00090400013a7983 */ /* 0x000f280000300800 */
[----:B--2---:R0:W-:Y:S04]  /*22e00*/  STL [R1+0x1ff8], R35 ;  /* 0x001ff82301007387 */ /* 0x0041e80000100800 */
[----:B------:R-:W-:Y:S04]  /*22e10*/  STL [R1+0x1ffc], R3 ;  /* 0x001ffc0301007387 */ /* 0x000fe80000100800 */
[----:B0-----:R-:W2:Y:S04]  /*22e20*/  LDL R35, [R1+0xdf0] ;  /* 0x000df00001237983 */ /* 0x001ea80000100800 */
[----:B------:R-:W-:Y:S01]  /*22e30*/  STS.U16 [R3+UR5+0x46c0], R32 ;  /* 0x0046c02003007988 */ /* 0x000fe20008000405 */
[----:B------:R-:W-:-:S03]  /*22e40*/  PRMT R34, RZ, 0x7610, R34 ;  /* 0x00007610ff227816 */ /* 0x000fc60000000022 */
[----:B------:R0:W-:Y:S01]  /*22e50*/  STS.U16 [R3+UR5+0x4680], R33 ;  /* 0x0046802103007988 */ /* 0x0001e20008000405 */
[----:B------:R-:W-:-:S03]  /*22e60*/  LOP3.LUT R60, R0, 0x20, RZ, 0x3c, !PT ;  /* 0x00000020003c7812 */ /* 0x000fc600078e3cff */
[----:B------:R-:W-:Y:S04]  /*22e70*/  STS.U16 [R3+UR5+0x4880], R30 ;  /* 0x0048801e03007988 */ /* 0x000fe80008000405 */
[----:B------:R-:W-:Y:S04]  /*22e80*/  STS.U16 [R3+UR5+0x48c0], R31 ;  /* 0x0048c01f03007988 */ /* 0x000fe80008000405 */
[----:B------:R-:W-:Y:S04]  /*22e90*/  STS.U16 [R3+UR5+0x4ac0], R26 ;  /* 0x004ac01a03007988 */ /* 0x000fe80008000405 */
[----:B------:R-:W-:Y:S04]  /*22ea0*/  STS.U16 [R3+UR5+0x4a80], R27 ;  /* 0x004a801b03007988 */ /* 0x000fe80008000405 */
[----:B------:R-:W-:Y:S01]  /*22eb0*/  STS.U16 [R3+UR5+0x4c80], R22 ;  /* 0x004c801603007988 */ /* 0x000fe20008000405 */
[----:B0-----:R-:W-:-:S03]  /*22ec0*/  PRMT R33, RZ, 0x7610, R33 ;  /* 0x00007610ff217816 */ /* 0x001fc60000000021 */
[----:B------:R-:W-:Y:S04]  /*22ed0*/  STS.U16 [R3+UR5+0x4cc0], R23 ;  /* 0x004cc01703007988 */ /* 0x000fe80008000405 */
[----:B------:R-:W-:Y:S04]  /*22ee0*/  STS.U16 [R3+UR5+0x4ec0], R18 ;  /* 0x004ec01203007988 */ /* 0x000fe80008000405 */
[----:B------:R-:W-:Y:S01]  /*22ef0*/  STS.U16 [R3+UR5+0x4e80], R19 ;  /* 0x004e801303007988 */ /* 0x000fe20008000405 */
[----:B------:R-:W-:Y:S01]  /*22f00*/  PRMT R32, RZ, 0x7610, R32 ;  /* 0x00007610ff207816 */ /* 0x000fe20000000020 */
[----:B------:R-:W-:-:S02]  /*22f10*/  @!P1 IMAD.MOV.U32 R5, RZ, RZ, R41 ;  /* 0x000000ffff059224 */ /* 0x000fc400078e0029 */
[----:B------:R-:W-:Y:S02]  /*22f20*/  @!P1 IMAD.MOV.U32 R4, RZ, RZ, R2 ;  /* 0x000000ffff049224 */ /* 0x000fe400078e0002 */
[----:B------:R-:W4:Y:S04]  /*22f30*/  LDL R2, [R1+0xdf4] ;  /* 0x000df40001027983 */ /* 0x000f280000100800 */
[----:B------:R0:W4:Y:S04]  /*22f40*/  @!P1 LDG.E.U16 R34, desc[UR8][R4.64] ;  /* 0x0000000804229981 */ /* 0x000128000c1e1500 */
[----:B------:R1:W-:Y:S01]  /*22f50*/  STS.U16 [R60+UR5+0x4100], R59 ;  /* 0x0041003b3c007988 */ /* 0x0003e20008000405 */
[----:B0-----:R-:W-:-:S02]  /*22f60*/  @!P1 IMAD.MOV.U32 R5, RZ, RZ, R40 ;  /* 0x000000ffff059224 */ /* 0x001fc400078e0028 */
[----:B------:R-:W-:Y:S01]  /*22f70*/  @!P1 IMAD.MOV.U32 R4, RZ, RZ, R39 ;  /* 0x000000ffff049224 */ /* 0x000fe200078e0027 */
[----:B-1----:R-:W4:Y:S04]  /*22f80*/  LDL.LU R59, [R1+0x908] ;  /* 0x00090800013b7983 */ /* 0x002f280000300800 */
[----:B------:R-:W4:Y:S04]  /*22f90*/  LDL R40, [R1+0xdb8] ;  /* 0x000db80001287983 */ /* 0x000f280000100800 */
[----:B------:R-:W4:Y:S04]  /*22fa0*/  LDL R3, [R1+0xdbc] ;  /* 0x000dbc0001037983 */ /* 0x000f280000100800 */
[----:B------:R3:W4:Y:S04]  /*22fb0*/  @!P1 LDG.E.U16 R33, desc[UR8][R4.64] ;  /* 0x0000000804219981 */ /* 0x000728000c1e1500 */
[----:B------:R-:W4:Y:S04]  /*22fc0*/  LDL.LU R56, [R1+0x5dc] ;  /* 0x0005dc0001387983 */ /* 0x000f280000300800 */
[----:B------:R-:W4:Y:S01]  /*22fd0*/  LDL R36, [R1+0xdb4] ;  /* 0x000db40001247983 */ /* 0x000f220000100800 */
[----:B---3--:R-:W-:-:S03]  /*22fe0*/  @!P1 IMAD.MOV.U32 R5, RZ, RZ, R38 ;  /* 0x000000ffff059224 */ /* 0x008fc600078e0026 */
[----:B------:R-:W3:Y:S01]  /*22ff0*/  LDL R38, [R1+0xdb0] ;  /* 0x000db00001267983 */ /* 0x000ee20000100800 */
[----:B------:R-:W-:-:S03]  /*23000*/  @!P1 IMAD.MOV.U32 R4, RZ, RZ, R37 ;  /* 0x000000ffff049224 */ /* 0x000fc600078e0025 */
[----:B------:R-:W3:Y:S04]  /*23010*/  LDL R37, [R1+0xd7c] ;  /* 0x000d7c0001257983 */ /* 0x000ee80000100800 */
[----:B------:R0:W-:Y:S04]  /*23020*/  STS.U16 [R60+UR5+0x4140], R61 ;  /* 0x0041403d3c007988 */ /* 0x0001e80008000405 */
[----:B------:R2:W3:Y:S04]  /*23030*/  @!P1 LDG.E.U16 R32, desc[UR8][R4.64] ;  /* 0x0000000804209981 */ /* 0x0004e8000c1e1500 */
[----:B0-----:R-:W3:Y:S04]  /*23040*/  LDL.LU R61, [R1+0x900] ;  /* 0x00090000013d7983 */ /* 0x001ee80000300800 */
[----:B------:R-:W3:Y:S01]  /*23050*/  LDL R39, [R1+0xd78] ;  /* 0x000d780001277983 */ /* 0x000ee20000100800 */
[----:B--2---:R-:W-:-:S03]  /*23060*/  @!P1 IMAD.MOV.U32 R5, RZ, RZ, R35 ;  /* 0x000000ffff059224 */ /* 0x004fc600078e0023 */
[----:B------:R-:W2:Y:S01]  /*23070*/  LDL R35, [R1+0xd70] ;  /* 0x000d700001237983 */ /* 0x000ea20000100800 */
[----:B------:R-:W-:Y:S02]  /*23080*/  PRMT R31, RZ, 0x7610, R31 ;  /* 0x00007610ff1f7816 */ /* 0x000fe4000000001f */
[----:B------:R-:W-:Y:S01]  /*23090*/  PRMT R30, RZ, 0x7610, R30 ;  /* 0x00007610ff1e7816 */ /* 0x000fe2000000001e */
[----:B------:R-:W-:Y:S01]  /*230a0*/  STS.U16 [R60+UR5+0x4340], R55 ;  /* 0x004340373c007988 */ /* 0x000fe20008000405 */
[----:B------:R-:W-:-:S03]  /*230b0*/  PRMT R29, RZ, 0x7610, R29 ;  /* 0x00007610ff1d7816 */ /* 0x000fc6000000001d */
[----:B----4-:R0:W-:Y:S04]  /*230c0*/  STS.U16 [R60+UR5+0x4300], R57 ;  /* 0x004300393c007988 */ /* 0x0101e80008000405 */
[----:B------:R1:W-:Y:S01]  /*230d0*/  STS.U16 [R60+UR5+0x4500], R58 ;  /* 0x0045003a3c007988 */ /* 0x0003e20008000405 */
[----:B------:R-:W-:Y:S01]  /*230e0*/  PRMT R28, RZ, 0x7610, R28 ;  /* 0x00007610ff1c7816 */ /* 0x000fe2000000001c */
[----:B------:R-:W-:Y:S02]  /*230f0*/  @!P1 IMAD.MOV.U32 R4, RZ, RZ, R2 ;  /* 0x000000ffff049224 */ /* 0x000fe400078e0002 */
[----:B------:R-:W4:Y:S04]  /*23100*/  LDL R2, [R1+0xd74] ;  /* 0x000d740001027983 */ /* 0x000f280000100800 */
[----:B------:R1:W4:Y:S04]  /*23110*/  @!P1 LDG.E.U16 R31, desc[UR8][R4.64] ;  /* 0x00000008041f9981 */ /* 0x000328000c1e1500 */
[----:B0-----:R-:W4:Y:S01]  /*23120*/  LDL.LU R57, [R1+0x158] ;  /* 0x0001580001397983 */ /* 0x001f220000300800 */
[----:B-1----:R-:W-:-:S02]  /*23130*/  @!P1 IMAD.MOV.U32 R5, RZ, RZ, R40 ;  /* 0x000000ffff059224 */ /* 0x002fc400078e0028 */
[----:B------:R-:W-:Y:S02]  /*23140*/  @!P1 IMAD.MOV.U32 R4, RZ, RZ, R3 ;  /* 0x000000ffff049224 */ /* 0x000fe400078e0003 */
[----:B------:R-:W4:Y:S04]  /*23150*/  LDL R3, [R1+0xd3c] ;  /* 0x000d3c0001037983 */ /* 0x000f280000100800 */
[----:B------:R0:W4:Y:S04]  /*23160*/  @!P1 LDG.E.U16 R30, desc[UR8][R4.64] ;  /* 0x00000008041e9981 */ /* 0x000128000c1e1500 */
[----:B------:R-:W4:Y:S01]  /*23170*/  LDL.LU R58, [R1+0x5d0] ;  /* 0x0005d000013a7983 */ /* 0x000f220000300800 */
[----:B0-----:R-:W-:-:S02]  /*23180*/  @!P1 IMAD.MOV.U32 R4, RZ, RZ, R36 ;  /* 0x000000ffff049224 */ /* 0x001fc400078e0024 */
[----:B---3--:R-:W-:Y:S01]  /*23190*/  @!P1 IMAD.MOV.U32 R5, RZ, RZ, R38 ;  /* 0x000000ffff059224 */ /* 0x008fe200078e0026 */
[----:B------:R-:W3:Y:S04]  /*231a0*/  LDL R36, [R1+0xd34] ;  /* 0x000d340001247983 */ /* 0x000ee80000100800 */
[----:B------:R-:W3:Y:S04]  /*231b0*/  LDL R38, [R1+0xd38] ;  /* 0x000d380001267983 */ /* 0x000ee80000100800 */
[----:B------:R0:W3:Y:S02]  /*231c0*/  @!P1 LDG.E.U16 R29, desc[UR8][R4.64] ;  /* 0x00000008041d9981 */ /* 0x0000e4000c1e1500 */
[----:B0-----:R-:W-:-:S02]  /*231d0*/  @!P1 IMAD.MOV.U32 R4, RZ, RZ, R37 ;  /* 0x000000ffff049224 */ /* 0x001fc400078e0025 */
[----:B------:R-:W3:Y:S01]  /*231e0*/  LDL R37, [R1+0xd30] ;  /* 0x000d300001257983 */ /* 0x000ee20000100800 */
[----:B------:R-:W-:-:S03]  /*231f0*/  @!P1 IMAD.MOV.U32 R5, RZ, RZ, R39 ;  /* 0x000000ffff059224 */ /* 0x000fc600078e0027 */
[----:B------:R0:W-:Y:S04]  /*23200*/  STS.U16 [R60+UR5+0x4540], R59 ;  /* 0x0045403b3c007988 */ /* 0x0001e80008000405 */
[----:B------:R2:W3:Y:S04]  /*23210*/  @!P1 LDG.E.U16 R28, desc[UR8][R4.64] ;  /* 0x00000008041c9981 */ /* 0x0004e8000c1e1500 */
[----:B0-----:R-:W3:Y:S01]  /*23220*/  LDL.LU R59, [R1+0x13c] ;  /* 0x00013c00013b7983 */ /* 0x001ee20000300800 */
[----:B--2---:R-:W-:-:S03]  /*23230*/  @!P1 IMAD.MOV.U32 R5, RZ, RZ, R35 ;  /* 0x000000ffff059224 */ /* 0x004fc600078e0023 */
[----:B------:R-:W2:Y:S01]  /*23240*/  LDL R35, [R1+0xcf8] ;  /* 0x000cf80001237983 */ /* 0x000ea20000100800 */
[----:B------:R-:W-:Y:S02]  /*23250*/  PRMT R27, RZ, 0x7610, R27 ;  /* 0x00007610ff1b7816 */ /* 0x000fe4000000001b */
[----:B------:R-:W-:Y:S01]  /*23260*/  PRMT R26, RZ, 0x7610, R26 ;  /* 0x00007610ff1a7816 */ /* 0x000fe2000000001a */
[----:B------:R-:W-:Y:S04]  /*23270*/  STS.U16 [R60+UR5+0x4740], R56 ;  /* 0x004740383c007988 */ /* 0x000fe80008000405 */
[----:B------:R0:W-:Y:S01]  /*23280*/  STS.U16 [R60+UR5+0x4700], R61 ;  /* 0x0047003d3c007988 */ /* 0x0001e20008000405 */
[----:B------:R-:W-:Y:S01]  /*23290*/  PRMT R25, RZ, 0x7610, R25 ;  /* 0x00007610ff197816 */ /* 0x000fe20000000019 */
[----:B----4-:R-:W-:-:S02]  /*232a0*/  @!P1 IMAD.MOV.U32 R4, RZ, RZ, R2 ;  /* 0x000000ffff049224 */ /* 0x010fc400078e0002 */
[----:B------:R-:W4:Y:S04]  /*232b0*/  LDL R2, [R1+0xcfc] ;  /* 0x000cfc0001027983 */ /* 0x000f280000100800 */
[----:B------:R-:W4:Y:S04]  /*232c0*/  LDL.LU R55, [R1+0x144] ;  /* 0x0001440001377983 */ /* 0x000f280000300800 */
[----:B------:R1:W4:Y:S04]  /*232d0*/  @!P1 LDG.E.U16 R27, desc[UR8][R4.64] ;  /* 0x00000008041b9981 */ /* 0x000328000c1e1500 */
[----:B0-----:R-:W4:Y:S04]  /*232e0*/  LDL.LU R61, [R1+0x120] ;  /* 0x00012000013d7983 */ /* 0x001f280000300800 */
[----:B------:R-:W4:Y:S01]  /*232f0*/  LDL R39, [R1+0xcf0] ;  /* 0x000cf00001277983 */ /* 0x000f220000100800 */
[----:B-1----:R-:W-:-:S03]  /*23300*/  @!P1 IMAD.MOV.U32 R4, RZ, RZ, R3 ;  /* 0x000000ffff049224 */ /* 0x002fc600078e0003 */
[----:B------:R-:W4:Y:S04]  /*23310*/  LDL R3, [R1+0xcf4] ;  /* 0x000cf40001037983 */ /* 0x000f280000100800 */
[----:B------:R-:W4:Y:S04]  /*23320*/  LDL.LU R56, [R1+0x128] ;  /* 0x0001280001387983 */ /* 0x000f280000300800 */
[----:B------:R-:W4:Y:S01]  /*23330*/  LDL R40, [R1+0xcb8] ;  /* 0x000cb80001287983 */ /* 0x000f220000100800 */
[----:B---3--:R-:W-:-:S05]  /*23340*/  @!P1 IMAD.MOV.U32 R5, RZ, RZ, R38 ;  /* 0x000000ffff059224 */ /* 0x008fca00078e0026 */
[----:B------:R0:W3:Y:S04]  /*23350*/  @!P1 LDG.E.U16 R26, desc[UR8][R4.64] ;  /* 0x00000008041a9981 */ /* 0x0000e8000c1e1500 */
[----:B------:R1:W-:Y:S01]  /*23360*/  STS.U16 [R60+UR5+0x4900], R57 ;  /* 0x004900393c007988 */ /* 0x0003e20008000405 */
[----:B0-----:R-:W-:-:S03]  /*23370*/  @!P1 IMAD.MOV.U32 R5, RZ, RZ, R37 ;  /* 0x000000ffff059224 */ /* 0x001fc600078e0025 */
[----:B------:R-:W3:Y:S01]  /*23380*/  LDL R37, [R1+0xcbc] ;  /* 0x000cbc0001257983 */ /* 0x000ee20000100800 */
[----:B------:R-:W-:-:S03]  /*23390*/  @!P1 IMAD.MOV.U32 R4, RZ, RZ, R36 ;  /* 0x000000ffff049224 */ /* 0x000fc600078e0024 */
[----:B------:R-:W3:Y:S04]  /*233a0*/  LDL R36, [R1+0xcb4] ;  /* 0x000cb40001247983 */ /* 0x000ee80000100800 */
[----:B-1----:R-:W3:Y:S04]  /*233b0*/  LDL.LU R57, [R1+0x100] ;  /* 0x0001000001397983 */ /* 0x002ee80000300800 */
[----:B------:R-:W3:Y:S04]  /*233c0*/  LDL R38, [R1+0xcb0] ;  /* 0x000cb00001267983 */ /* 0x000ee80000100800 */
[----:B------:R2:W3:Y:S02]  /*233d0*/  @!P1 LDG.E.U16 R25, desc[UR8][R4.64] ;  /* 0x0000000804199981 */ /* 0x0004e4000c1e1500 */
[----:B--2---:R-:W-:-:S02]  /*233e0*/  @!P1 IMAD.MOV.U32 R5, RZ, RZ, R35 ;  /* 0x000000ffff059224 */ /* 0x004fc400078e0023 */
[----:B------:R-:W2:Y:S01]  /*233f0*/  LDL R35, [R1+0xc78] ;  /* 0x000c780001237983 */ /* 0x000ea20000100800 */
[----:B------:R-:W-:Y:S02]  /*23400*/  PRMT R24, RZ, 0x7610, R24 ;  /* 0x00007610ff187816 */ /* 0x000fe40000000018 */
[----:B------:R-:W-:Y:S01]  /*23410*/  PRMT R23, RZ, 0x7610, R23 ;  /* 0x00007610ff177816 */ /* 0x000fe20000000017 */
[----:B------:R0:W-:Y:S01]  /*23420*/  STS.U16 [R60+UR5+0x4940], R58 ;  /* 0x0049403a3c007988 */ /* 0x0001e20008000405 */
[----:B------:R-:W-:Y:S02]  /*23430*/  PRMT R22, RZ, 0x7610, R22 ;  /* 0x00007610ff167816 */ /* 0x000fe40000000016 */
[----:B------:R-:W-:Y:S01]  /*23440*/  PRMT R21, RZ, 0x7610, R21 ;  /* 0x00007610ff157816 */ /* 0x000fe20000000015 */
[----:B------:R1:W-:Y:S01]  /*23450*/  STS.U16 [R60+UR5+0x4b40], R59 ;  /* 0x004b403b3c007988 */ /* 0x0003e20008000405 */
[----:B----4-:R-:W-:-:S03]  /*23460*/  @!P1 IMAD.MOV.U32 R4, RZ, RZ, R2 ;  /* 0x000000ffff049224 */ /* 0x010fc600078e0002 */
[----:B------:R-:W4:Y:S04]  /*23470*/  LDL R2, [R1+0xc7c] ;  /* 0x000c7c0001027983 */ /* 0x000f280000100800 */
[----:B------:R1:W4:Y:S04]  /*23480*/  @!P1 LDG.E.U16 R24, desc[UR8][R4.64] ;  /* 0x0000000804189981 */ /* 0x000328000c1e1500 */
[----:B0-----:R-:W4:Y:S01]  /*23490*/  LDL.LU R58, [R1+0x108] ;  /* 0x00010800013a7983 */ /* 0x001f220000300800 */
[----:B-1----:R-:W-:-:S03]  /*234a0*/  @!P1 IMAD.MOV.U32 R5, RZ, RZ, R39 ;  /* 0x000000ffff059224 */ /* 0x002fc600078e0027 */
[----:B------:R-:W4:Y:S01]  /*234b0*/  LDL R39, [R1+0xc70] ;  /* 0x000c700001277983 */ /* 0x000f220000100800 */
[----:B------:R-:W-:-:S03]  /*234c0*/  @!P1 IMAD.MOV.U32 R4, RZ, RZ, R3 ;  /* 0x000000ffff049224 */ /* 0x000fc600078e0003 */
[----:B------:R-:W4:Y:S04]  /*234d0*/  LDL R3, [R1+0xc74] ;  /* 0x000c740001037983 */ /* 0x000f280000100800 */
[----:B------:R0:W4:Y:S04]  /*234e0*/  @!P1 LDG.E.U16 R23, desc[UR8][R4.64] ;  /* 0x0000000804179981 */ /* 0x000128000c1e1500 */
[----:B------:R-:W4:Y:S01]  /*234f0*/  LDL.LU R59, [R1+0x95c] ;  /* 0x00095c00013b7983 */ /* 0x000f220000300800 */
[----:B0-----:R-:W-:-:S03]  /*23500*/  @!P1 IMAD.MOV.U32 R5, RZ, RZ, R40 ;  /* 0x000000ffff059224 */ /* 0x001fc600078e0028 */
[----:B------:R-:W-:Y:S04]  /*23510*/  STS.U16 [R60+UR5+0x4b00], R55 ;  /* 0x004b00373c007988 */ /* 0x000fe80008000405 */
[----:B------:R0:W-:Y:S01]  /*23520*/  STS.U16 [R60+UR5+0x4d00], R61 ;  /* 0x004d003d3c007988 */ /* 0x0001e20008000405 */
[----:B---3--:R-:W-:-:S03]  /*23530*/  @!P1 IMAD.MOV.U32 R4, RZ, RZ, R37 ;  /* 0x000000ffff049224 */ /* 0x008fc600078e0025 */
[----:B------:R-:W3:Y:S04]  /*23540*/  LDL R37, [R1+0xc3c] ;  /* 0x000c3c0001257983 */ /* 0x000ee80000100800 */
[----:B------:R1:W3:Y:S02]  /*23550*/  @!P1 LDG.E.U16 R22, desc[UR8][R4.64] ;  /* 0x0000000804169981 */ /* 0x0002e4000c1e1500 */
[----:B-1----:R-:W-:Y:S02]  /*23560*/  @!P1 IMAD.MOV.U32 R4, RZ, RZ, R36 ;  /* 0x000000ffff049224 */ /* 0x002fe400078e0024 */
[----:B------:R-:W-:Y:S02]  /*23570*/  @!P1 IMAD.MOV.U32 R5, RZ, RZ, R38 ;  /* 0x000000ffff059224 */ /* 0x000fe400078e0026 */
[----:B------:R-:W3:Y:S04]  /*23580*/  LDL R38, [R1+0xc38] ;  /* 0x000c380001267983 */ /* 0x000ee80000100800 */
[----:B------:R2:W3:Y:S04]  /*23590*/  @!P1 LDG.E.U16 R21, desc[UR8][R4.64] ;  /* 0x0000000804159981 */ /* 0x0004e8000c1e1500 */
[----:B0-----:R-:W3:Y:S04]  /*235a0*/  LDL.LU R61, [R1+0x9d0] ;  /* 0x0009d000013d7983 */ /* 0x001ee80000300800 */
[----:B------:R-:W3:Y:S01]  /*235b0*/  LDL R36, [R1+0xc30] ;  /* 0x000c300001247983 */ /* 0x000ee20000100800 */
[----:B--2---:R-:W-:-:S03]  /*235c0*/  @!P1 IMAD.MOV.U32 R5, RZ, RZ, R35 ;  /* 0x000000ffff059224 */ /* 0x004fc600078e0023 */
[----:B------:R-:W2:Y:S01]  /*235d0*/  LDL R35, [R1+0xc34] ;  /* 0x000c340001237983 */ /* 0x000ea20000100800 */
[----:B------:R-:W-:Y:S02]  /*235e0*/  PRMT R20, RZ, 0x7610, R20 ;  /* 0x00007610ff147816 */ /* 0x000fe40000000014 */
[----:B------:R-:W-:Y:S02]  /*235f0*/  PRMT R19, RZ, 0x7610, R19 ;  /* 0x00007610ff137816 */ /* 0x000fe40000000013 */
[----:B------:R-:W-:Y:S01]  /*23600*/  PRMT R18, RZ, 0x7610, R18 ;  /* 0x00007610ff127816 */ /* 0x000fe20000000012 */
[----:B------:R0:W-:Y:S04]  /*23610*/  STS.U16 [R60+UR5+0x4d40], R56 ;  /* 0x004d40383c007988 */ /* 0x0001e80008000405 */
[----:B------:R1:W-:Y:S01]  /*23620*/  STS.U16 [R60+UR5+0x4f40], R57 ;  /* 0x004f40393c007988 */ /* 0x0003e20008000405 */
[----:B----4-:R-:W-:-:S03]  /*23630*/  @!P1 IMAD.MOV.U32 R4, RZ, RZ, R2 ;  /* 0x000000ffff049224 */ /* 0x010fc600078e0002 */
[----:B------:R-:W4:Y:S04]  /*23640*/  LDL.LU R2, [R1+0x954] ;  /* 0x0009540001027983 */ /* 0x000f280000300800 */
[----:B------:R0:W4:Y:S04]  /*23650*/  @!P1 LDG.E.U16 R20, desc[UR8][R4.64] ;  /* 0x0000000804149981 */ /* 0x000128000c1e1500 */
[----:B------:R-:W4:Y:S01]  /*23660*/  LDL R40, [R1+0xc00] ;  /* 0x000c000001287983 */ /* 0x000f220000100800 */
[----:B0-----:R-:W-:-:S03]  /*23670*/  @!P1 IMAD.MOV.U32 R5, RZ, RZ, R39 ;  /* 0x000000ffff059224 */ /* 0x001fc600078e0027 */
[----:B------:R-:W4:Y:S04]  /*23680*/  LDL R39, [R1+0x1380] ;  /* 0x0013800001277983 */ /* 0x000f280000100800 */
[----:B------:R-:W4:Y:S01]  /*23690*/  LDL.LU R55, [R1+0x958] ;  /* 0x0009580001377983 */ /* 0x000f220000300800 */
[----:B------:R-:W-:-:S05]  /*236a0*/  @!P1 IMAD.MOV.U32 R4, RZ, RZ, R3 ;  /* 0x000000ffff049224 */ /* 0x000fca00078e0003 */
[----:B------:R3:W4:Y:S02]  /*236b0*/  @!P1 LDG.E.U16 R19, desc[UR8][R4.64] ;  /* 0x0000000804139981 */ /* 0x000724000c1e1500 */
[----:B---3--:R-:W-:Y:S02]  /*236c0*/  @!P1 IMAD.MOV.U32 R4, RZ, RZ, R37 ;  /* 0x000000ffff049224 */ /* 0x008fe400078e0025 */
[----:B------:R-:W3:Y:S01]  /*236d0*/  LDL R37, [R1+0x1388] ;  /* 0x0013880001257983 */ /* 0x000ee20000100800 */
[----:B------:R-:W-:-:S03]  /*236e0*/  @!P1 IMAD.MOV.U32 R5, RZ, RZ, R38 ;  /* 0x000000ffff059224 */ /* 0x000fc600078e0026 */
[----:B------:R-:W3:Y:S04]  /*236f0*/  LDL R38, [R1+0xbfc] ;  /* 0x000bfc0001267983 */ /* 0x000ee80000100800 */
[----:B------:R0:W3:Y:S04]  /*23700*/  @!P1 LDG.E.U16 R18, desc[UR8][R4.64] ;  /* 0x0000000804129981 */ /* 0x0000e8000c1e1500 */
[----:B------:R-:W3:Y:S04]  /*23710*/  LDL.LU R56, [R1+0x94c] ;  /* 0x00094c0001387983 */ /* 0x000ee80000300800 */
[----:B-1----:R-:W3:Y:S01]  /*23720*/  LDL.LU R57, [R1+0x950] ;  /* 0x0009500001397983 */ /* 0x002ee20000300800 */
[----:B0-----:R-:W-:-:S03]  /*23730*/  @!P1 IMAD.MOV.U32 R5, RZ, RZ, R36 ;  /* 0x000000ffff059224 */ /* 0x001fc600078e0024 */
[----:B------:R-:W3:Y:S01]  /*23740*/  LDL R36, [R1+0x138c] ;  /* 0x00138c0001247983 */ /* 0x000ee20000100800 */
[----:B--2---:R-:W-:-:S03]  /*23750*/  @!P1 IMAD.MOV.U32 R4, RZ, RZ, R35 ;  /* 0x000000ffff049224 */ /* 0x004fc600078e0023 */
[----:B------:R-:W2:Y:S01]  /*23760*/  LDL R35, [R1+0x13d0] ;  /* 0x0013d00001237983 */ /* 0x000ea20000100800 */
[----:B------:R-:W-:-:S03]  /*23770*/  LOP3.LUT R3, R0, 0x30, RZ, 0x3c, !PT ;  /* 0x0000003000037812 */ /* 0x000fc600078e3cff */
[----:B------:R0:W-:Y:S04]  /*23780*/  STS.U16 [R60+UR5+0x4f00], R58 ;  /* 0x004f003a3c007988 */ /* 0x0001e80008000405 */
[----:B------:R1:W-:Y:S04]  /*23790*/  STS.U16 [R3+UR5+0x4180], R59 ;  /* 0x0041803b03007988 */ /* 0x0003e80008000405 */
[----:B------:R1:W-:Y:S04]  /*237a0*/  STS.U16 [R3+UR5+0x41c0], R61 ;  /* 0x0041c03d03007988 */ /* 0x0003e80008000405 */
[----:B0-----:R-:W2:Y:S04]  /*237b0*/  LDL.LU R58, [R1+0x944] ;  /* 0x00094400013a7983 */ /* 0x001ea80000300800 */
[----:B-1----:R-:W2:Y:S04]  /*237c0*/  LDL.LU R59, [R1+0x948] ;  /* 0x00094800013b7983 */ /* 0x002ea80000300800 */
[----:B------:R-:W2:Y:S04]  /*237d0*/  LDL.LU R61, [R1+0x93c] ;  /* 0x00093c00013d7983 */ /* 0x000ea80000300800 */
[----:B------:R-:W2:Y:S04]  /*237e0*/  LDL R44, [R1+0x1394] ;  /* 0x00139400012c7983 */ /* 0x000ea80000100800 */
[----:B------:R-:W2:Y:S01]  /*237f0*/  LDL R43, [R1+0x13cc] ;  /* 0x0013cc00012b7983 */ /* 0x000ea20000100800 */
[----:B------:R-:W-:-:S02]  /*23800*/  PRMT R17, RZ, 0x7610, R17 ;  /* 0x00007610ff117816 */ /* 0x000fc40000000011 */
[----:B------:R-:W-:-:S04]  /*23810*/  PRMT R16, RZ, 0x7610, R16 ;  /* 0x00007610ff107816 */ /* 0x000fc80000000010 */
[----:B------:R0:W2:Y:S01]  /*23820*/  @!P1 LDG.E.U16 R17, desc[UR8][R4.64] ;  /* 0x0000000804119981 */ /* 0x0000a2000c1e1500 */
[----:B------:R-:W-:-:S03]  /*23830*/  PRMT R15, RZ, 0x7610, R15 ;  /* 0x00007610ff0f7816 */ /* 0x000fc6000000000f */
[----:B----4-:R1:W-:Y:S04]  /*23840*/  STS.U16 [R3+UR5+0x43c0], R2 ;  /* 0x0043c00203007988 */ /* 0x0103e80008000405 */
[----:B-1----:R-:W4:Y:S04]  /*23850*/  LDL.LU R2, [R1+0x940] ;  /* 0x0009400001027983 */ /* 0x002f280000300800 */
[----:B------:R-:W4:Y:S04]  /*23860*/  LDL R42, [R1+0xbdc] ;  /* 0x000bdc00012a7983 */ /* 0x000f280000100800 */
[----:B------:R-:W4:Y:S01]  /*23870*/  LDL R41, [R1+0x1364] ;  /* 0x0013640001297983 */ /* 0x000f220000100800 */
[----:B0-----:R-:W-:-:S02]  /*23880*/  @!P1 IMAD.MOV.U32 R4, RZ, RZ, R39 ;  /* 0x000000ffff049224 */ /* 0x001fc400078e0027 */
[----:B------:R-:W-:Y:S01]  /*23890*/  @!P1 IMAD.MOV.U32 R5, RZ, RZ, R40 ;  /* 0x000000ffff059224 */ /* 0x000fe200078e0028 */
[----:B------:R-:W4:Y:S04]  /*238a0*/  LDL R39, [R1+0x1360] ;  /* 0x0013600001277983 */ /* 0x000f280000100800 */
[----:B------:R-:W4:Y:S04]  /*238b0*/  LDL R40, [R1+0xbd8] ;  /* 0x000bd80001287983 */ /* 0x000f280000100800 */
[----:B------:R3:W4:Y:S02]  /*238c0*/  @!P1 LDG.E.U16 R16, desc[UR8][R4.64] ;  /* 0x0000000804109981 */ /* 0x000724000c1e1500 */
[----:B---3--:R-:W-:-:S02]  /*238d0*/  @!P1 IMAD.MOV.U32 R4, RZ, RZ, R37 ;  /* 0x000000ffff049224 */ /* 0x008fc400078e0025 */
[----:B------:R-:W3:Y:S01]  /*238e0*/  LDL R37, [R1+0x132c] ;  /* 0x00132c0001257983 */ /* 0x000ee20000100800 */
[----:B------:R-:W-:-:S03]  /*238f0*/  @!P1 IMAD.MOV.U32 R5, RZ, RZ, R38 ;  /* 0x000000ffff059224 */ /* 0x000fc600078e0026 */
[----:B------:R-:W3:Y:S04]  /*23900*/  LDL R38, [R1+0x1328] ;  /* 0x0013280001267983 */ /* 0x000ee80000100800 */
[----:B------:R0:W3:Y:S02]  /*23910*/  @!P1 LDG.E.U16 R15, desc[UR8][R4.64] ;  /* 0x00000008040f9981 */ /* 0x0000e4000c1e1500 */
[----:B0-----:R-:W-:Y:S02]  /*23920*/  @!P1 IMAD.MOV.U32 R5, RZ, RZ, R36 ;  /* 0x000000ffff059224 */ /* 0x001fe400078e0024 */
[----:B------:R-:W3:Y:S01]  /*23930*/  LDL R36, [R1+0x1320] ;  /* 0x0013200001247983 */ /* 0x000ee20000100800 */
[----:B--2---:R-:W-:-:S03]  /*23940*/  @!P1 IMAD.MOV.U32 R4, RZ, RZ, R35 ;  /* 0x000000ffff049224 */ /* 0x004fc600078e0023 */
[----:B------:R-:W2:Y:S01]  /*23950*/  LDL R35, [R1+0x1324] ;  /* 0x0013240001237983 */ /* 0x000ea20000100800 */
[----:B------:R-:W-:Y:S02]  /*23960*/  PRMT R14, RZ, 0x7610, R14 ;  /* 0x00007610ff0e7816 */ /* 0x000fe4000000000e */
[----:B------:R-:W-:-:S04]  /*23970*/  PRMT R13, RZ, 0x7610, R13 ;  /* 0x00007610ff0d7816 */ /* 0x000fc8000000000d */
[----:B------:R0:W2:Y:S01]  /*23980*/  @!P1 LDG.E.U16 R14, desc[UR8][R4.64] ;  /* 0x00000008040e9981 */ /* 0x0000a2000c1e1500 */
[----:B------:R-:W-:Y:S02]  /*23990*/  PRMT R12, RZ, 0x7610, R12 ;  /* 0x00007610ff0c7816 */ /* 0x000fe4000000000c */
[----:B------:R-:W-:Y:S01]  /*239a0*/  PRMT R11, RZ, 0x7610, R11 ;  /* 0x00007610ff0b7816 */ /* 0x000fe2000000000b */
[----:B0-----:R-:W-:Y:S02]  /*239b0*/  @!P1 IMAD.MOV.U32 R5, RZ, RZ, R44 ;  /* 0x000000ffff059224 */ /* 0x001fe400078e002c */
[----:B------:R-:W-:-:S05]  /*239c0*/  @!P1 IMAD.MOV.U32 R4, RZ, RZ, R43 ;  /* 0x000000ffff049224 */ /* 0x000fca00078e002b */
[----:B------:R4:W2:Y:S01]  /*239d0*/  @!P1 LDG.E.U16 R13, desc[UR8][R4.64] ;  /* 0x00000008040d9981 */ /* 0x0008a2000c1e1500 */
[----:B------:R-:W-:Y:S02]  /*239e0*/  PRMT R10, RZ, 0x7610, R10 ;  /* 0x00007610ff0a7816 */ /* 0x000fe4000000000a */
[----:B------:R-:W-:Y:S01]  /*239f0*/  PRMT R9, RZ, 0x7610, R9 ;  /* 0x00007610ff097816 */ /* 0x000fe20000000009 */
[----:B------:R-:W-:Y:S04]  /*23a00*/  STS.U16 [R3+UR5+0x4380], R55 ;  /* 0x0043803703007988 */ /* 0x000fe80008000405 */
[----:B------:R-:W-:Y:S04]  /*23a10*/  STS.U16 [R3+UR5+0x4580], R56 ;  /* 0x0045803803007988 */ /* 0x000fe80008000405 */
[----:B------:R-:W-:Y:S04]  /*23a20*/  STS.U16 [R3+UR5+0x45c0], R57 ;  /* 0x0045c03903007988 */ /* 0x000fe80008000405 */
[----:B------:R-:W-:Y:S01]  /*23a30*/  STS.U16 [R3+UR5+0x47c0], R58 ;  /* 0x0047c03a03007988 */ /* 0x000fe20008000405 */
[----:B----4-:R-:W-:-:S02]  /*23a40*/  @!P1 IMAD.MOV.U32 R5, RZ, RZ, R42 ;  /* 0x000000ffff059224 */ /* 0x010fc400078e002a */
[----:B------:R-:W-:-:S05]  /*23a50*/  @!P1 IMAD.MOV.U32 R4, RZ, RZ, R41 ;  /* 0x000000ffff049224 */ /* 0x000fca00078e0029 */
[----:B------:R0:W4:Y:S02]  /*23a60*/  @!P1 LDG.E.U16 R12, desc[UR8][R4.64] ;  /* 0x00000008040c9981 */ /* 0x000124000c1e1500 */
[----:B0-----:R-:W-:Y:S02]  /*23a70*/  @!P1 IMAD.MOV.U32 R4, RZ, RZ, R39 ;  /* 0x000000ffff049224 */ /* 0x001fe400078e0027 */
[----:B------:R-:W-:Y:S01]  /*23a80*/  @!P1 IMAD.MOV.U32 R5, RZ, RZ, R40 ;  /* 0x000000ffff059224 */ /* 0x000fe200078e0028 */
[----:B------:R-:W4:Y:S04]  /*23a90*/  LDL R39, [R1+0x12ec] ;  /* 0x0012ec0001277983 */ /* 0x000f280000100800 */
[----:B------:R3:W4:Y:S04]  /*23aa0*/  @!P1 LDG.E.U16 R11, desc[UR8][R4.64] ;  /* 0x00000008040b9981 */ /* 0x000728000c1e1500 */
[----:B------:R-:W4:Y:S04]  /*23ab0*/  LDL.LU R40, [R1+0x91c] ;  /* 0x00091c0001287983 */ /* 0x000f280000300800 */
[----:B------:R-:W4:Y:S01]  /*23ac0*/  LDL.LU R41, [R1+0x930] ;  /* 0x0009300001297983 */ /* 0x000f220000300800 */
[----:B---3--:R-:W-:-:S03]  /*23ad0*/  @!P1 IMAD.MOV.U32 R4, RZ, RZ, R37 ;  /* 0x000000ffff049224 */ /* 0x008fc600078e0025 */
[----:B------:R-:W3:Y:S01]  /*23ae0*/  LDL R37, [R1+0x12e4] ;  /* 0x0012e40001257983 */ /* 0x000ee20000100800 */
[----:B------:R-:W-:-:S03]  /*23af0*/  @!P1 IMAD.MOV.U32 R5, RZ, RZ, R38 ;  /* 0x000000ffff059224 */ /* 0x000fc600078e0026 */
[----:B------:R-:W3:Y:S04]  /*23b00*/  LDL R38, [R1+0x12e0] ;  /* 0x0012e00001267983 */ /* 0x000ee80000100800 */
[----:B------:R0:W3:Y:S02]  /*23b10*/  @!P1 LDG.E.U16 R10, desc[UR8][R4.64] ;  /* 0x00000008040a9981 */ /* 0x0000e4000c1e1500 */
[----:B0-----:R-:W-:Y:S02]  /*23b20*/  @!P1 IMAD.MOV.U32 R5, RZ, RZ, R36 ;  /* 0x000000ffff059224 */ /* 0x001fe400078e0024 */
[----:B------:R-:W3:Y:S04]  /*23b30*/  LDL R36, [R1+0x12a8] ;  /* 0x0012a80001247983 */ /* 0x000ee80000100800 */
[----:B------:R-:W-:Y:S04]  /*23b40*/  STS.U16 [R3+UR5+0x4780], R59 ;  /* 0x0047803b03007988 */ /* 0x000fe80008000405 */
[----:B------:R0:W-:Y:S04]  /*23b50*/  STS.U16 [R3+UR5+0x4980], R61 ;  /* 0x0049803d03007988 */ /* 0x0001e80008000405 */
[----:B------:R1:W-:Y:S01]  /*23b60*/  STS.U16 [R3+UR5+0x49c0], R2 ;  /* 0x0049c00203007988 */ /* 0x0003e20008000405 */
[----:B--2---:R-:W-:-:S03]  /*23b70*/  @!P1 IMAD.MOV.U32 R4, RZ, RZ, R35 ;  /* 0x000000ffff049224 */ /* 0x004fc600078e0023 */
[----:B------:R-:W2:Y:S04]  /*23b80*/  LDL R35, [R1+0x12ac] ;  /* 0x0012ac0001237983 */ /* 0x000ea80000100800 */
[----:B------:R4:W2:Y:S04]  /*23b90*/  @!P1 LDG.E.U16 R9, desc[UR8][R4.64] ;  /* 0x0000000804099981 */ /* 0x0008a8000c1e1500 */
[----:B------:R-:W2:Y:S04]  /*23ba0*/  LDL R5, [R1+0x12e8] ;  /* 0x0012e80001057983 */ /* 0x000ea80000100800 */
[----:B------:R-:W3:Y:S04]  /*23bb0*/  LDL.LU R42, [R1+0x910] ;  /* 0x00091000012a7983 */ /* 0x000ee80000300800 */
[----:B------:R-:W3:Y:S04]  /*23bc0*/  LDL.LU R43, [R1+0x90c] ;  /* 0x00090c00012b7983 */ /* 0x000ee80000300800 */
[----:B------:R-:W3:Y:S04]  /*23bd0*/  LDL.LU R44, [R1+0x5d8] ;  /* 0x0005d800012c7983 */ /* 0x000ee80000300800 */
[----:B------:R-:W3:Y:S04]  /*23be0*/  LDL.LU R45, [R1+0x5d4] ;  /* 0x0005d400012d7983 */ /* 0x000ee80000300800 */
[----:B------:R-:W3:Y:S04]  /*23bf0*/  LDL.LU R46, [R1+0x15c] ;  /* 0x00015c00012e7983 */ /* 0x000ee80000300800 */
[----:B0-----:R-:W3:Y:S04]  /*23c00*/  LDL.LU R61, [R1+0x154] ;  /* 0x00015400013d7983 */ /* 0x001ee80000300800 */
        /* <DEDUP_REMOVED lines=13> */
[----:B-1----:R-:W3:Y:S01]  /*23ce0*/  LDL.LU R2, [R1+0x10c] ;  /* 0x00010c0001027983 */ /* 0x002ee20000300800 */
[----:B------:R-:W-:-:S02]  /*23cf0*/  PRMT R8, RZ, 0x7610, R8 ;  /* 0x00007610ff087816 */ /* 0x000fc40000000008 */
[----:B------:R-:W-:Y:S01]  /*23d00*/  PRMT R7, RZ, 0x7610, R7 ;  /* 0x00007610ff077816 */ /* 0x000fe20000000007 */
[----:B----4-:R-:W-:Y:S01]  /*23d10*/  @!P1 IMAD.MOV.U32 R4, RZ, RZ, R39 ;  /* 0x000000ffff049224 */ /* 0x010fe200078e0027 */
[----:B------:R-:W-:Y:S01]  /*23d20*/  PRMT R6, RZ, 0x7610, R6 ;  /* 0x00007610ff067816 */ /* 0x000fe20000000006 */
[----:B------:R-:W-:Y:S04]  /*23d30*/  STS.U16 [R3+UR5+0x4bc0], R40 ;  /* 0x004bc02803007988 */ /* 0x000fe80008000405 */
[----:B------:R-:W-:Y:S04]  /*23d40*/  STS.U16 [R3+UR5+0x4b80], R41 ;  /* 0x004b802903007988 */ /* 0x000fe80008000405 */
[----:B--2---:R0:W2:Y:S04]  /*23d50*/  @!P1 LDG.E.U16 R8, desc[UR8][R4.64] ;  /* 0x0000000804089981 */ /* 0x0040a8000c1e1500 */
[----:B---3--:R-:W-:Y:S01]  /*23d60*/  STS.U16 [R3+UR5+0x4d80], R42 ;  /* 0x004d802a03007988 */ /* 0x008fe20008000405 */
[----:B0-----:R-:W-:-:S02]  /*23d70*/  @!P1 IMAD.MOV.U32 R4, RZ, RZ, R37 ;  /* 0x000000ffff049224 */ /* 0x001fc400078e0025 */
[----:B------:R-:W-:Y:S01]  /*23d80*/  @!P1 IMAD.MOV.U32 R5, RZ, RZ, R38 ;  /* 0x000000ffff059224 */ /* 0x000fe200078e0026 */
[----:B------:R-:W-:Y:S04]  /*23d90*/  STS.U16 [R3+UR5+0x4dc0], R43 ;  /* 0x004dc02b03007988 */ /* 0x000fe80008000405 */
[----:B------:R0:W3:Y:S04]  /*23da0*/  @!P1 LDG.E.U16 R7, desc[UR8][R4.64] ;  /* 0x0000000804079981 */ /* 0x0000e8000c1e1500 */
[----:B------:R-:W-:Y:S01]  /*23db0*/  STS.U16 [R3+UR5+0x4fc0], R44 ;  /* 0x004fc02c03007988 */ /* 0x000fe20008000405 */
[----:B0-----:R-:W-:-:S02]  /*23dc0*/  @!P1 IMAD.MOV.U32 R4, RZ, RZ, R35 ;  /* 0x000000ffff049224 */ /* 0x001fc400078e0023 */
[----:B------:R-:W-:Y:S01]  /*23dd0*/  @!P1 IMAD.MOV.U32 R5, RZ, RZ, R36 ;  /* 0x000000ffff059224 */ /* 0x000fe200078e0024 */
[----:B------:R-:W-:Y:S04]  /*23de0*/  STS.U16 [R3+UR5+0x4f80], R45 ;  /* 0x004f802d03007988 */ /* 0x000fe80008000405 */
[----:B------:R0:W-:Y:S04]  /*23df0*/  STS.U16 [R0+UR5+0x40], R61 ;  /* 0x0000403d00007988 */ /* 0x0001e80008000405 */
[----:B------:R-:W4:Y:S04]  /*23e00*/  @!P1 LDG.E.U16 R6, desc[UR8][R4.64] ;  /* 0x0000000804069981 */ /* 0x000f28000c1e1500 */
[----:B0-----:R-:W2:Y:S04]  /*23e10*/  LDL.LU R61, [R1+0x104] ;  /* 0x00010400013d7983 */ /* 0x001ea80000300800 */
[----:B------:R-:W3:Y:S04]  /*23e20*/  LDL.LU R4, [R1+0xfc] ;  /* 0x0000fc0001047983 */ /* 0x000ee80000300800 */
[----:B------:R-:W3:Y:S04]  /*23e30*/  LDL.LU R5, [R1+0xf8] ;  /* 0x0000f80001057983 */ /* 0x000ee80000300800 */
        /* <DEDUP_REMOVED lines=11> */
[----:B------:R0:W-:Y:S04]  /*23ef0*/  STS.U16 [R0+UR5], R46 ;  /* 0x0000002e00007988 */ /* 0x0001e80008000405 */
[----:B------:R-:W4:Y:S04]  /*23f00*/  LDL.LU R45, [R1+0xc8] ;  /* 0x0000c800012d7983 */ /* 0x000f280000300800 */
[----:B------:R1:W-:Y:S04]  /*23f10*/  STS.U16 [R0+UR5+0xe40], R2 ;  /* 0x000e400200007988 */ /* 0x0003e80008000405 */
[----:B0-----:R-:W4:Y:S04]  /*23f20*/  LDL.LU R46, [R1+0xc4] ;  /* 0x0000c400012e7983 */ /* 0x001f280000300800 */
[----:B-1----:R-:W4:Y:S04]  /*23f30*/  LDL.LU R2, [R1+0xc0] ;  /* 0x0000c00001027983 */ /* 0x002f280000300800 */
[----:B------:R0:W-:Y:S04]  /*23f40*/  STS.U16 [R0+UR5+0x200], R47 ;  /* 0x0002002f00007988 */ /* 0x0001e80008000405 */
[----:B------:R1:W-:Y:S04]  /*23f50*/  STS.U16 [R0+UR5+0x240], R48 ;  /* 0x0002403000007988 */ /* 0x0003e80008000405 */
[----:B------:R1:W-:Y:S04]  /*23f60*/  STS.U16 [R0+UR5+0x400], R49 ;  /* 0x0004003100007988 */ /* 0x0003e80008000405 */
[----:B0-----:R-:W4:Y:S04]  /*23f70*/  LDL.LU R47, [R1+0xbc] ;  /* 0x0000bc00012f7983 */ /* 0x001f280000300800 */
[----:B-1----:R-:W4:Y:S04]  /*23f80*/  LDL.LU R48, [R1+0xb8] ;  /* 0x0000b80001307983 */ /* 0x002f280000300800 */
[----:B------:R0:W-:Y:S04]  /*23f90*/  STS.U16 [R0+UR5+0x440], R50 ;  /* 0x0004403200007988 */ /* 0x0001e80008000405 */
[----:B------:R-:W4:Y:S04]  /*23fa0*/  LDL.LU R49, [R1+0xb4] ;  /* 0x0000b40001317983 */ /* 0x000f280000300800 */
[----:B------:R1:W-:Y:S04]  /*23fb0*/  STS.U16 [R0+UR5+0x600], R51 ;  /* 0x0006003300007988 */ /* 0x0003e80008000405 */
[----:B0-----:R-:W4:Y:S04]  /*23fc0*/  LDL.LU R50, [R1+0xb0] ;  /* 0x0000b00001327983 */ /* 0x001f280000300800 */
[----:B------:R0:W-:Y:S04]  /*23fd0*/  STS.U16 [R0+UR5+0x640], R52 ;  /* 0x0006403400007988 */ /* 0x0001e80008000405 */
[----:B-1----:R-:W4:Y:S04]  /*23fe0*/  LDL.LU R51, [R1+0xac] ;  /* 0x0000ac0001337983 */ /* 0x002f280000300800 */
        /* <DEDUP_REMOVED lines=14> */
[----:B-1----:R-:W4:Y:S04]  /*240d0*/  LDL.LU R59, [R1+0x8c] ;  /* 0x00008c00013b7983 */ /* 0x002f280000300800 */
[----:B--2---:R0:W-:Y:S04]  /*240e0*/  STS.U16 [R0+UR5+0x1000], R61 ;  /* 0x0010003d00007988 */ /* 0x0041e80008000405 */
[----:B0-----:R-:W2:Y:S04]  /*240f0*/  LDL.LU R61, [R1+0x88] ;  /* 0x00008800013d7983 */ /* 0x001ea80000300800 */
[----:B---3--:R-:W-:Y:S04]  /*24100*/  STS.U16 [R0+UR5+0x1240], R3 ;  /* 0x0012400300007988 */ /* 0x008fe80008000405 */
[----:B----4-:R0:W-:Y:S04]  /*24110*/  STS.U16 [R0+UR5+0x2000], R2 ;  /* 0x0020000200007988 */ /* 0x0101e80008000405 */
[----:B0-----:R-:W3:Y:S04]  /*24120*/  LDL.LU R2, [R1+0x84] ;  /* 0x0000840001027983 */ /* 0x001ee80000300800 */
[----:B------:R-:W4:Y:S04]  /*24130*/  LDL.LU R3, [R1+0x80] ;  /* 0x0000800001037983 */ /* 0x000f280000300800 */
        /* <DEDUP_REMOVED lines=49> */
[----:B------:R-:W-:Y:S04]  /*24450*/  STS.U16 [R0+UR5+0x1040], R4 ;  /* 0x0010400400007988 */ /* 0x000fe80008000405 */
[----:B-1----:R-:W4:Y:S04]  /*24460*/  LDL.LU R59, [R1+0x1c] ;  /* 0x00001c00013b7983 */ /* 0x002f280000300800 */
[----:B------:R-:W-:Y:S04]  /*24470*/  STS.U16 [R0+UR5+0x1200], R5 ;  /* 0x0012000500007988 */ /* 0x000fe80008000405 */
[----:B--2---:R0:W-:Y:S04]  /*24480*/  STS.U16 [R0+UR5+0x2e00], R61 ;  /* 0x002e003d00007988 */ /* 0x0041e80008000405 */
[----:B0-----:R-:W2:Y:S04]  /*24490*/  LDL.LU R61, [R1+0x18] ;  /* 0x00001800013d7983 */ /* 0x001ea80000300800 */
[----:B---3--:R0:W-:Y:S04]  /*244a0*/  STS.U16 [R0+UR5+0x2e40], R2 ;  /* 0x002e400200007988 */ /* 0x0081e80008000405 */
[----:B----4-:R1:W-:Y:S04]  /*244b0*/  STS.U16 [R0+UR5+0x3000], R3 ;  /* 0x0030000300007988 */ /* 0x0103e80008000405 */
[----:B0-----:R-:W3:Y:S04]  /*244c0*/  LDL.LU R2, [R1+0x14] ;  /* 0x0000140001027983 */ /* 0x001ee80000300800 */
[----:B------:R-:W4:Y:S04]  /*244d0*/  LDL.LU R4, [R1+0xc] ;  /* 0x00000c0001047983 */ /* 0x000f280000300800 */
[----:B------:R-:W2:Y:S04]  /*244e0*/  LDL.LU R5, [R1+0x8] ;  /* 0x0000080001057983 */ /* 0x000ea80000300800 */
[----:B-1----:R-:W2:Y:S04]  /*244f0*/  LDL.LU R3, [R1+0x1ffc] ;  /* 0x001ffc0001037983 */ /* 0x002ea80000300800 */
[----:B------:R0:W-:Y:S04]  /*24500*/  STS.U16 [R0+UR5+0x3040], R35 ;  /* 0x0030402300007988 */ /* 0x0001e80008000405 */
[----:B------:R1:W-:Y:S04]  /*24510*/  STS.U16 [R0+UR5+0x3200], R36 ;  /* 0x0032002400007988 */ /* 0x0003e80008000405 */
[----:B------:R1:W-:Y:S04]  /*24520*/  STS.U16 [R0+UR5+0x3240], R37 ;  /* 0x0032402500007988 */ /* 0x0003e80008000405 */
[----:B0-----:R-:W3:Y:S04]  /*24530*/  LDL.LU R35, [R1+0x1ff8] ;  /* 0x001ff80001237983 */ /* 0x001ee80000300800 */
[----:B-1----:R-:W3:Y:S04]  /*24540*/  LDL.LU R36, [R1+0x1ff4] ;  /* 0x001ff40001247983 */ /* 0x002ee80000300800 */
[----:B------:R-:W3:Y:S04]  /*24550*/  LDL.LU R37, [R1+0x1ff0] ;  /* 0x001ff00001257983 */ /* 0x000ee80000300800 */
        /* <DEDUP_REMOVED lines=15> */
[----:B0-----:R-:W4:Y:S04]  /*24650*/  LDL.LU R44, [R1+0x1fd4] ;  /* 0x001fd400012c7983 */ /* 0x001f280000300800 */
[----:B-1----:R-:W4:Y:S04]  /*24660*/  LDL.LU R45, [R1+0x1fd0] ;  /* 0x001fd000012d7983 */ /* 0x002f280000300800 */
[----:B------:R-:W4:Y:S04]  /*24670*/  LDL.LU R46, [R1+0x1fcc] ;  /* 0x001fcc00012e7983 */ /* 0x000f280000300800 */
[----:B------:R0:W-:Y:S04]  /*24680*/  STS.U16 [R0+UR5+0x3c40], R47 ;  /* 0x003c402f00007988 */ /* 0x0001e80008000405 */
[----:B------:R1:W-:Y:S04]  /*24690*/  STS.U16 [R0+UR5+0x3e00], R48 ;  /* 0x003e003000007988 */ /* 0x0003e80008000405 */
[----:B------:R1:W-:Y:S04]  /*246a0*/  STS.U16 [R0+UR5+0x3e40], R49 ;  /* 0x003e403100007988 */ /* 0x0003e80008000405 */
[----:B0-----:R-:W4:Y:S04]  /*246b0*/  LDL.LU R47, [R1+0x1fc8] ;  /* 0x001fc800012f7983 */ /* 0x001f280000300800 */
[----:B-1----:R-:W4:Y:S04]  /*246c0*/  LDL.LU R48, [R1+0x1fc4] ;  /* 0x001fc40001307983 */ /* 0x002f280000300800 */
[----:B------:R-:W4:Y:S04]  /*246d0*/  LDL.LU R49, [R1+0x1fc0] ;  /* 0x001fc00001317983 */ /* 0x000f280000300800 */
[----:B------:R-:W4:Y:S04]  /*246e0*/  LDL.LU R0, [R1+0x10] ;  /* 0x0000100001007983 */ /* 0x000f280000300800 */
[----:B--2---:R0:W-:Y:S04]  /*246f0*/  STS.U16 [R3+UR5+0x80], R50 ;  /* 0x0000803203007988 */ /* 0x0041e80008000405 */
[----:B------:R1:W-:Y:S04]  /*24700*/  STS.U16 [R3+UR5+0xc0], R51 ;  /* 0x0000c03303007988 */ /* 0x0003e80008000405 */
[----:B------:R2:W-:Y:S04]  /*24710*/  STS.U16 [R3+UR5+0x280], R52 ;  /* 0x0002803403007988 */ /* 0x0005e80008000405 */
[----:B0-----:R-:W4:Y:S04]  /*24720*/  LDL.LU R50, [R1+0x1fbc] ;  /* 0x001fbc0001327983 */ /* 0x001f280000300800 */
[----:B-1----:R-:W4:Y:S04]  /*24730*/  LDL.LU R51, [R1+0x1fb8] ;  /* 0x001fb80001337983 */ /* 0x002f280000300800 */
[----:B--2---:R-:W2:Y:S04]  /*24740*/  LDL.LU R52, [R1+0x1fb4] ;  /* 0x001fb40001347983 */ /* 0x004ea80000300800 */
[----:B------:R0:W-:Y:S04]  /*24750*/  STS.U16 [R3+UR5+0x2c0], R53 ;  /* 0x0002c03503007988 */ /* 0x0001e80008000405 */
[----:B------:R1:W-:Y:S04]  /*24760*/  STS.U16 [R3+UR5+0x480], R54 ;  /* 0x0004803603007988 */ /* 0x0003e80008000405 */
[----:B------:R1:W-:Y:S04]  /*24770*/  STS.U16 [R3+UR5+0x4c0], R55 ;  /* 0x0004c03703007988 */ /* 0x0003e80008000405 */
[----:B0-----:R-:W2:Y:S04]  /*24780*/  LDL.LU R53, [R1+0x1fb0] ;  /* 0x001fb00001357983 */ /* 0x001ea80000300800 */
[----:B-1----:R-:W2:Y:S04]  /*24790*/  LDL.LU R54, [R1+0x1fac] ;  /* 0x001fac0001367983 */ /* 0x002ea80000300800 */
[----:B------:R-:W2:Y:S04]  /*247a0*/  LDL.LU R55, [R1+0x1fa8] ;  /* 0x001fa80001377983 */ /* 0x000ea80000300800 */
        /* <DEDUP_REMOVED lines=8> */
[----:B---3--:R3:W-:Y:S04]  /*24830*/  STS.U16 [R3+UR5+0xac0], R2 ;  /* 0x000ac00203007988 */ /* 0x0087e80008000405 */
[----:B0-----:R-:W2:Y:S04]  /*24840*/  LDL.LU R59, [R1+0x1f98] ;  /* 0x001f9800013b7983 */ /* 0x001ea80000300800 */
[----:B-1----:R-:W2:Y:S04]  /*24850*/  LDL.LU R61, [R1+0x1f94] ;  /* 0x001f9400013d7983 */ /* 0x002ea80000300800 */
[----:B---3--:R-:W3:Y:S04]  /*24860*/  LDL.LU R2, [R1+0x1f90] ;  /* 0x001f900001027983 */ /* 0x008ee80000300800 */
[----:B----4-:R-:W-:Y:S04]  /*24870*/  STS.U16 [R3+UR5+0xc80], R0 ;  /* 0x000c800003007988 */ /* 0x010fe80008000405 */
[----:B------:R-:W-:Y:S04]  /*24880*/  STS.U16 [R3+UR5+0xcc0], R4 ;  /* 0x000cc00403007988 */ /* 0x000fe80008000405 */
[----:B------:R-:W-:Y:S04]  /*24890*/  STS.U16 [R3+UR5+0xe80], R5 ;  /* 0x000e800503007988 */ /* 0x000fe80008000405 */
[----:B---3--:R0:W-:Y:S04]  /*248a0*/  STS.U16 [R3+UR5+0xec0], R2 ;  /* 0x000ec00203007988 */ /* 0x0081e80008000405 */
[----:B0-----:R-:W3:Y:S04]  /*248b0*/  LDL.LU R2, [R1+0x1f8c] ;  /* 0x001f8c0001027983 */ /* 0x001ee80000300800 */
[----:B------:R-:W4:Y:S04]  /*248c0*/  LDL R5, [R1+0x1358] ;  /* 0x0013580001057983 */ /* 0x000f280000100800 */
[----:B------:R-:W4:Y:S04]  /*248d0*/  LDL R4, [R1+0x135c] ;  /* 0x00135c0001047983 */ /* 0x000f280000100800 */
[----:B--2---:R-:W-:Y:S04]  /*248e0*/  STS.U16 [R3+UR5+0x1080], R61 ;  /* 0x0010803d03007988 */ /* 0x004fe80008000405 */
[----:B------:R-:W-:Y:S04]  /*248f0*/  STS.U16 [R3+UR5+0x10c0], R59 ;  /* 0x0010c03b03007988 */ /* 0x000fe80008000405 */
[----:B------:R0:W-:Y:S04]  /*24900*/  STL [R1+0x1f84], R59 ;  /* 0x001f843b01007387 */ /* 0x0001e80000100800 */
[----:B------:R-:W-:Y:S01]  /*24910*/  STS.U16 [R3+UR5+0x1280], R58 ;  /* 0x0012803a03007988 */ /* 0x000fe20008000405 */
[----:B0-----:R-:W-:-:S03]  /*24920*/  PRMT R59, RZ, 0x7610, R59 ;  /* 0x00007610ff3b7816 */ /* 0x001fc6000000003b */
[----:B------:R-:W-:Y:S04]  /*24930*/  STS.U16 [R3+UR5+0x12c0], R57 ;  /* 0x0012c03903007988 */ /* 0x000fe80008000405 */
[----:B------:R-:W-:Y:S04]  /*24940*/  STS.U16 [R3+UR5+0x1480], R56 ;  /* 0x0014803803007988 */ /* 0x000fe80008000405 */
[----:B------:R-:W-:Y:S04]  /*24950*/  STS.U16 [R3+UR5+0x14c0], R55 ;  /* 0x0014c03703007988 */ /* 0x000fe80008000405 */
[----:B------:R-:W-:Y:S04]  /*24960*/  STS.U16 [R3+UR5+0x1680], R54 ;  /* 0x0016803603007988 */ /* 0x000fe80008000405 */
[----:B------:R-:W-:Y:S04]  /*24970*/  STS.U16 [R3+UR5+0x16c0], R53 ;  /* 0x0016c03503007988 */ /* 0x000fe80008000405 */
[----:B------:R-:W-:Y:S04]  /*24980*/  STS.U16 [R3+UR5+0x1880], R52 ;  /* 0x0018803403007988 */ /* 0x000fe80008000405 */
[----:B------:R-:W-:Y:S04]  /*24990*/  STS.U16 [R3+UR5+0x18c0], R51 ;  /* 0x0018c03303007988 */ /* 0x000fe80008000405 */
[----:B------:R-:W2:Y:S04]  /*249a0*/  LDL.LU R61, [R1+0x13a4] ;  /* 0x0013a400013d7983 */ /* 0x000ea80000300800 */
[----:B----4-:R-:W4:Y:S04]  /*249b0*/  @!P1 LDG.E.U16 R59, desc[UR8][R4.64] ;  /* 0x00000008043b9981 */ /* 0x010f28000c1e1500 */
        /* <DEDUP_REMOVED lines=37> */
[----:B------:R0:W-:Y:S04]  /*24c10*/  STS.U16 [R3+UR5+0x3ec0], R13 ;  /* 0x003ec00d03007988 */ /* 0x0001e80008000405 */
[----:B------:R-:W-:Y:S04]  /*24c20*/  STS.U16 [R60+UR5+0x100], R12 ;  /* 0x0001000c3c007988 */ /* 0x000fe80008000405 */
[----:B------:R-:W-:Y:S04]  /*24c30*/  STS.U16 [R60+UR5+0x140], R11 ;  /* 0x0001400b3c007988 */ /* 0x000fe80008000405 */
[----:B------:R-:W-:Y:S04]  /*24c40*/  STS.U16 [R60+UR5+0x300], R10 ;  /* 0x0003000a3c007988 */ /* 0x000fe80008000405 */
[----:B------:R-:W-:Y:S04]  /*24c50*/  STS.U16 [R60+UR5+0x340], R9 ;  /* 0x000340093c007988 */ /* 0x000fe80008000405 */
[----:B------:R-:W-:Y:S04]  /*24c60*/  STS.U16 [R60+UR5+0x500], R8 ;  /* 0x000500083c007988 */ /* 0x000fe80008000405 */
[----:B0-----:R-:W2:Y:S04]  /*24c70*/  LDL.LU R3, [R1+0x13ac] ;  /* 0x0013ac0001037983 */ /* 0x001ea80000300800 */
[----:B------:R-:W-:Y:S04]  /*24c80*/  STS.U16 [R60+UR5+0x540], R7 ;  /* 0x000540073c007988 */ /* 0x000fe80008000405 */
[----:B------:R-:W2:Y:S04]  /*24c90*/  LDL.LU R0, [R1+0x13b4] ;  /* 0x0013b40001007983 */ /* 0x000ea80000300800 */
[----:B------:R0:W-:Y:S04]  /*24ca0*/  STS.U16 [R60+UR5+0x700], R6 ;  /* 0x000700063c007988 */ /* 0x0001e80008000405 */
[----:B0-----:R-:W2:Y:S04]  /*24cb0*/  LDL.LU R60, [R1+0x1f88] ;  /* 0x001f8800013c7983 */ /* 0x001ea80000300800 */
[----:B----4-:R0:W-:Y:S04]  /*24cc0*/  STL [R1+0x108], R59 ;  /* 0x0001083b01007387 */ /* 0x0101e80000100800 */
[----:B0-----:R-:W4:Y:S04]  /*24cd0*/  LDL.LU R59, [R1+0x1f84] ;  /* 0x001f8400013b7983 */ /* 0x001f280000300800 */
        /* <DEDUP_REMOVED lines=514> */
[----:B------:R-:W3:Y:S02]  /*26d00*/  LDL R5, [R1+0xf64] ;  /* 0x000f640001057983 */ /* 0x000ee40000100800 */
[----:B---3--:R-:W-:-:S02]  /*26d10*/  @!P1 LOP3.LUT R5, R5, R4, RZ, 0x3c, !PT ;  /* 0x0000000405059212 */ /* 0x008fc400078e3cff */
[----:B--2---:R-:W-:Y:S02]  /*26d20*/  PRMT R60, RZ, 0x7610, R60 ;  /* 0x00007610ff3c7816 */ /* 0x004fe4000000003c */
        /* <DEDUP_REMOVED lines=47> */
[----:B------:R0:W2:Y:S04]  /*27020*/  @!P1 LDG.E.U16 R60, desc[UR8][R4.64] ;  /* 0x00000008043c9981 */ /* 0x0000a8000c1e1500 */
[----:B------:R-:W0:Y:S04]  /*27030*/  LDL R4, [R1+0xf10] ;  /* 0x000f100001047983 */ /* 0x000e280000100800 */
[----:B------:R-:W0:Y:S01]  /*27040*/  LDL R5, [R1+0xf14] ;  /* 0x000f140001057983 */ /* 0x000e220000100800 */
[----:B------:R-:W-:Y:S02]  /*27050*/  PRMT R2, RZ, 0x7610, R2 ;  /* 0x00007610ff027816 */ /* 0x000fe40000000002 */
[----:B0-----:R-:W-:-:S04]  /*27060*/  @!P1 LOP3.LUT R5, R5, R4, RZ, 0x3c, !PT ;  /* 0x0000000405059212 */ /* 0x001fc800078e3cff */
[----:B------:R-:W-:-:S04]  /*27070*/  @!P1 LOP3.LUT R4, R5, R4, RZ, 0x3c, !PT ;  /* 0x0000000405049212 */ /* 0x000fc800078e3cff */
[----:B------:R-:W-:Y:S01]  /*27080*/  @!P1 LOP3.LUT R5, R5, R4, RZ, 0x3c, !PT ;  /* 0x0000000405059212 */ /* 0x000fe200078e3cff */
[----:B--2---:R-:W-:Y:S04]  /*27090*/  STL [R1+0x1e1c], R60 ;  /* 0x001e1c3c01007387 */ /* 0x004fe80000100800 */
[----:B------:R-:W2:Y:S04]  /*270a0*/  @!P1 LDG.E.U16 R2, desc[UR8][R4.64] ;  /* 0x0000000804029981 */ /* 0x000ea8000c1e1500 */
[----:B------:R-:W3:Y:S04]  /*270b0*/  LDL R4, [R1+0xee8] ;  /* 0x000ee80001047983 */ /* 0x000ee80000100800 */
[----:B------:R-:W3:Y:S04]  /*270c0*/  LDL R5, [R1+0xeec] ;  /* 0x000eec0001057983 */ /* 0x000ee80000100800 */
[----:B--2---:R0:W-:Y:S01]  /*270d0*/  STL [R1+0x1e20], R2 ;  /* 0x001e200201007387 */ /* 0x0041e20000100800 */
[----:B---3--:R-:W-:-:S02]  /*270e0*/  @!P1 LOP3.LUT R5, R5, R4, RZ, 0x3c, !PT ;  /* 0x0000000405059212 */ /* 0x008fc400078e3cff */
[----:B0-----:R-:W-:Y:S02]  /*270f0*/  PRMT R2, RZ, 0x7610, R2 ;  /* 0x00007610ff027816 */ /* 0x001fe40000000002 */
        /* <DEDUP_REMOVED lines=9> */
[----:B--2---:R0:W-:Y:S04]  /*27190*/  STL [R1+0x1e24], R2 ;  /* 0x001e240201007387 */ /* 0x0041e80000100800 */
[----:B------:R1:W2:Y:S01]  /*271a0*/  @!P1 LDG.E.U16 R60, desc[UR8][R4.64] ;  /* 0x00000008043c9981 */ /* 0x0002a2000c1e1500 */
[----:B----4-:R-:W-:-:S03]  /*271b0*/  PRMT R59, RZ, 0x7610, R59 ;  /* 0x00007610ff3b7816 */ /* 0x010fc6000000003b */
[----:B0-----:R-:W3:Y:S04]  /*271c0*/  LDL R2, [R1+0xea4] ;  /* 0x000ea40001027983 */ /* 0x001ee80000100800 */
[----:B------:R-:W1:Y:S04]  /*271d0*/  LDL R4, [R1+0xed8] ;  /* 0x000ed80001047983 */ /* 0x000e680000100800 */
[----:B------:R-:W1:Y:S02]  /*271e0*/  LDL R5, [R1+0xedc] ;  /* 0x000edc0001057983 */ /* 0x000e640000100800 */
[----:B-1----:R-:W-:-:S04]  /*271f0*/  @!P1 LOP3.LUT R5, R5, R4, RZ, 0x3c, !PT ;  /* 0x0000000405059212 */ /* 0x002fc800078e3cff */
[----:B------:R-:W-:-:S04]  /*27200*/  @!P1 LOP3.LUT R4, R5, R4, RZ, 0x3c, !PT ;  /* 0x0000000405049212 */ /* 0x000fc800078e3cff */
[----:B------:R-:W-:Y:S01]  /*27210*/  @!P1 LOP3.LUT R5, R5, R4, RZ, 0x3c, !PT ;  /* 0x0000000405059212 */ /* 0x000fe200078e3cff */
[----:B--2---:R0:W-:Y:S04]  /*27220*/  STL [R1+0x1e28], R60 ;  /* 0x001e283c01007387 */ /* 0x0041e80000100800 */
[----:B------:R-:W2:Y:S01]  /*27230*/  @!P1 LDG.E.U16 R59, desc[UR8][R4.64] ;  /* 0x00000008043b9981 */ /* 0x000ea2000c1e1500 */
[----:B------:R-:W-:-:S03]  /*27240*/  PRMT R58, RZ, 0x7610, R58 ;  /* 0x00007610ff3a7816 */ /* 0x000fc6000000003a */
[----:B0-----:R-:W4:Y:S04]  /*27250*/  LDL R60, [R1+0xea0] ;  /* 0x000ea000013c7983 */ /* 0x001f280000100800 */
[----:B------:R-:W3:Y:S04]  /*27260*/  LDL R4, [R1+0xed0] ;  /* 0x000ed00001047983 */ /* 0x000ee80000100800 */
[----:B------:R-:W3:Y:S04]  /*27270*/  LDL R5, [R1+0xed4] ;  /* 0x000ed40001057983 */ /* 0x000ee80000100800 */
[----:B--2---:R0:W-:Y:S04]  /*27280*/  STL [R1+0x1e2c], R59 ;  /* 0x001e2c3b01007387 */ /* 0x0041e80000100800 */
[----:B0-----:R-:W2:Y:S01]  /*27290*/  LDL R59, [R1+0xeac] ;  /* 0x000eac00013b7983 */ /* 0x001ea20000100800 */
[----:B---3--:R-:W-:-:S04]  /*272a0*/  @!P1 LOP3.LUT R5, R5, R4, RZ, 0x3c, !PT ;  /* 0x0000000405059212 */ /* 0x008fc800078e3cff */
[----:B------:R-:W-:-:S04]  /*272b0*/  @!P1 LOP3.LUT R4, R5, R4, RZ, 0x3c, !PT ;  /* 0x0000000405049212 */ /* 0x000fc800078e3cff */
[----:B------:R-:W-:-:S05]  /*272c0*/  @!P1 LOP3.LUT R5, R5, R4, RZ, 0x3c, !PT ;  /* 0x0000000405059212 */ /* 0x000fca00078e3cff */
[----:B------:R2:W3:Y:S04]  /*272d0*/  @!P1 LDG.E.U16 R58, desc[UR8][R4.64] ;  /* 0x00000008043a9981 */ /* 0x0004e8000c1e1500 */
[----:B------:R-:W3:Y:S01]  /*272e0*/  LDL R5, [R1+0xea8] ;  /* 0x000ea80001057983 */ /* 0x000ee20000100800 */
[----:B------:R-:W-:Y:S01]  /*272f0*/  PRMT R57, RZ, 0x7610, R57 ;  /* 0x00007610ff397816 */ /* 0x000fe20000000039 */
[----:B--2---:R-:W-:-:S05]  /*27300*/  @!P1 IMAD.MOV.U32 R4, RZ, RZ, R59 ;  /* 0x000000ffff049224 */ /* 0x004fca00078e003b */
[----:B---3--:R0:W2:Y:S04]  /*27310*/  @!P1 LDG.E.U16 R57, desc[UR8][R4.64] ;  /* 0x0000000804399981 */ /* 0x0080a8000c1e1500 */
[----:B------:R1:W-:Y:S04]  /*27320*/  STL [R1+0x1e30], R58 ;  /* 0x001e303a01007387 */ /* 0x0003e80000100800 */
[----:B------:R-:W3:Y:S01]  /*27330*/  LDL R59, [R1+0xe94] ;  /* 0x000e9400013b7983 */ /* 0x000ee20000100800 */
[----:B------:R-:W-:Y:S01]  /*27340*/  PRMT R56, RZ, 0x7610, R56 ;  /* 0x00007610ff387816 */ /* 0x000fe20000000038 */
[----:B0-----:R-:W-:-:S02]  /*27350*/  @!P1 IMAD.MOV.U32 R4, RZ, RZ, R2 ;  /* 0x000000ffff049224 */ /* 0x001fc400078e0002 */
[----:B----4-:R-:W-:-:S05]  /*27360*/  @!P1 IMAD.MOV.U32 R5, RZ, RZ, R60 ;  /* 0x000000ffff059224 */ /* 0x010fca00078e003c */
[----:B------:R-:W4:Y:S04]  /*27370*/  @!P1 LDG.E.U16 R56, desc[UR8][R4.64] ;  /* 0x0000000804389981 */ /* 0x000f28000c1e1500 */
[----:B--2---:R0:W-:Y:S04]  /*27380*/  STL [R1+0x1e34], R57 ;  /* 0x001e343901007387 */ /* 0x0041e80000100800 */
[----:B------:R-:W2:Y:S01]  /*27390*/  LDL R5, [R1+0xe98] ;  /* 0x000e980001057983 */ /* 0x000ea20000100800 */
[----:B------:R-:W-:-:S03]  /*273a0*/  PRMT R55, RZ, 0x7610, R55 ;  /* 0x00007610ff377816 */ /* 0x000fc60000000037 */
[----:B------:R-:W2:Y:S04]  /*273b0*/  LDL R60, [R1+0xe6c] ;  /* 0x000e6c00013c7983 */ /* 0x000ea80000100800 */
[----:B-1----:R-:W2:Y:S04]  /*273c0*/  LDL R58, [R1+0xe60] ;  /* 0x000e6000013a7983 */ /* 0x002ea80000100800 */
[----:B------:R-:W2:Y:S04]  /*273d0*/  LDL R2, [R1+0xe64] ;  /* 0x000e640001027983 */ /* 0x000ea80000100800 */
[----:B0-----:R-:W2:Y:S04]  /*273e0*/  LDL R57, [R1+0xe9c] ;  /* 0x000e9c0001397983 */ /* 0x001ea80000100800 */
[----:B----4-:R0:W-:Y:S01]  /*273f0*/  STL [R1+0x1e38], R56 ;  /* 0x001e383801007387 */ /* 0x0101e20000100800 */
[----:B------:R-:W-:-:S03]  /*27400*/  PRMT R54, RZ, 0x7610, R54 ;  /* 0x00007610ff367816 */ /* 0x000fc60000000036 */
[----:B0-----:R-:W4:Y:S01]  /*27410*/  LDL R56, [R1+0xe5c] ;  /* 0x000e5c0001387983 */ /* 0x001f220000100800 */
[----:B--2---:R-:W-:-:S03]  /*27420*/  @!P1 IMAD.MOV.U32 R4, RZ, RZ, R57 ;  /* 0x000000ffff049224 */ /* 0x004fc600078e0039 */
[----:B------:R-:W2:Y:S04]  /*27430*/  LDL R57, [R1+0xe58] ;  /* 0x000e580001397983 */ /* 0x000ea80000100800 */
[----:B------:R3:W2:Y:S04]  /*27440*/  @!P1 LDG.E.U16 R55, desc[UR8][R4.64] ;  /* 0x0000000804379981 */ /* 0x0006a8000c1e1500 */
[----:B------:R-:W4:Y:S01]  /*27450*/  LDL R5, [R1+0xe90] ;  /* 0x000e900001057983 */ /* 0x000f220000100800 */
[----:B---3--:R-:W-:-:S03]  /*27460*/  @!P1 IMAD.MOV.U32 R4, RZ, RZ, R59 ;  /* 0x000000ffff049224 */ /* 0x008fc600078e003b */
[----:B--2---:R0:W-:Y:S01]  /*27470*/  STL [R1+0x1e3c], R55 ;  /* 0x001e3c3701007387 */ /* 0x0041e20000100800 */
[----:B------:R-:W-:-:S03]  /*27480*/  PRMT R53, RZ, 0x7610, R53 ;  /* 0x00007610ff357816 */ /* 0x000fc60000000035 */
[----:B------:R-:W2:Y:S04]  /*27490*/  LDL R59, [R1+0xe50] ;  /* 0x000e5000013b7983 */ /* 0x000ea80000100800 */
[----:B----4-:R1:W3:Y:S04]  /*274a0*/  @!P1 LDG.E.U16 R54, desc[UR8][R4.64] ;  /* 0x0000000804369981 */ /* 0x0102e8000c1e1500 */
[----:B0-----:R-:W4:Y:S04]  /*274b0*/  LDL R55, [R1+0xe54] ;  /* 0x000e540001377983 */ /* 0x001f280000100800 */
[----:B------:R-:W2:Y:S01]  /*274c0*/  LDL R5, [R1+0xe68] ;  /* 0x000e680001057983 */ /* 0x000ea20000100800 */
[----:B-1----:R-:W-:Y:S01]  /*274d0*/  @!P1 IMAD.MOV.U32 R4, RZ, RZ, R60 ;  /* 0x000000ffff049224 */ /* 0x002fe200078e003c */
[----:B------:R-:W-:-:S02]  /*274e0*/  PRMT R52, RZ, 0x7610, R52 ;  /* 0x00007610ff347816 */ /* 0x000fc40000000034 */
[----:B------:R-:W-:Y:S02]  /*274f0*/  PRMT R51, RZ, 0x7610, R51 ;  /* 0x00007610ff337816 */ /* 0x000fe40000000033 */
[----:B------:R-:W-:Y:S01]  /*27500*/  PRMT R50, RZ, 0x7610, R50 ;  /* 0x00007610ff327816 */ /* 0x000fe20000000032 */
[----:B--2---:R0:W2:Y:S02]  /*27510*/  @!P1 LDG.E.U16 R53, desc[UR8][R4.64] ;  /* 0x0000000804359981 */ /* 0x0040a4000c1e1500 */
[----:B0-----:R-:W-:Y:S02]  /*27520*/  @!P1 IMAD.MOV.U32 R4, RZ, RZ, R2 ;  /* 0x000000ffff049224 */ /* 0x001fe400078e0002 */
[----:B------:R-:W-:-:S05]  /*27530*/  @!P1 IMAD.MOV.U32 R5, RZ, RZ, R58 ;  /* 0x000000ffff059224 */ /* 0x000fca00078e003a */
[----:B------:R0:W2:Y:S02]  /*27540*/  @!P1 LDG.E.U16 R52, desc[UR8][R4.64] ;  /* 0x0000000804349981 */ /* 0x0000a4000c1e1500 */
[----:B0-----:R-:W-:Y:S02]  /*27550*/  @!P1 IMAD.MOV.U32 R4, RZ, RZ, R56 ;  /* 0x000000ffff049224 */ /* 0x001fe400078e0038 */
[----:B------:R-:W-:-:S05]  /*27560*/  @!P1 IMAD.MOV.U32 R5, RZ, RZ, R57 ;  /* 0x000000ffff059224 */ /* 0x000fca00078e0039 */
[----:B------:R4:W2:Y:S04]  /*27570*/  @!P1 LDG.E.U16 R51, desc[UR8][R4.64] ;  /* 0x0000000804339981 */ /* 0x0008a8000c1e1500 */
[----:B---3--:R0:W-:Y:S01]  /*27580*/  STL [R1+0x1e40], R54 ;  /* 0x001e403601007387 */ /* 0x0081e20000100800 */
[----:B----4-:R-:W-:Y:S02]  /*27590*/  @!P1 IMAD.MOV.U32 R4, RZ, RZ, R55 ;  /* 0x000000ffff049224 */ /* 0x010fe400078e0037 */
[----:B------:R-:W-:-:S05]  /*275a0*/  @!P1 IMAD.MOV.U32 R5, RZ, RZ, R59 ;  /* 0x000000ffff059224 */ /* 0x000fca00078e003b */
[----:B------:R-:W3:Y:S04]  /*275b0*/  @!P1 LDG.E.U16 R50, desc[UR8][R4.64] ;  /* 0x0000000804329981 */ /* 0x000ee8000c1e1500 */
[----:B--2---:R1:W-:Y:S04]  /*275c0*/  STL [R1+0x1e44], R53 ;  /* 0x001e443501007387 */ /* 0x0043e80000100800 */
[----:B------:R-:W2:Y:S04]  /*275d0*/  LDL R58, [R1+0xe28] ;  /* 0x000e2800013a7983 */ /* 0x000ea80000100800 */
[----:B------:R-:W4:Y:S04]  /*275e0*/  LDL R2, [R1+0xe2c] ;  /* 0x000e2c0001027983 */ /* 0x000f280000100800 */
[----:B------:R0:W-:Y:S04]  /*275f0*/  STL [R1+0x1e48], R52 ;  /* 0x001e483401007387 */ /* 0x0001e80000100800 */
[----:B------:R-:W4:Y:S04]  /*27600*/  LDL R57, [R1+0xe20] ;  /* 0x000e200001397983 */ /* 0x000f280000100800 */
[----:B------:R-:W4:Y:S01]  /*27610*/  LDL R56, [R1+0xe24] ;  /* 0x000e240001387983 */ /* 0x000f220000100800 */
[----:B------:R-:W-:-:S03]  /*27620*/  PRMT R49, RZ, 0x7610, R49 ;  /* 0x00007610ff317816 */ /* 0x000fc60000000031 */
[----:B------:R1:W-:Y:S04]  /*27630*/  STL [R1+0x1e4c], R51 ;  /* 0x001e4c3301007387 */ /* 0x0003e80000100800 */
[----:B------:R-:W4:Y:S04]  /*27640*/  LDL R55, [R1+0xe18] ;  /* 0x000e180001377983 */ /* 0x000f280000100800 */
[----:B0-----:R-:W4:Y:S04]  /*27650*/  LDL R54, [R1+0xe1c] ;  /* 0x000e1c0001367983 */ /* 0x001f280000100800 */
[----:B-1----:R-:W4:Y:S04]  /*27660*/  LDL R53, [R1+0xe10] ;  /* 0x000e100001357983 */ /* 0x002f280000100800 */
[----:B------:R-:W4:Y:S04]  /*27670*/  LDL R52, [R1+0xe14] ;  /* 0x000e140001347983 */ /* 0x000f280000100800 */
[----:B---3--:R0:W-:Y:S04]  /*27680*/  STL [R1+0x1e50], R50 ;  /* 0x001e503201007387 */ /* 0x0081e80000100800 */
[----:B------:R-:W3:Y:S01]  /*27690*/  LDL R51, [R1+0xde8] ;  /* 0x000de80001337983 */ /* 0x000ee20000100800 */
[----:B--2---:R-:W-:-:S02]  /*276a0*/  @!P1 IMAD.MOV.U32 R5, RZ, RZ, R58 ;  /* 0x000000ffff059224 */ /* 0x004fc400078e003a */
[----:B----4-:R-:W-:Y:S02]  /*276b0*/  @!P1 IMAD.MOV.U32 R4, RZ, RZ, R2 ;  /* 0x000000ffff049224 */ /* 0x010fe400078e0002 */
[----:B------:R-:W2:Y:S04]  /*276c0*/  LDL R2, [R1+0xdec] ;  /* 0x000dec0001027983 */ /* 0x000ea80000100800 */
[----:B------:R1:W4:Y:S01]  /*276d0*/  @!P1 LDG.E.U16 R49, desc[UR8][R4.64] ;  /* 0x0000000804319981 */ /* 0x000322000c1e1500 */
[----:B------:R-:W-:Y:S02]  /*276e0*/  PRMT R48, RZ, 0x7610, R48 ;  /* 0x00007610ff307816 */ /* 0x000fe40000000030 */
[----:B------:R-:W-:Y:S01]  /*276f0*/  PRMT R47, RZ, 0x7610, R47 ;  /* 0x00007610ff2f7816 */ /* 0x000fe2000000002f */
[----:B-1----:R-:W-:-:S02]  /*27700*/  @!P1 IMAD.MOV.U32 R5, RZ, RZ, R57 ;  /* 0x000000ffff059224 */ /* 0x002fc400078e0039 */
[----:B------:R-:W-:-:S05]  /*27710*/  @!P1 IMAD.MOV.U32 R4, RZ, RZ, R56 ;  /* 0x000000ffff049224 */ /* 0x000fca00078e0038 */
[----:B------:R1:W4:Y:S01]  /*27720*/  @!P1 LDG.E.U16 R48, desc[UR8][R4.64] ;  /* 0x0000000804309981 */ /* 0x000322000c1e1500 */
[----:B------:R-:W-:Y:S01]  /*27730*/  PRMT R46, RZ, 0x7610, R46 ;  /* 0x00007610ff2e7816 */ /* 0x000fe2000000002e */
[----:B-1----:R-:W-:Y:S02]  /*27740*/  @!P1 IMAD.MOV.U32 R5, RZ, RZ, R55 ;  /* 0x000000ffff059224 */ /* 0x002fe400078e0037 */
[----:B------:R-:W-:-:S05]  /*27750*/  @!P1 IMAD.MOV.U32 R4, RZ, RZ, R54 ;  /* 0x000000ffff049224 */ /* 0x000fca00078e0036 */
[----:B------:R1:W4:Y:S01]  /*27760*/  @!P1 LDG.E.U16 R47, desc[UR8][R4.64] ;  /* 0x00000008042f9981 */ /* 0x000322000c1e1500 */
[----:B------:R-:W-:Y:S01]  /*27770*/  PRMT R45, RZ, 0x7610, R45 ;  /* 0x00007610ff2d7816 */ /* 0x000fe2000000002d */
[----:B-1----:R-:W-:Y:S02]  /*27780*/  @!P1 IMAD.MOV.U32 R4, RZ, RZ, R52 ;  /* 0x000000ffff049224 */ /* 0x002fe400078e0034 */
[----:B------:R-:W-:-:S05]  /*27790*/  @!P1 IMAD.MOV.U32 R5, RZ, RZ, R53 ;  /* 0x000000ffff059224 */ /* 0x000fca00078e0035 */
[----:B------:R3:W4:Y:S02]  /*277a0*/  @!P1 LDG.E.U16 R46, desc[UR8][R4.64] ;  /* 0x00000008042e9981 */ /* 0x000724000c1e1500 */
[----:B---3--:R-:W-:Y:S02]  /*277b0*/  @!P1 IMAD.MOV.U32 R5, RZ, RZ, R51 ;  /* 0x000000ffff059224 */ /* 0x008fe400078e0033 */
[----:B--2---:R-:W-:Y:S01]  /*277c0*/  @!P1 IMAD.MOV.U32 R4, RZ, RZ, R2 ;  /* 0x000000ffff049224 */ /* 0x004fe200078e0002 */
[----:B----4-:R1:W-:Y:S04]  /*277d0*/  STL [R1+0x1e54], R49 ;  /* 0x001e543101007387 */ /* 0x0103e80000100800 */
[----:B0-----:R-:W2:Y:S04]  /*277e0*/  LDL R50, [R1+0xde0] ;  /* 0x000de00001327983 */ /* 0x001ea80000100800 */
[----:B------:R2:W3:Y:S04]  /*277f0*/  @!P1 LDG.E.U16 R45, desc[UR8][R4.64] ;  /* 0x00000008042d9981 */ /* 0x0004e8000c1e1500 */
[----:B-1----:R-:W4:Y:S04]  /*27800*/  LDL R49, [R1+0xde4] ;  /* 0x000de40001317983 */ /* 0x002f280000100800 */
[----:B------:R0:W-:Y:S04]  /*27810*/  STL [R1+0x1e58], R48 ;  /* 0x001e583001007387 */ /* 0x0001e80000100800 */
[----:B------:R1:W-:Y:S04]  /*27820*/  STL [R1+0x1e5c], R47 ;  /* 0x001e5c2f01007387 */ /* 0x0003e80000100800 */
[----:B------:R-:W4:Y:S04]  /*27830*/  LDL R53, [R1+0xdd8] ;  /* 0x000dd80001357983 */ /* 0x000f280000100800 */
[----:B------:R-:W4:Y:S04]  /*27840*/  LDL R52, [R1+0xddc] ;  /* 0x000ddc0001347983 */ /* 0x000f280000100800 */
[----:B------:R0:W-:Y:S04]  /*27850*/  STL [R1+0x1e60], R46 ;  /* 0x001e602e01007387 */ /* 0x0001e80000100800 */
[----:B------:R-:W4:Y:S04]  /*27860*/  LDL R51, [R1+0xdd0] ;  /* 0x000dd00001337983 */ /* 0x000f280000100800 */
[----:B------:R-:W4:Y:S01]  /*27870*/  LDL R2, [R1+0xdd4] ;  /* 0x000dd40001027983 */ /* 0x000f220000100800 */
[----:B------:R-:W-:Y:S01]  /*27880*/  PRMT R44, RZ, 0x7610, R44 ;  /* 0x00007610ff2c7816 */ /* 0x000fe2000000002c */
[----:B--2---:R-:W-:-:S02]  /*27890*/  @!P1 IMAD.MOV.U32 R5, RZ, RZ, R50 ;  /* 0x000000ffff059224 */ /* 0x004fc400078e0032 */
[----:B---3--:R2:W-:Y:S04]  /*278a0*/  STL [R1+0x1e64], R45 ;  /* 0x001e642d01007387 */ /* 0x0085e80000100800 */
[----:B------:R-:W3:Y:S01]  /*278b0*/  LDL R50, [R1+0xda8] ;  /* 0x000da80001327983 */ /* 0x000ee20000100800 */
[----:B------:R-:W-:Y:S02]  /*278c0*/  PRMT R43, RZ, 0x7610, R43 ;  /* 0x00007610ff2b7816 */ /* 0x000fe4000000002b */
[----:B------:R-:W-:Y:S02]  /*278d0*/  PRMT R42, RZ, 0x7610, R42 ;  /* 0x00007610ff2a7816 */ /* 0x000fe4000000002a */
[----:B------:R-:W-:Y:S01]  /*278e0*/  PRMT R41, RZ, 0x7610, R41 ;  /* 0x00007610ff297816 */ /* 0x000fe20000000029 */
[----:B0-----:R-:W2:Y:S01]  /*278f0*/  LDL R48, [R1+0xda0] ;  /* 0x000da00001307983 */ /* 0x001ea20000100800 */
[----:B----4-:R-:W-:-:S03]  /*27900*/  @!P1 IMAD.MOV.U32 R4, RZ, RZ, R49 ;  /* 0x000000ffff049224 */ /* 0x010fc600078e0031 */
[----:B------:R-:W4:Y:S04]  /*27910*/  LDL R49, [R1+0xdac] ;  /* 0x000dac0001317983 */ /* 0x000f280000100800 */
[----:B-1----:R-:W2:Y:S04]  /*27920*/  LDL R47, [R1+0xda4] ;  /* 0x000da400012f7983 */ /* 0x002ea80000100800 */
[----:B------:R0:W2:Y:S02]  /*27930*/  @!P1 LDG.E.U16 R44, desc[UR8][R4.64] ;  /* 0x00000008042c9981 */ /* 0x0000a4000c1e1500 */
[----:B0-----:R-:W-:-:S02]  /*27940*/  @!P1 IMAD.MOV.U32 R5, RZ, RZ, R53 ;  /* 0x000000ffff059224 */ /* 0x001fc400078e0035 */
[----:B------:R-:W-:-:S05]  /*27950*/  @!P1 IMAD.MOV.U32 R4, RZ, RZ, R52 ;  /* 0x000000ffff049224 */ /* 0x000fca00078e0034 */
[----:B------:R0:W2:Y:S02]  /*27960*/  @!P1 LDG.E.U16 R43, desc[UR8][R4.64] ;  /* 0x00000008042b9981 */ /* 0x0000a4000c1e1500 */
[----:B0-----:R-:W-:Y:S02]  /*27970*/  @!P1 IMAD.MOV.U32 R5, RZ, RZ, R51 ;  /* 0x000000ffff059224 */ /* 0x001fe400078e0033 */
[----:B------:R-:W-:-:S05]  /*27980*/  @!P1 IMAD.MOV.U32 R4, RZ, RZ, R2 ;  /* 0x000000ffff049224 */ /* 0x000fca00078e0002 */
[----:B------:R3:W2:Y:S02]  /*27990*/  @!P1 LDG.E.U16 R42, desc[UR8][R4.64] ;  /* 0x00000008042a9981 */ /* 0x0006a4000c1e1500 */
[----:B---3--:R-:W-:Y:S02]  /*279a0*/  @!P1 IMAD.MOV.U32 R5, RZ, RZ, R50 ;  /* 0x000000ffff059224 */ /* 0x008fe400078e0032 */
[----:B----4-:R-:W-:-:S05]  /*279b0*/  @!P1 IMAD.MOV.U32 R4, RZ, RZ, R49 ;  /* 0x000000ffff049224 */ /* 0x010fca00078e0031 */
[----:B------:R0:W3:Y:S04]  /*279c0*/  @!P1 LDG.E.U16 R41, desc[UR8][R4.64] ;  /* 0x0000000804299981 */ /* 0x0000e8000c1e1500 */
[----:B--2---:R-:W-:Y:S04]  /*279d0*/  STL [R1+0x1e68], R44 ;  /* 0x001e682c01007387 */ /* 0x004fe80000100800 */
[----:B------:R-:W2:Y:S04]  /*279e0*/  LDL R46, [R1+0xd98] ;  /* 0x000d9800012e7983 */ /* 0x000ea80000100800 */
[----:B------:R-:W4:Y:S04]  /*279f0*/  LDL R45, [R1+0xd9c] ;  /* 0x000d9c00012d7983 */ /* 0x000f280000100800 */
[----:B------:R1:W-:Y:S04]  /*27a00*/  STL [R1+0x1e6c], R43 ;  /* 0x001e6c2b01007387 */ /* 0x0003e80000100800 */
[----:B------:R-:W2:Y:S04]  /*27a10*/  LDL R2, [R1+0xd94] ;  /* 0x000d940001027983 */ /* 0x000ea80000100800 */
[----:B-1----:R-:W2:Y:S04]  /*27a20*/  LDL R43, [R1+0xd90] ;  /* 0x000d9000012b7983 */ /* 0x002ea80000100800 */
[----:B------:R1:W-:Y:S04]  /*27a30*/  STL [R1+0x1e70], R42 ;  /* 0x001e702a01007387 */ /* 0x0003e80000100800 */
[----:B-1----:R-:W2:Y:S01]  /*27a40*/  LDL R42, [R1+0xd6c] ;  /* 0x000d6c00012a7983 */ /* 0x002ea20000100800 */
[----:B------:R-:W-:Y:S01]  /*27a50*/  PRMT R40, RZ, 0x7610, R40 ;  /* 0x00007610ff287816 */ /* 0x000fe20000000028 */
[----:B0-----:R-:W-:-:S02]  /*27a60*/  @!P1 IMAD.MOV.U32 R4, RZ, RZ, R47 ;  /* 0x000000ffff049224 */ /* 0x001fc400078e002f */
[----:B------:R-:W-:Y:S01]  /*27a70*/  @!P1 IMAD.MOV.U32 R5, RZ, RZ, R48 ;  /* 0x000000ffff059224 */ /* 0x000fe200078e0030 */
[----:B------:R-:W-:-:S04]  /*27a80*/  PRMT R39, RZ, 0x7610, R39 ;  /* 0x00007610ff277816 */ /* 0x000fc80000000027 */
[----:B------:R4:W2:Y:S04]  /*27a90*/  @!P1 LDG.E.U16 R40, desc[UR8][R4.64] ;  /* 0x0000000804289981 */ /* 0x0008a8000c1e1500 */
[----:B---3--:R0:W-:Y:S04]  /*27aa0*/  STL [R1+0x1e74], R41 ;  /* 0x001e742901007387 */ /* 0x0081e80000100800 */
[----:B------:R-:W3:Y:S04]  /*27ab0*/  LDL R49, [R1+0xd68] ;  /* 0x000d680001317983 */ /* 0x000ee80000100800 */
[----:B------:R-:W3:Y:S04]  /*27ac0*/  LDL R44, [R1+0xd60] ;  /* 0x000d6000012c7983 */ /* 0x000ee80000100800 */
[----:B0-----:R-:W3:Y:S01]  /*27ad0*/  LDL R41, [R1+0xd64] ;  /* 0x000d640001297983 */ /* 0x001ee20000100800 */
[----:B----4-:R-:W-:-:S02]  /*27ae0*/  @!P1 IMAD.MOV.U32 R4, RZ, RZ, R45 ;  /* 0x000000ffff049224 */ /* 0x010fc400078e002d */
[----:B--2---:R-:W-:-:S05]  /*27af0*/  @!P1 IMAD.MOV.U32 R5, RZ, RZ, R46 ;  /* 0x000000ffff059224 */ /* 0x004fca00078e002e */
[----:B------:R0:W2:Y:S01]  /*27b00*/  @!P1 LDG.E.U16 R39, desc[UR8][R4.64] ;  /* 0x0000000804279981 */ /* 0x0000a2000c1e1500 */
[----:B------:R-:W-:Y:S02]  /*27b10*/  PRMT R38, RZ, 0x7610, R38 ;  /* 0x00007610ff267816 */ /* 0x000fe40000000026 */
[----:B------:R-:W-:Y:S01]  /*27b20*/  PRMT R37, RZ, 0x7610, R37 ;  /* 0x00007610ff257816 */ /* 0x000fe20000000025 */
[----:B0-----:R-:W-:Y:S02]  /*27b30*/  @!P1 IMAD.MOV.U32 R4, RZ, RZ, R2 ;  /* 0x000000ffff049224 */ /* 0x001fe400078e0002 */
[----:B------:R-:W-:-:S05]  /*27b40*/  @!P1 IMAD.MOV.U32 R5, RZ, RZ, R43 ;  /* 0x000000ffff059224 */ /* 0x000fca00078e002b */
[----:B------:R0:W4:Y:S01]  /*27b50*/  @!P1 LDG.E.U16 R38, desc[UR8][R4.64] ;  /* 0x0000000804269981 */ /* 0x000122000c1e1500 */
[----:B------:R-:W-:Y:S01]  /*27b60*/  PRMT R36, RZ, 0x7610, R36 ;  /* 0x00007610ff247816 */ /* 0x000fe20000000024 */
[----:B0-----:R-:W-:Y:S02]  /*27b70*/  @!P1 IMAD.MOV.U32 R4, RZ, RZ, R42 ;  /* 0x000000ffff049224 */ /* 0x001fe400078e002a */
[----:B------:R0:W-:Y:S04]  /*27b80*/  STL [R1+0x1e78], R40 ;  /* 0x001e782801007387 */ /* 0x0001e80000100800 */
[----:B------:R-:W4:Y:S04]  /*27b90*/  LDL R48, [R1+0xd58] ;  /* 0x000d580001307983 */ /* 0x000f280000100800 */
[----:B------:R-:W4:Y:S01]  /*27ba0*/  LDL R47, [R1+0xd5c] ;  /* 0x000d5c00012f7983 */ /* 0x000f220000100800 */
[----:B---3--:R-:W-:-:S05]  /*27bb0*/  @!P1 IMAD.MOV.U32 R5, RZ, RZ, R49 ;  /* 0x000000ffff059224 */ /* 0x008fca00078e0031 */
[----:B------:R1:W3:Y:S02]  /*27bc0*/  @!P1 LDG.E.U16 R37, desc[UR8][R4.64] ;  /* 0x0000000804259981 */ /* 0x0002e4000c1e1500 */
[----:B-1----:R-:W-:Y:S02]  /*27bd0*/  @!P1 IMAD.MOV.U32 R4, RZ, RZ, R41 ;  /* 0x000000ffff049224 */ /* 0x002fe400078e0029 */
[----:B------:R-:W-:-:S05]  /*27be0*/  @!P1 IMAD.MOV.U32 R5, RZ, RZ, R44 ;  /* 0x000000ffff059224 */ /* 0x000fca00078e002c */
[----:B------:R1:W3:Y:S04]  /*27bf0*/  @!P1 LDG.E.U16 R36, desc[UR8][R4.64] ;  /* 0x0000000804249981 */ /* 0x0002e8000c1e1500 */
[----:B--2---:R2:W-:Y:S04]  /*27c00*/  STL [R1+0x1e7c], R39 ;  /* 0x001e7c2701007387 */ /* 0x0045e80000100800 */
[----:B------:R-:W2:Y:S04]  /*27c10*/  LDL R46, [R1+0xd50] ;  /* 0x000d5000012e7983 */ /* 0x000ea80000100800 */
[----:B------:R-:W2:Y:S04]  /*27c20*/  LDL R45, [R1+0xd54] ;  /* 0x000d5400012d7983 */ /* 0x000ea80000100800 */
[----:B------:R-:W2:Y:S04]  /*27c30*/  LDL R2, [R1+0xd2c] ;  /* 0x000d2c0001027983 */ /* 0x000ea80000100800 */
[----:B------:R-:W2:Y:S04]  /*27c40*/  LDL R43, [R1+0xd28] ;  /* 0x000d2800012b7983 */ /* 0x000ea80000100800 */
[----:B----4-:R4:W-:Y:S04]  /*27c50*/  STL [R1+0x1e80], R38 ;  /* 0x001e802601007387 */ /* 0x0109e80000100800 */
[----:B------:R-:W2:Y:S04]  /*27c60*/  LDL R42, [R1+0xd20] ;  /* 0x000d2000012a7983 */ /* 0x000ea80000100800 */
[----:B0-----:R-:W2:Y:S01]  /*27c70*/  LDL R40, [R1+0xd24] ;  /* 0x000d240001287983 */ /* 0x001ea20000100800 */
[----:B------:R-:W-:-:S02]  /*27c80*/  PRMT R35, RZ, 0x7610, R35 ;  /* 0x00007610ff237816 */ /* 0x000fc40000000023 */
[----:B------:R-:W-:Y:S01]  /*27c90*/  PRMT R34, RZ, 0x7610, R34 ;  /* 0x00007610ff227816 */ /* 0x000fe20000000022 */
[----:B-1----:R-:W-:Y:S02]  /*27ca0*/  @!P1 IMAD.MOV.U32 R5, RZ, RZ, R48 ;  /* 0x000000ffff059224 */ /* 0x002fe400078e0030 */
[----:B------:R-:W-:-:S05]  /*27cb0*/  @!P1 IMAD.MOV.U32 R4, RZ, RZ, R47 ;  /* 0x000000ffff049224 */ /* 0x000fca00078e002f */
[----:B------:R0:W2:Y:S04]  /*27cc0*/  @!P1 LDG.E.U16 R35, desc[UR8][R4.64] ;  /* 0x0000000804239981 */ /* 0x0000a8000c1e1500 */
[----:B---3--:R1:W-:Y:S04]  /*27cd0*/  STL [R1+0x1e84], R37 ;  /* 0x001e842501007387 */ /* 0x0083e80000100800 */
[----:B------:R-:W3:Y:S04]  /*27ce0*/  LDL R44, [R1+0xd18] ;  /* 0x000d1800012c7983 */ /* 0x000ee80000100800 */
[----:B------:R-:W3:Y:S04]  /*27cf0*/  LDL R41, [R1+0xd1c] ;  /* 0x000d1c0001297983 */ /* 0x000ee80000100800 */
[----:B------:R0:W-:Y:S04]  /*27d00*/  STL [R1+0x1e88], R36 ;  /* 0x001e882401007387 */ /* 0x0001e80000100800 */
[----:B--2---:R-:W2:Y:S04]  /*27d10*/  LDL R39, [R1+0xd10] ;  /* 0x000d100001277983 */ /* 0x004ea80000100800 */
[----:B----4-:R-:W4:Y:S04]  /*27d20*/  LDL R38, [R1+0xd14] ;  /* 0x000d140001267983 */ /* 0x010f280000100800 */
[----:B-1----:R-:W4:Y:S04]  /*27d30*/  LDL R37, [R1+0xce8] ;  /* 0x000ce80001257983 */ /* 0x002f280000100800 */
[----:B0-----:R-:W4:Y:S01]  /*27d40*/  LDL R36, [R1+0xcec] ;  /* 0x000cec0001247983 */ /* 0x001f220000100800 */
[----:B------:R-:W-:-:S02]  /*27d50*/  @!P1 IMAD.MOV.U32 R4, RZ, RZ, R45 ;  /* 0x000000ffff049224 */ /* 0x000fc400078e002d */
[----:B------:R-:W-:Y:S01]  /*27d60*/  @!P1 IMAD.MOV.U32 R5, RZ, RZ, R46 ;  /* 0x000000ffff059224 */ /* 0x000fe200078e002e */
[----:B------:R-:W-:Y:S02]  /*27d70*/  PRMT R33, RZ, 0x7610, R33 ;  /* 0x00007610ff217816 */ /* 0x000fe40000000021 */
[----:B------:R-:W-:Y:S02]  /*27d80*/  PRMT R32, RZ, 0x7610, R32 ;  /* 0x00007610ff207816 */ /* 0x000fe40000000020 */
[----:B------:R-:W-:Y:S02]  /*27d90*/  PRMT R31, RZ, 0x7610, R31 ;  /* 0x00007610ff1f7816 */ /* 0x000fe4000000001f */
[----:B------:R-:W-:Y:S01]  /*27da0*/  PRMT R30, RZ, 0x7610, R30 ;  /* 0x00007610ff1e7816 */ /* 0x000fe2000000001e */
[----:B------:R0:W4:Y:S01]  /*27db0*/  @!P1 LDG.E.U16 R34, desc[UR8][R4.64] ;  /* 0x0000000804229981 */ /* 0x000122000c1e1500 */
[----:B------:R-:W-:Y:S02]  /*27dc0*/  PRMT R29, RZ, 0x7610, R29 ;  /* 0x00007610ff1d7816 */ /* 0x000fe4000000001d */
[----:B------:R-:W-:-:S02]  /*27dd0*/  PRMT R28, RZ, 0x7610, R28 ;  /* 0x00007610ff1c7816 */ /* 0x000fc4000000001c */
[----:B------:R-:W-:Y:S02]  /*27de0*/  PRMT R27, RZ, 0x7610, R27 ;  /* 0x00007610ff1b7816 */ /* 0x000fe4000000001b */
[----:B------:R-:W-:Y:S02]  /*27df0*/  PRMT R26, RZ, 0x7610, R26 ;  /* 0x00007610ff1a7816 */ /* 0x000fe4000000001a */
[----:B------:R-:W-:Y:S02]  /*27e00*/  PRMT R25, RZ, 0x7610, R25 ;  /* 0x00007610ff197816 */ /* 0x000fe40000000019 */
[----:B------:R-:W-:Y:S02]  /*27e10*/  PRMT R24, RZ, 0x7610, R24 ;  /* 0x00007610ff187816 */ /* 0x000fe40000000018 */
[----:B------:R-:W-:Y:S02]  /*27e20*/  PRMT R23, RZ, 0x7610, R23 ;  /* 0x00007610ff177816 */ /* 0x000fe40000000017 */
[----:B------:R-:W-:-:S02]  /*27e30*/  PRMT R22, RZ, 0x7610, R22 ;  /* 0x00007610ff167816 */ /* 0x000fc40000000016 */
[----:B------:R-:W-:Y:S01]  /*27e40*/  PRMT R21, RZ, 0x7610, R21 ;  /* 0x00007610ff157816 */ /* 0x000fe20000000015 */
[----:B0-----:R-:W-:Y:S01]  /*27e50*/  @!P1 IMAD.MOV.U32 R4, RZ, RZ, R2 ;  /* 0x000000ffff049224 */ /* 0x001fe200078e0002 */
[----:B------:R-:W-:Y:S01]  /*27e60*/  PRMT R20, RZ, 0x7610, R20 ;  /* 0x00007610ff147816 */ /* 0x000fe20000000014 */
[----:B------:R-:W4:Y:S01]  /*27e70*/  LDL R2, [R1+0xce4] ;  /* 0x000ce40001027983 */ /* 0x000f220000100800 */
[----:B------:R-:W-:-:S03]  /*27e80*/  @!P1 IMAD.MOV.U32 R5, RZ, RZ, R43 ;  /* 0x000000ffff059224 */ /* 0x000fc600078e002b */
[----:B------:R-:W4:Y:S01]  /*27e90*/  LDL R43, [R1+0xce0] ;  /* 0x000ce000012b7983 */ /* 0x000f220000100800 */
[----:B------:R-:W-:Y:S02]  /*27ea0*/  PRMT R19, RZ, 0x7610, R19 ;  /* 0x00007610ff137816 */ /* 0x000fe40000000013 */
[----:B------:R-:W-:Y:S01]  /*27eb0*/  PRMT R18, RZ, 0x7610, R18 ;  /* 0x00007610ff127816 */ /* 0x000fe20000000012 */
[----:B------:R-:W4:Y:S04]  /*27ec0*/  LDL R46, [R1+0xc58] ;  /* 0x000c5800012e7983 */ /* 0x000f280000100800 */
[----:B------:R0:W4:Y:S02]  /*27ed0*/  @!P1 LDG.E.U16 R33, desc[UR8][R4.64] ;  /* 0x0000000804219981 */ /* 0x000124000c1e1500 */
[----:B0-----:R-:W-:-:S02]  /*27ee0*/  @!P1 IMAD.MOV.U32 R4, RZ, RZ, R40 ;  /* 0x000000ffff049224 */ /* 0x001fc400078e0028 */
[----:B------:R-:W-:Y:S01]  /*27ef0*/  @!P1 IMAD.MOV.U32 R5, RZ, RZ, R42 ;  /* 0x000000ffff059224 */ /* 0x000fe200078e002a */
[----:B------:R-:W4:Y:S04]  /*27f00*/  LDL R40, [R1+0xcdc] ;  /* 0x000cdc0001287983 */ /* 0x000f280000100800 */
[----:B------:R-:W4:Y:S04]  /*27f10*/  LDL R42, [R1+0xcd8] ;  /* 0x000cd800012a7983 */ /* 0x000f280000100800 */
[----:B------:R3:W4:Y:S02]  /*27f20*/  @!P1 LDG.E.U16 R32, desc[UR8][R4.64] ;  /* 0x0000000804209981 */ /* 0x000724000c1e1500 */
[----:B---3--:R-:W-:-:S02]  /*27f30*/  @!P1 IMAD.MOV.U32 R5, RZ, RZ, R44 ;  /* 0x000000ffff059224 */ /* 0x008fc400078e002c */
[----:B------:R-:W-:Y:S01]  /*27f40*/  @!P1 IMAD.MOV.U32 R4, RZ, RZ, R41 ;  /* 0x000000ffff049224 */ /* 0x000fe200078e0029 */
[----:B------:R-:W3:Y:S04]  /*27f50*/  LDL R44, [R1+0xca8] ;  /* 0x000ca800012c7983 */ /* 0x000ee80000100800 */
[----:B------:R-:W3:Y:S04]  /*27f60*/  LDL R41, [R1+0xcac] ;  /* 0x000cac0001297983 */ /* 0x000ee80000100800 */
[----:B------:R2:W3:Y:S02]  /*27f70*/  @!P1 LDG.E.U16 R31, desc[UR8][R4.64] ;  /* 0x00000008041f9981 */ /* 0x0004e4000c1e1500 */
[----:B--2---:R-:W-:-:S02]  /*27f80*/  @!P1 IMAD.MOV.U32 R5, RZ, RZ, R39 ;  /* 0x000000ffff059224 */ /* 0x004fc400078e0027 */
[----:B----4-:R-:W-:Y:S01]  /*27f90*/  @!P1 IMAD.MOV.U32 R4, RZ, RZ, R38 ;  /* 0x000000ffff049224 */ /* 0x010fe200078e0026 */
[----:B------:R-:W2:Y:S04]  /*27fa0*/  LDL R39, [R1+0xca0] ;  /* 0x000ca00001277983 */ /* 0x000ea80000100800 */
[----:B------:R-:W4:Y:S04]  /*27fb0*/  LDL R38, [R1+0xca4] ;  /* 0x000ca40001267983 */ /* 0x000f280000100800 */
[----:B------:R0:W4:Y:S02]  /*27fc0*/  @!P1 LDG.E.U16 R30, desc[UR8][R4.64] ;  /* 0x00000008041e9981 */ /* 0x000124000c1e1500 */
[----:B0-----:R-:W-:-:S02]  /*27fd0*/  @!P1 IMAD.MOV.U32 R5, RZ, RZ, R37 ;  /* 0x000000ffff059224 */ /* 0x001fc400078e0025 */
[----:B------:R-:W4:Y:S01]  /*27fe0*/  LDL R37, [R1+0xc68] ;  /* 0x000c680001257983 */ /* 0x000f220000100800 */
[----:B------:R-:W-:-:S03]  /*27ff0*/  @!P1 IMAD.MOV.U32 R4, RZ, RZ, R36 ;  /* 0x000000ffff049224 */ /* 0x000fc600078e0024 */
[----:B------:R-:W4:Y:S04]  /*28000*/  LDL R36, [R1+0xc6c] ;  /* 0x000c6c0001247983 */ /* 0x000f280000100800 */
[----:B------:R0:W4:Y:S02]  /*28010*/  @!P1 LDG.E.U16 R29, desc[UR8][R4.64] ;  /* 0x00000008041d9981 */ /* 0x000124000c1e1500 */
[----:B0-----:R-:W-:Y:S02]  /*28020*/  @!P1 IMAD.MOV.U32 R4, RZ, RZ, R2 ;  /* 0x000000ffff049224 */ /* 0x001fe400078e0002 */
[----:B------:R-:W4:Y:S01]  /*28030*/  LDL R2, [R1+0xc64] ;  /* 0x000c640001027983 */ /* 0x000f220000100800 */
[----:B------:R-:W-:-:S03]  /*28040*/  @!P1 IMAD.MOV.U32 R5, RZ, RZ, R43 ;  /* 0x000000ffff059224 */ /* 0x000fc600078e002b */
[----:B------:R-:W4:Y:S04]  /*28050*/  LDL R43, [R1+0xc60] ;  /* 0x000c6000012b7983 */ /* 0x000f280000100800 */
[----:B------:R0:W4:Y:S02]  /*28060*/  @!P1 LDG.E.U16 R28, desc[UR8][R4.64] ;  /* 0x00000008041c9981 */ /* 0x000124000c1e1500 */
[----:B0-----:R-:W-:Y:S02]  /*28070*/  @!P1 IMAD.MOV.U32 R4, RZ, RZ, R40 ;  /* 0x000000ffff049224 */ /* 0x001fe400078e0028 */
        /* <DEDUP_REMOVED lines=47> */
[----:B------:R0:W-:Y:S04]  /*28370*/  STL [R1+0x13f4], R61 ;  /* 0x0013f43d01007387 */ /* 0x0001e80000100800 */
[----:B------:R1:W4:Y:S01]  /*28380*/  @!P1 LDG.E.U16 R18, desc[UR8][R4.64] ;  /* 0x0000000804129981 */ /* 0x000322000c1e1500 */
[----:B------:R-:W-:Y:S01]  /*28390*/  PRMT R17, RZ, 0x7610, R17 ;  /* 0x00007610ff117816 */ /* 0x000fe20000000011 */
[----:B-1----:R-:W-:Y:S02]  /*283a0*/  @!P1 IMAD.MOV.U32 R5, RZ, RZ, R61 ;  /* 0x000000ffff059224 */ /* 0x002fe400078e003d */
[----:B0-----:R-:W4:Y:S04]  /*283b0*/  LDL.LU R61, [R1+0x1374] ;  /* 0x00137400013d7983 */ /* 0x001f280000300800 */
[----:B------:R-:W4:Y:S01]  /*283c0*/  LDL R45, [R1+0xc50] ;  /* 0x000c5000012d7983 */ /* 0x000f220000100800 */
[----:B------:R-:W-:-:S03]  /*283d0*/  @!P1 IMAD.MOV.U32 R4, RZ, RZ, R42 ;  /* 0x000000ffff049224 */ /* 0x000fc600078e002a */
[----:B------:R-:W4:Y:S04]  /*283e0*/  LDL R43, [R1+0xc18] ;  /* 0x000c1800012b7983 */ /* 0x000f280000100800 */
[----:B------:R-:W4:Y:S04]  /*283f0*/  LDL R42, [R1+0xc1c] ;  /* 0x000c1c00012a7983 */ /* 0x000f280000100800 */
[----:B------:R0:W4:Y:S01]  /*28400*/  @!P1 LDG.E.U16 R17, desc[UR8][R4.64] ;  /* 0x0000000804119981 */ /* 0x000122000c1e1500 */
[----:B------:R-:W-:Y:S02]  /*28410*/  PRMT R16, RZ, 0x7610, R16 ;  /* 0x00007610ff107816 */ /* 0x000fe40000000010 */
[----:B------:R-:W-:Y:S01]  /*28420*/  PRMT R15, RZ, 0x7610, R15 ;  /* 0x00007610ff0f7816 */ /* 0x000fe2000000000f */
[----:B0-----:R-:W-:-:S02]  /*28430*/  @!P1 IMAD.MOV.U32 R4, RZ, RZ, R40 ;  /* 0x000000ffff049224 */ /* 0x001fc400078e0028 */
[----:B------:R-:W4:Y:S01]  /*28440*/  LDL R40, [R1+0xc14] ;  /* 0x000c140001287983 */ /* 0x000f220000100800 */
[----:B------:R-:W-:Y:S01]  /*28450*/  PRMT R14, RZ, 0x7610, R14 ;  /* 0x00007610ff0e7816 */ /* 0x000fe2000000000e */
[----:B---3--:R-:W-:Y:S02]  /*28460*/  @!P1 IMAD.MOV.U32 R5, RZ, RZ, R41 ;  /* 0x000000ffff059224 */ /* 0x008fe400078e0029 */
        /* <DEDUP_REMOVED lines=14> */
[----:B------:R-:W-:Y:S01]  /*28550*/  PRMT R13, RZ, 0x7610, R13 ;  /* 0x00007610ff0d7816 */ /* 0x000fe2000000000d */
[----:B------:R-:W-:Y:S01]  /*28560*/  @!P1 IMAD.MOV.U32 R5, RZ, RZ, R46 ;  /* 0x000000ffff059224 */ /* 0x000fe200078e002e */
[----:B------:R-:W-:-:S04]  /*28570*/  PRMT R12, RZ, 0x7610, R12 ;  /* 0x00007610ff0c7816 */ /* 0x000fc8000000000c */
[----:B------:R0:W4:Y:S01]  /*28580*/  @!P1 LDG.E.U16 R13, desc[UR8][R4.64] ;  /* 0x00000008040d9981 */ /* 0x000122000c1e1500 */
[----:B------:R-:W-:Y:S01]  /*28590*/  PRMT R11, RZ, 0x7610, R11 ;  /* 0x00007610ff0b7816 */ /* 0x000fe2000000000b */
[----:B0-----:R-:W-:Y:S02]  /*285a0*/  @!P1 IMAD.MOV.U32 R4, RZ, RZ, R44 ;  /* 0x000000ffff049224 */ /* 0x001fe400078e002c */
[----:B------:R-:W-:-:S05]  /*285b0*/  @!P1 IMAD.MOV.U32 R5, RZ, RZ, R45 ;  /* 0x000000ffff059224 */ /* 0x000fca00078e002d */
[----:B------:R0:W4:Y:S01]  /*285c0*/  @!P1 LDG.E.U16 R12, desc[UR8][R4.64] ;  /* 0x00000008040c9981 */ /* 0x000122000c1e1500 */
[----:B------:R-:W-:Y:S01]  /*285d0*/  PRMT R10, RZ, 0x7610, R10 ;  /* 0x00007610ff0a7816 */ /* 0x000fe2000000000a */
[----:B0-----:R-:W-:Y:S02]  /*285e0*/  @!P1 IMAD.MOV.U32 R4, RZ, RZ, R42 ;  /* 0x000000ffff049224 */ /* 0x001fe400078e002a */
[----:B------:R-:W-:-:S05]  /*285f0*/  @!P1 IMAD.MOV.U32 R5, RZ, RZ, R43 ;  /* 0x000000ffff059224 */ /* 0x000fca00078e002b */
[----:B------:R0:W4:Y:S01]  /*28600*/  @!P1 LDG.E.U16 R11, desc[UR8][R4.64] ;  /* 0x00000008040b9981 */ /* 0x000122000c1e1500 */
[----:B------:R-:W-:Y:S01]  /*28610*/  PRMT R9, RZ, 0x7610, R9 ;  /* 0x00007610ff097816 */ /* 0x000fe20000000009 */
[----:B0-----:R-:W-:Y:S01]  /*28620*/  @!P1 IMAD.MOV.U32 R4, RZ, RZ, R40 ;  /* 0x000000ffff049224 */ /* 0x001fe200078e0028 */
[----:B------:R-:W0:Y:S01]  /*28630*/  S2R R60, SR_TID.X ;  /* 0x00000000003c7919 */ /* 0x000e220000002100 */
[----:B------:R-:W-:Y:S01]  /*28640*/  PRMT R8, RZ, 0x7610, R8 ;  /* 0x00007610ff087816 */ /* 0x000fe20000000008 */
[----:B------:R0:W-:Y:S04]  /*28650*/  STL [R1+0x13f8], R61 ;  /* 0x0013f83d01007387 */ /* 0x0001e80000100800 */
[----:B------:R1:W-:Y:S01]  /*28660*/  STL [R1+0x13fc], R3 ;  /* 0x0013fc0301007387 */ /* 0x0003e20000100800 */
[----:B------:R-:W-:Y:S01]  /*28670*/  PRMT R7, RZ, 0x7610, R7 ;  /* 0x00007610ff077816 */ /* 0x000fe20000000007 */
[----:B---3--:R-:W-:-:S05]  /*28680*/  @!P1 IMAD.MOV.U32 R5, RZ, RZ, R41 ;  /* 0x000000ffff059224 */ /* 0x008fca00078e0029 */
[----:B------:R2:W3:Y:S02]  /*28690*/  @!P1 LDG.E.U16 R10, desc[UR8][R4.64] ;  /* 0x00000008040a9981 */ /* 0x0004e4000c1e1500 */
[----:B--2---:R-:W-:Y:S02]  /*286a0*/  @!P1 IMAD.MOV.U32 R5, RZ, RZ, R39 ;  /* 0x000000ffff059224 */ /* 0x004fe400078e0027 */
[----:B----4-:R-:W-:-:S05]  /*286b0*/  @!P1 IMAD.MOV.U32 R4, RZ, RZ, R38 ;  /* 0x000000ffff049224 */ /* 0x010fca00078e0026 */
[----:B------:R2:W4:Y:S02]  /*286c0*/  @!P1 LDG.E.U16 R9, desc[UR8][R4.64] ;  /* 0x0000000804099981 */ /* 0x000524000c1e1500 */
[----:B--2---:R-:W-:Y:S02]  /*286d0*/  @!P1 IMAD.MOV.U32 R4, RZ, RZ, R37 ;  /* 0x000000ffff049224 */ /* 0x004fe400078e0025 */
[----:B------:R-:W-:-:S05]  /*286e0*/  @!P1 IMAD.MOV.U32 R5, RZ, RZ, R61 ;  /* 0x000000ffff059224 */ /* 0x000fca00078e003d */
[----:B------:R2:W3:Y:S02]  /*286f0*/  @!P1 LDG.E.U16 R8, desc[UR8][R4.64] ;  /* 0x0000000804089981 */ /* 0x0004e4000c1e1500 */
[----:B--2---:R-:W-:Y:S02]  /*28700*/  @!P1 IMAD.MOV.U32 R4, RZ, RZ, R36 ;  /* 0x000000ffff049224 */ /* 0x004fe400078e0024 */
        /* <DEDUP_REMOVED lines=18> */
[----:B------:R-:W-:-:S03]  /*28830*/  @!P1 IMAD.MOV.U32 R5, RZ, RZ, R3 ;  /* 0x000000ffff059224 */ /* 0x000fc600078e0003 */
[----:B------:R-:W4:Y:S04]  /*28840*/  LDL.LU R54, [R1+0x60] ;  /* 0x0000600001367983 */ /* 0x000f280000300800 */
[----:B------:R-:W4:Y:S04]  /*28850*/  LDL.LU R55, [R1+0x54] ;  /* 0x0000540001377983 */ /* 0x000f280000300800 */
[----:B------:R-:W4:Y:S04]  /*28860*/  LDL.LU R56, [R1+0x50] ;  /* 0x0000500001387983 */ /* 0x000f280000300800 */
[----:B------:R-:W4:Y:S04]  /*28870*/  LDL.LU R57, [R1+0x44] ;  /* 0x0000440001397983 */ /* 0x000f280000300800 */
[----:B------:R-:W4:Y:S04]  /*28880*/  LDL.LU R58, [R1+0x40] ;  /* 0x00004000013a7983 */ /* 0x000f280000300800 */
[----:B------:R1:W4:Y:S01]  /*28890*/  @!P1 LDG.E.U16 R7, desc[UR8][R4.64] ;  /* 0x0000000804079981 */ /* 0x000322000c1e1500 */
[----:B0-----:R-:W-:-:S03]  /*288a0*/  LOP3.LUT R61, R60, 0x1f, RZ, 0xc0, !PT ;  /* 0x0000001f3c3d7812 */ /* 0x001fc600078ec0ff */
[----:B------:R-:W4:Y:S04]  /*288b0*/  LDL.LU R59, [R1+0x34] ;  /* 0x00003400013b7983 */ /* 0x000f280000300800 */
[----:B------:R-:W4:Y:S01]  /*288c0*/  LDL.LU R60, [R1+0x30] ;  /* 0x00003000013c7983 */ /* 0x000f220000300800 */
[----:B-1----:R-:W-:-:S03]  /*288d0*/  @!P1 IMAD.MOV.U32 R4, RZ, RZ, R2 ;  /* 0x000000ffff049224 */ /* 0x002fc600078e0002 */
[----:B------:R-:W4:Y:S01]  /*288e0*/  LDL.LU R2, [R1+0x24] ;  /* 0x0000240001027983 */ /* 0x000f220000300800 */
[----:B------:R-:W-:Y:S01]  /*288f0*/  PRMT R6, RZ, 0x7610, R6 ;  /* 0x00007610ff067816 */ /* 0x000fe20000000006 */
[----:B------:R-:W-:Y:S02]  /*28900*/  @!P1 IMAD.MOV.U32 R5, RZ, RZ, R0 ;  /* 0x000000ffff059224 */ /* 0x000fe400078e0000 */
[----:B------:R-:W4:Y:S04]  /*28910*/  LDL.LU R3, [R1+0x10] ;  /* 0x0000100001037983 */ /* 0x000f280000300800 */
[----:B------:R0:W4:Y:S04]  /*28920*/  @!P1 LDG.E.U16 R6, desc[UR8][R4.64] ;  /* 0x0000000804069981 */ /* 0x000128000c1e1500 */
[----:B------:R1:W-:Y:S01]  /*28930*/  STL [R1+0x1400], R0 ;  /* 0x0014000001007387 */ /* 0x0003e20000100800 */
[----:B0-----:R-:W-:-:S03]  /*28940*/  IMAD.SHL.U32 R5, R61, 0x2, RZ ;  /* 0x000000023d057824 */ /* 0x001fc600078e00ff */
[----:B-1----:R-:W4:Y:S04]  /*28950*/  LDL.LU R0, [R1+0x14] ;  /* 0x0000140001007983 */ /* 0x002f280000300800 */
[----:B------:R-:W4:Y:S01]  /*28960*/  LDL.LU R4, [R1+0x20] ;  /* 0x0000200001047983 */ /* 0x000f220000300800 */
[----:B------:R-:W-:-:S05]  /*28970*/  LOP3.LUT R5, R5, 0x20, RZ, 0x3c, !PT ;  /* 0x0000002005057812 */ /* 0x000fca00078e3cff */
[----:B--2---:R0:W-:Y:S04]  /*28980*/  STS.U16 [R5+UR5+0x740], R36 ;  /* 0x0007402405007988 */ /* 0x0041e80008000405 */
[----:B---3--:R1:W-:Y:S04]  /*28990*/  STS.U16 [R5+UR5+0x900], R37 ;  /* 0x0009002505007988 */ /* 0x0083e80008000405 */
[----:B----4-:R2:W-:Y:S04]  /*289a0*/  STS.U16 [R5+UR5+0x940], R38 ;  /* 0x0009402605007988 */ /* 0x0105e80008000405 */
[----:B------:R3:W-:Y:S04]  /*289b0*/  STS.U16 [R5+UR5+0xb00], R39 ;  /* 0x000b002705007988 */ /* 0x0007e80008000405 */
[----:B------:R4:W-:Y:S04]  /*289c0*/  STS.U16 [R5+UR5+0xb40], R40 ;  /* 0x000b402805007988 */ /* 0x0009e80008000405 */
[----:B------:R2:W-:Y:S04]  /*289d0*/  STS.U16 [R5+UR5+0xd00], R41 ;  /* 0x000d002905007988 */ /* 0x0005e80008000405 */
[----:B0-----:R-:W4:Y:S04]  /*289e0*/  LDL.LU R36, [R1+0x1e88] ;  /* 0x001e880001247983 */ /* 0x001f280000300800 */
[----:B-1----:R-:W4:Y:S04]  /*289f0*/  LDL.LU R37, [R1+0x1e84] ;  /* 0x001e840001257983 */ /* 0x002f280000300800 */
[----:B--2---:R-:W2:Y:S04]  /*28a00*/  LDL.LU R38, [R1+0x1e80] ;  /* 0x001e800001267983 */ /* 0x004ea80000300800 */
[----:B---3--:R-:W3:Y:S04]  /*28a10*/  LDL.LU R39, [R1+0x1e7c] ;  /* 0x001e7c0001277983 */ /* 0x008ee80000300800 */
[----:B----4-:R-:W4:Y:S04]  /*28a20*/  LDL.LU R40, [R1+0x1e78] ;  /* 0x001e780001287983 */ /* 0x010f280000300800 */
[----:B------:R-:W2:Y:S04]  /*28a30*/  LDL.LU R41, [R1+0x1e74] ;  /* 0x001e740001297983 */ /* 0x000ea80000300800 */
[----:B------:R0:W-:Y:S04]  /*28a40*/  STS.U16 [R5+UR5+0xd40], R42 ;  /* 0x000d402a05007988 */ /* 0x0001e80008000405 */
[----:B------:R1:W-:Y:S04]  /*28a50*/  STS.U16 [R5+UR5+0xf00], R43 ;  /* 0x000f002b05007988 */ /* 0x0003e80008000405 */
[----:B------:R0:W-:Y:S04]  /*28a60*/  STS.U16 [R5+UR5+0xf40], R44 ;  /* 0x000f402c05007988 */ /* 0x0001e80008000405 */
[----:B------:R0:W-:Y:S04]  /*28a70*/  STS.U16 [R5+UR5+0x1100], R45 ;  /* 0x0011002d05007988 */ /* 0x0001e80008000405 */
[----:B------:R1:W-:Y:S04]  /*28a80*/  STS.U16 [R5+UR5+0x1140], R46 ;  /* 0x0011402e05007988 */ /* 0x0003e80008000405 */
[----:B------:R1:W-:Y:S04]  /*28a90*/  STS.U16 [R5+UR5+0x1300], R47 ;  /* 0x0013002f05007988 */ /* 0x0003e80008000405 */
[----:B0-----:R-:W2:Y:S04]  /*28aa0*/  LDL.LU R42, [R1+0x1e70] ;  /* 0x001e7000012a7983 */ /* 0x001ea80000300800 */
[----:B-1----:R-:W2:Y:S04]  /*28ab0*/  LDL.LU R43, [R1+0x1e6c] ;  /* 0x001e6c00012b7983 */ /* 0x002ea80000300800 */
[----:B------:R-:W2:Y:S04]  /*28ac0*/  LDL.LU R44, [R1+0x1e68] ;  /* 0x001e6800012c7983 */ /* 0x000ea80000300800 */
[----:B------:R-:W2:Y:S04]  /*28ad0*/  LDL.LU R45, [R1+0x1e64] ;  /* 0x001e6400012d7983 */ /* 0x000ea80000300800 */
[----:B------:R-:W2:Y:S04]  /*28ae0*/  LDL.LU R46, [R1+0x1e60] ;  /* 0x001e6000012e7983 */ /* 0x000ea80000300800 */
        /* <DEDUP_REMOVED lines=27> */
[----:B0-----:R-:W2:Y:S04]  /*28ca0*/  LDL.LU R60, [R1+0x1e28] ;  /* 0x001e2800013c7983 */ /* 0x001ea80000300800 */
[----:B-1----:R-:W2:Y:S04]  /*28cb0*/  LDL.LU R2, [R1+0x1e24] ;  /* 0x001e240001027983 */ /* 0x002ea80000300800 */
[----:B------:R-:W-:Y:S04]  /*28cc0*/  STS.U16 [R5+UR5+0x2140], R4 ;  /* 0x0021400405007988 */ /* 0x000fe80008000405 */
[----:B------:R-:W-:Y:S04]  /*28cd0*/  STS.U16 [R5+UR5+0x2300], R0 ;  /* 0x0023000005007988 */ /* 0x000fe80008000405 */
[----:B------:R-:W-:Y:S01]  /*28ce0*/  STS.U16 [R5+UR5+0x2340], R3 ;  /* 0x0023400305007988 */ /* 0x000fe20008000405 */
[----:B------:R-:W-:-:S03]  /*28cf0*/  IMAD.SHL.U32 R61, R61, 0x2, RZ ;  /* 0x000000023d3d7824 */ /* 0x000fc600078e00ff */
[----:B--2---:R0:W-:Y:S04]  /*28d00*/  STS.U16 [R5+UR5+0x2500], R2 ;  /* 0x0025000205007988 */ /* 0x0041e80008000405 */
[----:B------:R1:W-:Y:S04]  /*28d10*/  STS.U16 [R5+UR5+0x2540], R60 ;  /* 0x0025403c05007988 */ /* 0x0003e80008000405 */
[----:B0-----:R-:W2:Y:S04]  /*28d20*/  LDL.LU R2, [R1+0x1e20] ;  /* 0x001e200001027983 */ /* 0x001ea80000300800 */
[----:B------:R-:W2:Y:S04]  /*28d30*/  LDL.LU R0, [R1+0x108] ;  /* 0x0001080001007983 */ /* 0x000ea80000300800 */
[----:B------:R-:W3:Y:S04]  /*28d40*/  LDL.LU R3, [R1+0x104] ;  /* 0x0001040001037983 */ /* 0x000ee80000300800 */
[----:B-1----:R-:W3:Y:S04]  /*28d50*/  LDL.LU R60, [R1+0x100] ;  /* 0x00010000013c7983 */ /* 0x002ee80000300800 */
        /* <DEDUP_REMOVED lines=9> */
[----:B----4-:R-:W-:Y:S04]  /*28df0*/  STS.U16 [R5+UR5+0x2f40], R40 ;  /* 0x002f402805007988 */ /* 0x010fe80008000405 */
        /* <DEDUP_REMOVED lines=12> */
[----:B------:R-:W-:-:S03]  /*28ec0*/  LOP3.LUT R61, R61, 0x30, RZ, 0x3c, !PT ;  /* 0x000000303d3d7812 */ /* 0x000fc600078e3cff */
[----:B------:R-:W-:Y:S04]  /*28ed0*/  STS.U16 [R5+UR5+0x3d00], R20 ;  /* 0x003d001405007988 */ /* 0x000fe80008000405 */
[----:B------:R-:W-:Y:S04]  /*28ee0*/  STS.U16 [R5+UR5+0x3d40], R19 ;  /* 0x003d401305007988 */ /* 0x000fe80008000405 */
[----:B------:R-:W-:Y:S04]  /*28ef0*/  STS.U16 [R5+UR5+0x3f00], R18 ;  /* 0x003f001205007988 */ /* 0x000fe80008000405 */
[----:B------:R-:W-:Y:S04]  /*28f00*/  STS.U16 [R5+UR5+0x3f40], R17 ;  /* 0x003f401105007988 */ /* 0x000fe80008000405 */
[----:B--2---:R-:W-:Y:S04]  /*28f10*/  STS.U16 [R61+UR5+0x180], R0 ;  /* 0x000180003d007988 */ /* 0x004fe80008000405 */
[----:B---3--:R-:W-:Y:S04]  /*28f20*/  STS.U16 [R61+UR5+0x1c0], R3 ;  /* 0x0001c0033d007988 */ /* 0x008fe80008000405 */
[----:B------:R0:W-:Y:S04]  /*28f30*/  STS.U16 [R61+UR5+0x380], R60 ;  /* 0x0003803c3d007988 */ /* 0x0001e80008000405 */
[----:B0-----:R-:W2:Y:S04]  /*28f40*/  LDL.LU R60, [R1+0xfc] ;  /* 0x0000fc00013c7983 */ /* 0x001ea80000300800 */
[----:B------:R-:W3:Y:S04]  /*28f50*/  LDL.LU R17, [R1+0xf8] ;  /* 0x0000f80001117983 */ /* 0x000ee80000300800 */
[----:B------:R-:W4:Y:S04]  /*28f60*/  LDL.LU R18, [R1+0xf4] ;  /* 0x0000f40001127983 */ /* 0x000f280000300800 */
        /* <DEDUP_REMOVED lines=28> */
[----:B--2---:R0:W-:Y:S04]  /*29130*/  STS.U16 [R61+UR5+0x3c0], R60 ;  /* 0x0003c03c3d007988 */ /* 0x0041e80008000405 */
[----:B0-----:R-:W2:Y:S04]  /*29140*/  LDL.LU R60, [R1+0x1e1c] ;  /* 0x001e1c00013c7983 */ /* 0x001ea80000300800 */
[----:B---3--:R-:W-:Y:S04]  /*29150*/  STS.U16 [R61+UR5+0x580], R17 ;  /* 0x000580113d007988 */ /* 0x008fe80008000405 */
        /* <DEDUP_REMOVED lines=29> */
[----:B--2---:R0:W-:Y:S04]  /*29330*/  STS.U16 [R61+UR5+0x2380], R60 ;  /* 0x0023803c3d007988 */ /* 0x0041e80008000405 */
[----:B0-----:R-:W2:Y:S04]  /*29340*/  LDL.LU R60, [R1+0x1e18] ;  /* 0x001e1800013c7983 */ /* 0x001ea80000300800 */
[----:B------:R0:W-:Y:S04]  /*29350*/  STS.U16 [R61+UR5+0x23c0], R2 ;  /* 0x0023c0023d007988 */ /* 0x0001e80008000405 */
[----:B------:R-:W3:Y:S04]  /*29360*/  LDL R18, [R1+0x13e8] ;  /* 0x0013e80001127983 */ /* 0x000ee80000100800 */
[----:B------:R-:W4:Y:S04]  /*29370*/  LDL R17, [R1+0x13e4] ;  /* 0x0013e40001117983 */ /* 0x000f280000100800 */
[----:B------:R-:W3:Y:S04]  /*29380*/  LDL R3, [R1+0x13e0] ;  /* 0x0013e00001037983 */ /* 0x000ee80000100800 */
[----:B0-----:R-:W3:Y:S04]  /*29390*/  LDL R2, [R1+0x9d8] ;  /* 0x0009d80001027983 */ /* 0x001ee80000100800 */
[----:B------:R-:W-:Y:S04]  /*293a0*/  STS.U16 [R61+UR5+0x2580], R59 ;  /* 0x0025803b3d007988 */ /* 0x000fe80008000405 */
[----:B------:R0:W-:Y:S04]  /*293b0*/  STS.U16 [R61+UR5+0x25c0], R58 ;  /* 0x0025c03a3d007988 */ /* 0x0001e80008000405 */
[----:B------:R-:W3:Y:S04]  /*293c0*/  LDL.LU.64 R56, [R1+0x920] ;  /* 0x0009200001387983 */ /* 0x000ee80000300a00 */
[----:B0-----:R-:W3:Y:S04]  /*293d0*/  LDL.LU.64 R58, [R1+0x928] ;  /* 0x00092800013a7983 */ /* 0x001ee80000300a00 */
        /* <DEDUP_REMOVED lines=26> */
[----:B------:R-:W-:Y:S06]  /*29580*/  BAR.SYNC.DEFER_BLOCKING 0x0 ;  /* 0x0000000000007b1d */ /* 0x000fec0000010000 */
[----:B--2---:R-:W0:Y:S04]  /*29590*/  LDSM.16.M88.4 R8, [R60+UR5] ;  /* 0x000000053c08783b */ /* 0x004e280008000200 */
[----:B------:R-:W1:Y:S04]  /*295a0*/  LDSM.16.M88.4 R48, [R60+UR5+0x200] ;  /* 0x000200053c30783b */ /* 0x000e680008000200 */
[----:B------:R-:W2:Y:S04]  /*295b0*/  LDSM.16.M88.4 R40, [R60+UR5+0x400] ;  /* 0x000400053c28783b */ /* 0x000ea80008000200 */
[----:B----4-:R-:W-:Y:S04]  /*295c0*/  LDSM.16.MT88.4 R12, [R17+UR5+0x4000] ;  /* 0x00400005110c783b */ /* 0x010fe80008004200 */
[----:B------:R-:W-:Y:S04]  /*295d0*/  LDSM.16.M88.4 R32, [R60+UR5+0x600] ;  /* 0x000600053c20783b */ /* 0x000fe80008000200 */
[----:B------:R-:W-:Y:S04]  /*295e0*/  LDSM.16.M88.4 R24, [R60+UR5+0x800] ;  /* 0x000800053c18783b */ /* 0x000fe80008000200 */
[----:B------:R-:W-:Y:S04]  /*295f0*/  LDSM.16.M88.4 R20, [R60+UR5+0xa00] ;  /* 0x000a00053c14783b */ /* 0x000fe80008000200 */
[----:B---3--:R-:W3:Y:S04]  /*29600*/  LDSM.16.MT88.4 R4, [R2+UR5+0x4000] ;  /* 0x004000050204783b */ /* 0x008ee80008004200 */
[----:B------:R4:W-:Y:S04]  /*29610*/  STL [R1+0x1b40], R2 ;  /* 0x001b400201007387 */ /* 0x0009e80000100800 */
[----:B0-----:R-:W-:Y:S01]  /*29620*/  STL.64 [R1+0x158], R10 ;  /* 0x0001580a01007387 */ /* 0x001fe20000100a00 */
[----:B----4-:R-:W-:-:S02]  /*29630*/  IMAD.MOV.U32 R2, RZ, RZ, R8 ;  /* 0x000000ffff027224 */ /* 0x010fc400078e0008 */
[----:B------:R-:W-:Y:S01]  /*29640*/  IMAD.MOV.U32 R0, RZ, RZ, R9 ;  /* 0x000000ffff007224 */ /* 0x000fe200078e0009 */
[----:B------:R-:W4:Y:S04]  /*29650*/  LDL.LU.64 R44, [R1+0x1b0] ;  /* 0x0001b000012c7983 */ /* 0x000f280000300a00 */
[----:B------:R-:W4:Y:S04]  /*29660*/  LDL.LU.64 R46, [R1+0x1b8] ;  /* 0x0001b800012e7983 */ /* 0x000f280000300a00 */
[----:B-1----:R-:W-:Y:S04]  /*29670*/  STL.64 [R1+0x148], R50 ;  /* 0x0001483201007387 */ /* 0x002fe80000100a00 */
[----:B------:R0:W-:Y:S04]  /*29680*/  STL.64 [R1+0x1e00], R48 ;  /* 0x001e003001007387 */ /* 0x0001e80000100a00 */
[----:B------:R-:W4:Y:S01]  /*29690*/  LDSM.16.MT88.4 R8, [R18+UR5+0x4000] ;  /* 0x004000051208783b */ /* 0x000f220008004200 */
[----:B0-----:R-:W-:-:S02]  /*296a0*/  IMAD.MOV.U32 R48, RZ, RZ, R2 ;  /* 0x000000ffff307224 */ /* 0x001fc400078e0002 */
[----:B------:R-:W-:Y:S01]  /*296b0*/  IMAD.MOV.U32 R49, RZ, RZ, R0 ;  /* 0x000000ffff317224 */ /* 0x000fe200078e0000 */
[----:B--2---:R-:W-:Y:S04]  /*296c0*/  STL.64 [R1+0x130], R40 ;  /* 0x0001302801007387 */ /* 0x004fe80000100a00 */
[----:B------:R-:W0:Y:S02]  /*296d0*/  LDSM.16.MT88.4 R16, [R3+UR5+0x4000] ;  /* 0x004000050310783b */ /* 0x000e240008004200 */
[----:B---3--:R-:W-:Y:S02]  /*296e0*/  HMMA.16816.F32.BF16 R28, R4, R48, R56 ;  /* 0x00000030041c723c */ /* 0x008fe40000041838 */
[----:B------:R-:W-:Y:S04]  /*296f0*/  STL.64 [R1+0x138], R42 ;  /* 0x0001382a01007387 */ /* 0x000fe80000100a00 */
[----:B------:R-:W-:-:S13]  /*29700*/  STL.64 [R1+0x1df8], R40 ;  /* 0x001df82801007387 */ /* 0x000fda0000100a00 */
[----:B------:R-:W-:Y:S04]  /*29710*/  STL [R1+0x920], R28 ;  /* 0x0009201c01007387 */ /* 0x000fe80000100800 */
[----:B------:R-:W2:Y:S04]  /*29720*/  LDL.LU.64 R36, [R1+0x190] ;  /* 0x0001900001247983 */ /* 0x000ea80000300a00 */
[----:B------:R-:W2:Y:S04]  /*29730*/  LDL.LU.64 R38, [R1+0x198] ;  /* 0x0001980001267983 */ /* 0x000ea80000300a00 */
[----:B------:R-:W-:Y:S04]  /*29740*/  STL.64 [R1+0x1e10], R6 ;  /* 0x001e100601007387 */ /* 0x000fe80000100a00 */
[----:B------:R1:W-:Y:S04]  /*29750*/  STL.64 [R1+0x1e08], R4 ;  /* 0x001e080401007387 */ /* 0x0003e80000100a00 */
[----:B-1----:R-:W0:Y:S04]  /*29760*/  LDL.LU.64 R4, [R1+0x170] ;  /* 0x0001700001047983 */ /* 0x002e280000300a00 */
[----:B------:R-:W0:Y:S04]  /*29770*/  LDL.LU.64 R6, [R1+0x178] ;  /* 0x0001780001067983 */ /* 0x000e280000300a00 */
[----:B------:R-:W3:Y:S01]  /*29780*/  LDL.LU.64 R40, [R1+0x570] ;  /* 0x0005700001287983 */ /* 0x000ee20000300a00 */
[----:B------:R-:W-:-:S03]  /*29790*/  IMAD.MOV.U32 R61, RZ, RZ, R29 ;  /* 0x000000ffff3d7224 */ /* 0x000fc600078e001d */
[----:B------:R-:W3:Y:S01]  /*297a0*/  LDL.LU.64 R42, [R1+0x578] ;  /* 0x00057800012a7983 */ /* 0x000ee20000300a00 */
[----:B------:R-:W-:Y:S02]  /*297b0*/  IMAD.MOV.U32 R3, RZ, RZ, R30 ;  /* 0x000000ffff037224 */ /* 0x000fe400078e001e */
[----:B------:R-:W-:Y:S01]  /*297c0*/  IMAD.MOV.U32 R0, RZ, RZ, R31 ;  /* 0x000000ffff007224 */ /* 0x000fe200078e001f */
[----:B------:R-:W3:Y:S04]  /*297d0*/  LDL.LU.64 R28, [R1+0x1a0] ;  /* 0x0001a000011c7983 */ /* 0x000ee80000300a00 */
[----:B------:R-:W3:Y:S04]  /*297e0*/  LDL.LU.64 R30, [R1+0x1a8] ;  /* 0x0001a800011e7983 */ /* 0x000ee80000300a00 */
[----:B------:R-:W-:Y:S04]  /*297f0*/  STL.64 [R1+0x120], R32 ;  /* 0x0001202001007387 */ /* 0x000fe80000100a00 */
[----:B------:R-:W-:Y:S04]  /*29800*/  STL.64 [R1+0x128], R34 ;  /* 0x0001282201007387 */ /* 0x000fe80000100a00 */
[----:B------:R-:W-:Y:S04]  /*29810*/  STL.64 [R1+0x110], R24 ;  /* 0x0001101801007387 */ /* 0x000fe80000100a00 */
[----:B------:R-:W-:Y:S04]  /*29820*/  STL.64 [R1+0x118], R26 ;  /* 0x0001181a01007387 */ /* 0x000fe80000100a00 */
[----:B------:R-:W-:Y:S04]  /*29830*/  STL.64 [R1+0x100], R20 ;  /* 0x0001001401007387 */ /* 0x000fe80000100a00 */
[----:B------:R-:W-:Y:S04]  /*29840*/  STL.64 [R1+0x108], R22 ;  /* 0x0001081601007387 */ /* 0x000fe80000100a00 */
[----:B------:R-:W-:Y:S04]  /*29850*/  STL [R1+0x1b4c], R0 ;  /* 0x001b4c0001007387 */ /* 0x000fe80000100800 */
[----:B------:R-:W-:Y:S04]  /*29860*/  STL [R1+0x1b48], R3 ;  /* 0x001b480301007387 */ /* 0x000fe80000100800 */
[----:B------:R-:W-:Y:S04]  /*29870*/  STL [R1+0x1b44], R61 ;  /* 0x001b443d01007387 */ /* 0x000fe80000100800 */
[----:B------:R-:W3:Y:S04]  /*29880*/  LDL.LU.64 R56, [R1+0x180] ;  /* 0x0001800001387983 */ /* 0x000ee80000300a00 */
[----:B------:R-:W3:Y:S01]  /*29890*/  LDL.LU.64 R58, [R1+0x188] ;  /* 0x00018800013a7983 */ /* 0x000ee20000300a00 */
[----:B----4-:R-:W-:-:S15]  /*298a0*/  HMMA.16816.F32.BF16 R44, R8, R48, R44 ;  /* 0x00000030082c723c */ /* 0x010fde000004182c */
[----:B------:R-:W-:-:S04]  /*298b0*/  NOP ;  /* 0x0000000000007918 */ /* 0x000fc80000000000 */
[----:B------:R1:W-:Y:S04]  /*298c0*/  STL.64 [R1+0x910], R44 ;  /* 0x0009102c01007387 */ /* 0x0003e80000100a00 */
[----:B------:R4:W-:Y:S04]  /*298d0*/  STL.64 [R1+0x918], R46 ;  /* 0x0009182e01007387 */ /* 0x0009e80000100a00 */
[----:B------:R-:W3:Y:S04]  /*298e0*/  LDL.LU.64 R52, [R1+0x160] ;  /* 0x0001600001347983 */ /* 0x000ee80000300a00 */
[----:B------:R-:W3:Y:S01]  /*298f0*/  LDL.LU.64 R54, [R1+0x168] ;  /* 0x0001680001367983 */ /* 0x000ee20000300a00 */
[-C--:B--2---:R-:W-:Y:S08]  /*29900*/  HMMA.16816.F32.BF16 R36, R12, R48.reuse, R36 ;  /* 0x000000300c24723c */ /* 0x084ff00000041824 */
[----:B0-----:R-:W-:Y:S11]  /*29910*/  HMMA.16816.F32.BF16 R48, R16, R48, R4 ;  /* 0x000000301030723c */ /* 0x001ff60000041804 */
[----:B------:R0:W-:Y:S04]  /*29920*/  STL.64 [R1+0x930], R36 ;  /* 0x0009302401007387 */ /* 0x0001e80000100a00 */
[----:B------:R2:W-:Y:S04]  /*29930*/  STL.64 [R1+0x938], R38 ;  /* 0x0009382601007387 */ /* 0x0005e80000100a00 */
[----:B-1----:R-:W3:Y:S04]  /*29940*/  LDL.LU.64 R44, [R1+0x9c0] ;  /* 0x0009c000012c7983 */ /* 0x002ee80000300a00 */
[----:B----4-:R-:W4:Y:S04]  /*29950*/  LDL.LU.64 R46, [R1+0x9c8] ;  /* 0x0009c800012e7983 */ /* 0x010f280000300a00 */
[----:B0-----:R-:W3:Y:S04]  /*29960*/  LDL.LU.64 R36, [R1+0x9b0] ;  /* 0x0009b00001247983 */ /* 0x001ee80000300a00 */
[----:B--2---:R-:W2:Y:S04]  /*29970*/  LDL.LU.64 R38, [R1+0x9b8] ;  /* 0x0009b80001267983 */ /* 0x004ea80000300a00 */
[----:B------:R-:W3:Y:S04]  /*29980*/  LDL.LU.64 R6, [R1+0x1e10] ;  /* 0x001e100001067983 */ /* 0x000ee80000300a00 */
[----:B------:R-:W3:Y:S04]  /*29990*/  LDL.LU.64 R4, [R1+0x1e08] ;  /* 0x001e080001047983 */ /* 0x000ee80000300a00 */
[----:B------:R0:W-:Y:S04]  /*299a0*/  STL.64 [R1+0x950], R48 ;  /* 0x0009503001007387 */ /* 0x0001e80000100a00 */
[----:B------:R-:W-:Y:S04]  /*299b0*/  STL.64 [R1+0x958], R50 ;  /* 0x0009583201007387 */ /* 0x000fe80000100a00 */
[----:B0-----:R-:W3:Y:S02]  /*299c0*/  LDL.LU.64 R48, [R1+0x1e00] ;  /* 0x001e000001307983 */ /* 0x001ee40000300a00 */
[----:B---3--:R-:W-:-:S15]  /*299d0*/  HMMA.16816.F32.BF16 R40, R4, R48, R40 ;  /* 0x000000300428723c */ /* 0x008fde0000041828 */
[----:B------:R-:W-:-:S04]  /*299e0*/  NOP ;  /* 0x0000000000007918 */ /* 0x000fc80000000000 */
[----:B------:R0:W-:Y:S04]  /*299f0*/  STL.64 [R1+0x570], R40 ;  /* 0x0005702801007387 */ /* 0x0001e80000100a00 */
[----:B------:R-:W-:Y:S04]  /*29a00*/  STL.64 [R1+0x578], R42 ;  /* 0x0005782a01007387 */ /* 0x000fe80000100a00 */
[----:B0-----:R-:W4:Y:S01]  /*29a10*/  LDL.LU.64 R40, [R1+0x1df8] ;  /* 0x001df80001287983 */ /* 0x001f220000300a00 */
[----:B------:R-:W-:-:S15]  /*29a20*/  HMMA.16816.F32.BF16 R28, R8, R48, R28 ;  /* 0x00000030081c723c */ /* 0x000fde000004181c */
[----:B------:R-:W-:-:S04]  /*29a30*/  NOP ;  /* 0x0000000000007918 */ /* 0x000fc80000000000 */
[----:B------:R0:W-:Y:S04]  /*29a40*/  STL.64 [R1+0x5d0], R28 ;  /* 0x0005d01c01007387 */ /* 0x0001e80000100a00 */
[----:B------:R1:W-:Y:S04]  /*29a50*/  STL.64 [R1+0x5d8], R30 ;  /* 0x0005d81e01007387 */ /* 0x0003e80000100a00 */
[----:B0-----:R-:W3:Y:S04]  /*29a60*/  LDL.LU.64 R28, [R1+0x9a0] ;  /* 0x0009a000011c7983 */ /* 0x001ee80000300a00 */
[----:B-1----:R-:W3:Y:S04]  /*29a70*/  LDL.LU.64 R30, [R1+0x9a8] ;  /* 0x0009a800011e7983 */ /* 0x002ee80000300a00 */
[----:B------:R-:W-:Y:S04]  /*29a80*/  STL [R1+0x1d64], R8 ;  /* 0x001d640801007387 */ /* 0x000fe80000100800 */
[----:B------:R-:W-:Y:S04]  /*29a90*/  STL [R1+0x1d60], R9 ;  /* 0x001d600901007387 */ /* 0x000fe80000100800 */
[----:B------:R-:W-:Y:S04]  /*29aa0*/  STL [R1+0x1d5c], R10 ;  /* 0x001d5c0a01007387 */ /* 0x000fe80000100800 */
[----:B------:R0:W-:Y:S02]  /*29ab0*/  STL [R1+0x1d58], R11 ;  /* 0x001d580b01007387 */ /* 0x0001e40000100800 */
[----:B0-----:R-:W-:Y:S02]  /*29ac0*/  HMMA.16816.F32.BF16 R8, R12, R48, R56 ;  /* 0x000000300c08723c */ /* 0x001fe40000041838 */
[----:B------:R-:W-:Y:S04]  /*29ad0*/  STL.64 [R1+0x1c48], R14 ;  /* 0x001c480e01007387 */ /* 0x000fe80000100a00 */
[----:B------:R2:W-:Y:S04]  /*29ae0*/  STL.64 [R1+0x1c40], R12 ;  /* 0x001c400c01007387 */ /* 0x0005e80000100a00 */
[----:B------:R-:W-:Y:S09]  /*29af0*/  LDSM.16.M88.4 R56, [R60+UR5+0x3e00] ;  /* 0x003e00053c38783b */ /* 0x000ff20008000200 */
[----:B------:R-:W-:Y:S04]  /*29b00*/  STL.64 [R1+0x900], R8 ;  /* 0x0009000801007387 */ /* 0x000fe80000100a00 */
[----:B------:R0:W-:Y:S04]  /*29b10*/  STL.64 [R1+0x908], R10 ;  /* 0x0009080a01007387 */ /* 0x0001e80000100a00 */
[----:B------:R-:W-:Y:S04]  /*29b20*/  STL.64 [R1+0x1b78], R18 ;  /* 0x001b781201007387 */ /* 0x000fe80000100a00 */
[----:B------:R4:W-:Y:S01]  /*29b30*/  STL.64 [R1+0x1b70], R16 ;  /* 0x001b701001007387 */ /* 0x0009e20000100a00 */
[----:B--2---:R-:W-:Y:S03]  /*29b40*/  HMMA.16816.F32.BF16 R12, R4, R32, R36 ;  /* 0x00000020040c723c */ /* 0x004fe60000041824 */
[----:B------:R-:W-:Y:S05]  /*29b50*/  LDSM.16.M88.4 R36, [R60+UR5+0x3400] ;  /* 0x003400053c24783b */ /* 0x000fea0008000200 */
[----:B0-----:R-:W-:Y:S01]  /*29b60*/  HMMA.16816.F32.BF16 R8, R16, R48, R52 ;  /* 0x000000301008723c */ /* 0x001fe20000041834 */
[----:B------:R-:W-:Y:S04]  /*29b70*/  LDSM.16.M88.4 R48, [R60+UR5+0x3a00] ;  /* 0x003a00053c30783b */ /* 0x000fe80008000200 */
[----:B------:R-:W-:-:S14]  /*29b80*/  LDSM.16.M88.4 R52, [R60+UR5+0x3c00] ;  /* 0x003c00053c34783b */ /* 0x000fdc0008000200 */
[----:B------:R0:W-:Y:S04]  /*29b90*/  STL.64 [R1+0x940], R8 ;  /* 0x0009400801007387 */ /* 0x0001e80000100a00 */
[----:B------:R1:W-:Y:S01]  /*29ba0*/  STL.64 [R1+0x948], R10 ;  /* 0x0009480a01007387 */ /* 0x0003e20000100a00 */
[C---:B----4-:R-:W-:Y:S08]  /*29bb0*/  HMMA.16816.F32.BF16 R16, R4.reuse, R40, R44 ;  /* 0x000000280410723c */ /* 0x050ff0000004182c */
[----:B---3--:R-:W-:Y:S11]  /*29bc0*/  HMMA.16816.F32.BF16 R24, R4, R24, R28 ;  /* 0x000000180418723c */ /* 0x008ff6000004181c */
[----:B------:R-:W-:Y:S04]  /*29bd0*/  STL.64 [R1+0x1b0], R16 ;  /* 0x0001b01001007387 */ /* 0x000fe80000100a00 */
[----:B------:R-:W-:Y:S04]  /*29be0*/  STL.64 [R1+0x1b8], R18 ;  /* 0x0001b81201007387 */ /* 0x000fe80000100a00 */
[----:B------:R2:W-:Y:S04]  /*29bf0*/  STL.64 [R1+0x1a0], R12 ;  /* 0x0001a00c01007387 */ /* 0x0005e80000100a00 */
[----:B------:R3:W-:Y:S04]  /*29c00*/  STL.64 [R1+0x1a8], R14 ;  /* 0x0001a80e01007387 */ /* 0x0007e80000100a00 */
[----:B------:R-:W4:Y:S01]  /*29c10*/  LDSM.16.M88.4 R16, [R60+UR5+0xc00] ;  /* 0x000c00053c10783b */ /* 0x000f220008000200 */
[----:B0-----:R-:W-:-:S02]  /*29c20*/  IMAD.MOV.U32 R8, RZ, RZ, R32 ;  /* 0x000000ffff087224 */ /* 0x001fc400078e0020 */
[----:B-1----:R-:W-:Y:S02]  /*29c30*/  IMAD.MOV.U32 R10, RZ, RZ, R20 ;  /* 0x000000ffff0a7224 */ /* 0x002fe400078e0014 */
[----:B------:R-:W-:Y:S02]  /*29c40*/  IMAD.MOV.U32 R11, RZ, RZ, R21 ;  /* 0x000000ffff0b7224 */ /* 0x000fe400078e0015 */
[----:B------:R-:W-:Y:S01]  /*29c50*/  IMAD.MOV.U32 R9, RZ, RZ, R33 ;  /* 0x000000ffff097224 */ /* 0x000fe200078e0021 */
[----:B------:R-:W-:Y:S04]  /*29c60*/  LDSM.16.M88.4 R40, [R60+UR5+0x3600] ;  /* 0x003600053c28783b */ /* 0x000fe80008000200 */
[----:B------:R-:W-:Y:S04]  /*29c70*/  LDSM.16.M88.4 R44, [R60+UR5+0x3800] ;  /* 0x003800053c2c783b */ /* 0x000fe80008000200 */
[----:B--2---:R-:W2:Y:S04]  /*29c80*/  LDL.LU.64 R12, [R1+0x990] ;  /* 0x00099000010c7983 */ /* 0x004ea80000300a00 */
[----:B---3--:R-:W2:Y:S04]  /*29c90*/  LDL.LU.64 R14, [R1+0x998] ;  /* 0x00099800010e7983 */ /* 0x008ea80000300a00 */
[----:B------:R-:W-:Y:S04]  /*29ca0*/  STL.64 [R1+0x190], R24 ;  /* 0x0001901801007387 */ /* 0x000fe80000100a00 */
[----:B------:R-:W-:Y:S04]  /*29cb0*/  STL.64 [R1+0x198], R26 ;  /* 0x0001981a01007387 */ /* 0x000fe80000100a00 */
[----:B------:R-:W0:Y:S04]  /*29cc0*/  LDSM.16.M88.4 R24, [R60+UR5+0xe00] ;  /* 0x000e00053c18783b */ /* 0x000e280008000200 */
[----:B----4-:R-:W-:Y:S01]  /*29cd0*/  STL.64 [R1+0xf0], R16 ;  /* 0x0000f01001007387 */ /* 0x010fe20000100a00 */
[----:B------:R-:W-:-:S03]  /*29ce0*/  IMAD.MOV.U32 R28, RZ, RZ, R16 ;  /* 0x000000ffff1c7224 */ /* 0x000fc600078e0010 */
[----:B------:R-:W-:Y:S01]  /*29cf0*/  STL.64 [R1+0xf8], R18 ;  /* 0x0000f81201007387 */ /* 0x000fe20000100a00 */
[----:B------:R-:W-:-:S03]  /*29d00*/  IMAD.MOV.U32 R3, RZ, RZ, R17 ;  /* 0x000000ffff037224 */ /* 0x000fc600078e0011 */
[----:B------:R-:W1:Y:S04]  /*29d10*/  LDSM.16.M88.4 R16, [R60+UR5+0x1000] ;  /* 0x001000053c10783b */ /* 0x000e680008000200 */
[----:B0-----:R-:W-:Y:S04]  /*29d20*/  STL.64 [R1+0xe0], R24 ;  /* 0x0000e01801007387 */ /* 0x001fe80000100a00 */
[----:B------:R-:W-:Y:S04]  /*29d30*/  STL.64 [R1+0xe8], R26 ;  /* 0x0000e81a01007387 */ /* 0x000fe80000100a00 */
[----:B------:R-:W-:Y:S04]  /*29d40*/  LDSM.16.M88.4 R24, [R60+UR5+0x1a00] ;  /* 0x001a00053c18783b */ /* 0x000fe80008000200 */
[----:B-1----:R-:W-:Y:S01]  /*29d50*/  STL.64 [R1+0xd0], R16 ;  /* 0x0000d01001007387 */ /* 0x002fe20000100a00 */
[----:B------:R-:W-:-:S03]  /*29d60*/  IMAD.MOV.U32 R30, RZ, RZ, R16 ;  /* 0x000000ffff1e7224 */ /* 0x000fc600078e0010 */
[----:B------:R-:W-:Y:S01]  /*29d70*/  STL.64 [R1+0xd8], R18 ;  /* 0x0000d81201007387 */ /* 0x000fe20000100a00 */
[----:B------:R-:W-:-:S03]  /*29d80*/  IMAD.MOV.U32 R29, RZ, RZ, R17 ;  /* 0x000000ffff1d7224 */ /* 0x000fc600078e0011 */
[----:B------:R-:W0:Y:S04]  /*29d90*/  LDSM.16.M88.4 R16, [R60+UR5+0x1200] ;  /* 0x001200053c10783b */ /* 0x000e280008000200 */
[----:B0-----:R-:W-:Y:S01]  /*29da0*/  STL.64 [R1+0xc0], R16 ;  /* 0x0000c01001007387 */ /* 0x001fe20000100a00 */
[----:B------:R-:W-:-:S03]  /*29db0*/  IMAD.MOV.U32 R32, RZ, RZ, R16 ;  /* 0x000000ffff207224 */ /* 0x000fc600078e0010 */
[----:B------:R-:W-:Y:S01]  /*29dc0*/  STL.64 [R1+0xc8], R18 ;  /* 0x0000c81201007387 */ /* 0x000fe20000100a00 */
[----:B------:R-:W-:-:S03]  /*29dd0*/  IMAD.MOV.U32 R31, RZ, RZ, R17 ;  /* 0x000000ffff1f7224 */ /* 0x000fc600078e0011 */
[----:B------:R-:W0:Y:S04]  /*29de0*/  LDSM.16.M88.4 R16, [R60+UR5+0x1400] ;  /* 0x001400053c10783b */ /* 0x000e280008000200 */
[----:B0-----:R-:W-:Y:S04]  /*29df0*/  STL.64 [R1+0xb0], R16 ;  /* 0x0000b01001007387 */ /* 0x001fe80000100a00 */
[----:B------:R-:W-:Y:S01]  /*29e00*/  STL.64 [R1+0xb8], R18 ;  /* 0x0000b81201007387 */ /* 0x000fe20000100a00 */
[----:B------:R-:W-:Y:S02]  /*29e10*/  IMAD.MOV.U32 R2, RZ, RZ, R16 ;  /* 0x000000ffff027224 */ /* 0x000fe400078e0010 */
[----:B------:R-:W-:-:S02]  /*29e20*/  IMAD.MOV.U32 R0, RZ, RZ, R17 ;  /* 0x000000ffff007224 */ /* 0x000fc400078e0011 */
[----:B------:R-:W-:Y:S01]  /*29e30*/  LDSM.16.M88.4 R16, [R60+UR5+0x1e00] ;  /* 0x001e00053c10783b */ /* 0x000fe20008000200 */
[----:B--2---:R-:W-:Y:S03]  /*29e40*/  HMMA.16816.F32.BF16 R12, R4, R20, R12 ;  /* 0x00000014040c723c */ /* 0x004fe6000004180c */
[----:B------:R-:W-:-:S15]  /*29e50*/  LDSM.16.M88.4 R20, [R60+UR5+0x1c00] ;  /* 0x001c00053c14783b */ /* 0x000fde0008000200 */
[----:B------:R-:W-:Y:S01]  /*29e60*/  NOP ;  /* 0x0000000000007918 */ /* 0x000fe20000000000 */
[----:B------:R-:W-:Y:S04]  /*29e70*/  STL.64 [R1+0x180], R12 ;  /* 0x0001800c01007387 */ /* 0x000fe80000100a00 */
[----:B------:R-:W-:Y:S04]  /*29e80*/  STL.64 [R1+0x188], R14 ;  /* 0x0001880e01007387 */ /* 0x000fe80000100a00 */
[----:B------:R-:W0:Y:S04]  /*29e90*/  LDSM.16.M88.4 R12, [R60+UR5+0x1600] ;  /* 0x001600053c0c783b */ /* 0x000e280008000200 */
[----:B------:R-:W-:Y:S04]  /*29ea0*/  STL.64 [R1+0x1d70], R10 ;  /* 0x001d700a01007387 */ /* 0x000fe80000100a00 */
[----:B------:R1:W-:Y:S04]  /*29eb0*/  STL.64 [R1+0x1d68], R8 ;  /* 0x001d680801007387 */ /* 0x0003e80000100a00 */
[----:B0-----:R-:W-:Y:S01]  /*29ec0*/  STL.64 [R1+0xa0], R12 ;  /* 0x0000a00c01007387 */ /* 0x001fe20000100a00 */
[----:B-1----:R-:W-:-:S03]  /*29ed0*/  IMAD.MOV.U32 R9, RZ, RZ, R12 ;  /* 0x000000ffff097224 */ /* 0x002fc600078e000c */
[----:B------:R-:W-:Y:S01]  /*29ee0*/  STL.64 [R1+0xa8], R14 ;  /* 0x0000a80e01007387 */ /* 0x000fe20000100a00 */
[----:B------:R-:W-:-:S03]  /*29ef0*/  IMAD.MOV.U32 R8, RZ, RZ, R13 ;  /* 0x000000ffff087224 */ /* 0x000fc600078e000d */
[----:B------:R-:W0:Y:S04]  /*29f00*/  LDSM.16.M88.4 R12, [R60+UR5+0x1800] ;  /* 0x001800053c0c783b */ /* 0x000e280008000200 */
[----:B------:R-:W-:Y:S04]  /*29f10*/  STL.64 [R1+0x80], R24 ;  /* 0x0000801801007387 */ /* 0x000fe80000100a00 */
[----:B------:R-:W-:Y:S04]  /*29f20*/  STL.64 [R1+0x88], R26 ;  /* 0x0000881a01007387 */ /* 0x000fe80000100a00 */
[----:B------:R-:W-:Y:S04]  /*29f30*/  STL.64 [R1+0x70], R20 ;  /* 0x0000701401007387 */ /* 0x000fe80000100a00 */
[----:B------:R-:W-:Y:S04]  /*29f40*/  STL.64 [R1+0x78], R22 ;  /* 0x0000781601007387 */ /* 0x000fe80000100a00 */
[----:B------:R-:W-:Y:S04]  /*29f50*/  STL.64 [R1+0x60], R16 ;  /* 0x0000601001007387 */ /* 0x000fe80000100a00 */
[----:B------:R-:W1:Y:S01]  /*29f60*/  LDSM.16.M88.4 R24, [R60+UR5+0x2200] ;  /* 0x002200053c18783b */ /* 0x000e620008000200 */
[----:B------:R-:W-:-:S03]  /*29f70*/  IMAD.MOV.U32 R11, RZ, RZ, R16 ;  /* 0x000000ffff0b7224 */ /* 0x000fc600078e0010 */
[----:B------:R-:W-:Y:S01]  /*29f80*/  STL.64 [R1+0x68], R18 ;  /* 0x0000681201007387 */ /* 0x000fe20000100a00 */
[----:B------:R-:W-:-:S03]  /*29f90*/  IMAD.MOV.U32 R10, RZ, RZ, R17 ;  /* 0x000000ffff0a7224 */ /* 0x000fc600078e0011 */
[----:B------:R-:W-:Y:S04]  /*29fa0*/  LDSM.16.M88.4 R20, [R60+UR5+0x2400] ;  /* 0x002400053c14783b */ /* 0x000fe80008000200 */
[----:B------:R-:W2:Y:S04]  /*29fb0*/  LDSM.16.M88.4 R16, [R60+UR5+0x2000] ;  /* 0x002000053c10783b */ /* 0x000ea80008000200 */
[----:B0-----:R-:W-:Y:S04]  /*29fc0*/  STL.64 [R1+0x90], R12 ;  /* 0x0000900c01007387 */ /* 0x001fe80000100a00 */
[----:B------:R-:W-:Y:S04]  /*29fd0*/  STL.64 [R1+0x98], R14 ;  /* 0x0000980e01007387 */ /* 0x000fe80000100a00 */
[----:B------:R-:W-:Y:S04]  /*29fe0*/  STL.64 [R1+0x1dd0], R12 ;  /* 0x001dd00c01007387 */ /* 0x000fe80000100a00 */
[----:B------:R-:W0:Y:S04]  /*29ff0*/  LDSM.16.M88.4 R12, [R60+UR5+0x2600] ;  /* 0x002600053c0c783b */ /* 0x000e280008000200 */
[----:B-1----:R-:W-:Y:S04]  /*2a000*/  STL.64 [R1+0x40], R24 ;  /* 0x0000401801007387 */ /* 0x002fe80000100a00 */
[----:B------:R-:W-:Y:S04]  /*2a010*/  STL.64 [R1+0x48], R26 ;  /* 0x0000481a01007387 */ /* 0x000fe80000100a00 */
[----:B------:R-:W-:Y:S04]  /*2a020*/  LDSM.16.M88.4 R24, [R60+UR5+0x2e00] ;  /* 0x002e00053c18783b */ /* 0x000fe80008000200 */
[----:B--2---:R-:W-:Y:S04]  /*2a030*/  STL.64 [R1+0x58], R18 ;  /* 0x0000581201007387 */ /* 0x004fe80000100a00 */
[----:B------:R-:W-:Y:S04]  /*2a040*/  STL.64 [R1+0x30], R20 ;  /* 0x0000301401007387 */ /* 0x000fe80000100a00 */
[----:B------:R-:W-:Y:S04]  /*2a050*/  STL.64 [R1+0x38], R22 ;  /* 0x0000381601007387 */ /* 0x000fe80000100a00 */
[----:B------:R-:W-:Y:S04]  /*2a060*/  STL.64 [R1+0x1dc8], R16 ;  /* 0x001dc81001007387 */ /* 0x000fe80000100a00 */
[----:B------:R-:W1:Y:S04]  /*2a070*/  LDSM.16.M88.4 R16, [R60+UR5+0x2800] ;  /* 0x002800053c10783b */ /* 0x000e680008000200 */
[----:B------:R-:W2:Y:S04]  /*2a080*/  LDSM.16.M88.4 R20, [R60+UR5+0x2c00] ;  /* 0x002c00053c14783b */ /* 0x000ea80008000200 */
[----:B0-----:R-:W-:Y:S04]  /*2a090*/  STL.64 [R1+0x20], R12 ;  /* 0x0000200c01007387 */ /* 0x001fe80000100a00 */
[----:B------:R-:W-:Y:S04]  /*2a0a0*/  STL.64 [R1+0x28], R14 ;  /* 0x0000280e01007387 */ /* 0x000fe80000100a00 */
[----:B------:R-:W0:Y:S04]  /*2a0b0*/  LDSM.16.M88.4 R12, [R60+UR5+0x2a00] ;  /* 0x002a00053c0c783b */ /* 0x000e280008000200 */
[----:B-1----:R1:W-:Y:S04]  /*2a0c0*/  STL.64 [R1+0x10], R16 ;  /* 0x0000101001007387 */ /* 0x0023e80000100a00 */
[----:B------:R-:W-:Y:S04]  /*2a0d0*/  STL.64 [R1+0x18], R18 ;  /* 0x0000181201007387 */ /* 0x000fe80000100a00 */
[----:B--2---:R-:W-:Y:S01]  /*2a0e0*/  STL [R1+0x198c], R22 ;  /* 0x00198c1601007387 */ /* 0x004fe20000100800 */
[----:B-1----:R-:W-:-:S02]  /*2a0f0*/  IMAD.MOV.U32 R16, RZ, RZ, R9 ;  /* 0x000000ffff107224 */ /* 0x002fc400078e0009 */
[----:B------:R-:W-:Y:S01]  /*2a100*/  IMAD.MOV.U32 R17, RZ, RZ, R8 ;  /* 0x000000ffff117224 */ /* 0x000fe200078e0008 */
[----:B0-----:R-:W-:Y:S04]  /*2a110*/  STL.64 [R1], R12 ;  /* 0x0000000c01007387 */ /* 0x001fe80000100a00 */
[----:B------:R-:W-:Y:S04]  /*2a120*/  STL.64 [R1+0x8], R14 ;  /* 0x0000080e01007387 */ /* 0x000fe80000100a00 */
[----:B------:R-:W-:Y:S04]  /*2a130*/  STL [R1+0x1988], R23 ;  /* 0x0019881701007387 */ /* 0x000fe80000100800 */
[----:B------:R0:W-:Y:S04]  /*2a140*/  STL.64 [R1+0x1d88], R20 ;  /* 0x001d881401007387 */ /* 0x0001e80000100a00 */
[----:B------:R-:W-:Y:S04]  /*2a150*/  STL [R1+0x1994], R26 ;  /* 0x0019941a01007387 */ /* 0x000fe80000100800 */
[----:B------:R-:W-:Y:S04]  /*2a160*/  STL [R1+0x1990], R27 ;  /* 0x0019901b01007387 */ /* 0x000fe80000100800 */
[----:B------:R1:W-:Y:S01]  /*2a170*/  STL.64 [R1+0x1d90], R24 ;  /* 0x001d901801007387 */ /* 0x0003e20000100a00 */
[----:B0-----:R-:W-:-:S02]  /*2a180*/  IMAD.MOV.U32 R20, RZ, RZ, R32 ;  /* 0x000000ffff147224 */ /* 0x001fc400078e0020 */
[----:B------:R-:W-:Y:S02]  /*2a190*/  IMAD.MOV.U32 R21, RZ, RZ, R31 ;  /* 0x000000ffff157224 */ /* 0x000fe400078e001f */
[----:B------:R-:W-:Y:S02]  /*2a1a0*/  IMAD.MOV.U32 R8, RZ, RZ, R28 ;  /* 0x000000ffff087224 */ /* 0x000fe400078e001c */
[----:B-1----:R-:W-:Y:S02]  /*2a1b0*/  IMAD.MOV.U32 R24, RZ, RZ, R11 ;  /* 0x000000ffff187224 */ /* 0x002fe400078e000b */
[----:B------:R-:W-:Y:S01]  /*2a1c0*/  IMAD.MOV.U32 R25, RZ, RZ, R10 ;  /* 0x000000ffff197224 */ /* 0x000fe200078e000a */
[----:B------:R-:W-:Y:S04]  /*2a1d0*/  LDSM.16.M88.4 R32, [R60+UR5+0x3200] ;  /* 0x003200053c20783b */ /* 0x000fe80008000200 */
[----:B------:R0:W-:Y:S04]  /*2a1e0*/  STL.64 [R1+0x1dd8], R24 ;  /* 0x001dd81801007387 */ /* 0x0001e80000100a00 */
[----:B------:R-:W-:Y:S04]  /*2a1f0*/  STL.64 [R1+0x1de0], R16 ;  /* 0x001de01001007387 */ /* 0x000fe80000100a00 */
[----:B------:R1:W-:Y:S04]  /*2a200*/  STL.64 [R1+0x1de8], R20 ;  /* 0x001de81401007387 */ /* 0x0003e80000100a00 */
[----:B------:R-:W2:Y:S04]  /*2a210*/  LDL.LU.64 R12, [R1+0x980] ;  /* 0x00098000010c7983 */ /* 0x000ea80000300a00 */
[----:B------:R-:W2:Y:S01]  /*2a220*/  LDL.LU.64 R14, [R1+0x988] ;  /* 0x00098800010e7983 */ /* 0x000ea20000300a00 */
[----:B0-----:R-:W-:-:S02]  /*2a230*/  IMAD.MOV.U32 R24, RZ, RZ, R30 ;  /* 0x000000ffff187224 */ /* 0x001fc400078e001e */
[----:B------:R-:W-:Y:S02]  /*2a240*/  IMAD.MOV.U32 R25, RZ, RZ, R29 ;  /* 0x000000ffff197224 */ /* 0x000fe400078e001d */
[----:B------:R-:W0:Y:S01]  /*2a250*/  LDSM.16.M88.4 R28, [R60+UR5+0x3000] ;  /* 0x003000053c1c783b */ /* 0x000e220008000200 */
[----:B------:R-:W-:-:S03]  /*2a260*/  IMAD.MOV.U32 R9, RZ, RZ, R3 ;  /* 0x000000ffff097224 */ /* 0x000fc600078e0003 */
[----:B------:R-:W-:Y:S04]  /*2a270*/  STL.64 [R1+0x1df0], R24 ;  /* 0x001df01801007387 */ /* 0x000fe80000100a00 */
[----:B-1----:R-:W3:Y:S04]  /*2a280*/  LDL.64 R20, [R1+0xe0] ;  /* 0x0000e00001147983 */ /* 0x002ee80000100a00 */
[----:B0-----:R-:W-:Y:S04]  /*2a290*/  STL [R1+0x1984], R30 ;  /* 0x0019841e01007387 */ /* 0x001fe80000100800 */
[----:B------:R-:W-:Y:S04]  /*2a2a0*/  STL [R1+0x1980], R31 ;  /* 0x0019801f01007387 */ /* 0x000fe80000100800 */
[----:B------:R-:W-:Y:S04]  /*2a2b0*/  STL [R1+0x196c], R34 ;  /* 0x00196c2201007387 */ /* 0x000fe80000100800 */
[----:B------:R-:W-:Y:S04]  /*2a2c0*/  STL [R1+0x1968], R35 ;  /* 0x0019682301007387 */ /* 0x000fe80000100800 */
[----:B------:R-:W-:Y:S04]  /*2a2d0*/  STL.64 [R1+0x1d78], R32 ;  /* 0x001d782001007387 */ /* 0x000fe80000100a00 */
[----:B------:R-:W-:Y:S04]  /*2a2e0*/  STL [R1+0x195c], R38 ;  /* 0x00195c2601007387 */ /* 0x000fe80000100800 */
[----:B------:R-:W-:Y:S04]  /*2a2f0*/  STL [R1+0x1958], R39 ;  /* 0x0019582701007387 */ /* 0x000fe80000100800 */
[----:B------:R-:W-:Y:S04]  /*2a300*/  STL.64 [R1+0x1d80], R36 ;  /* 0x001d802401007387 */ /* 0x000fe80000100a00 */
[----:B------:R-:W-:Y:S04]  /*2a310*/  STL.64 [R1+0x1da0], R42 ;  /* 0x001da02a01007387 */ /* 0x000fe80000100a00 */
[----:B------:R0:W-:Y:S04]  /*2a320*/  STL.64 [R1+0x1d98], R40 ;  /* 0x001d982801007387 */ /* 0x0001e80000100a00 */
[----:B0-----:R-:W4:Y:S04]  /*2a330*/  LDL.64 R40, [R1+0x80] ;  /* 0x0000800001287983 */ /* 0x001f280000100a00 */
[----:B------:R-:W-:Y:S04]  /*2a340*/  STL [R1+0x19e4], R46 ;  /* 0x0019e42e01007387 */ /* 0x000fe80000100800 */
[----:B------:R-:W-:Y:S04]  /*2a350*/  STL [R1+0x19e0], R47 ;  /* 0x0019e02f01007387 */ /* 0x000fe80000100800 */
[----:B------:R-:W-:Y:S04]  /*2a360*/  STL.64 [R1+0x1db0], R44 ;  /* 0x001db02c01007387 */ /* 0x000fe80000100a00 */
[----:B------:R-:W-:Y:S04]  /*2a370*/  STL [R1+0x1b94], R50 ;  /* 0x001b943201007387 */ /* 0x000fe80000100800 */
[----:B------:R-:W-:Y:S04]  /*2a380*/  STL [R1+0x1b90], R51 ;  /* 0x001b903301007387 */ /* 0x000fe80000100800 */
[----:B------:R0:W-:Y:S04]  /*2a390*/  STL.64 [R1+0x1da8], R48 ;  /* 0x001da83001007387 */ /* 0x0001e80000100a00 */
[----:B------:R-:W-:Y:S04]  /*2a3a0*/  STL [R1+0x1a24], R54 ;  /* 0x001a243601007387 */ /* 0x000fe80000100800 */
[----:B------:R-:W-:Y:S04]  /*2a3b0*/  STL [R1+0x1a20], R55 ;  /* 0x001a203701007387 */ /* 0x000fe80000100800 */
[----:B------:R-:W-:Y:S04]  /*2a3c0*/  STL [R1+0x1914], R58 ;  /* 0x0019143a01007387 */ /* 0x000fe80000100800 */
[----:B------:R-:W-:Y:S04]  /*2a3d0*/  STL [R1+0x1910], R59 ;  /* 0x0019103b01007387 */ /* 0x000fe80000100800 */
[----:B------:R-:W-:Y:S01]  /*2a3e0*/  STL [R1+0x1404], R60 ;  /* 0x0014043c01007387 */ /* 0x000fe20000100800 */
[----:B--2---:R-:W-:-:S15]  /*2a3f0*/  HMMA.16816.F32.BF16 R8, R4, R8, R12 ;  /* 0x000000080408723c */ /* 0x004fde000004180c */
[----:B------:R-:W-:-:S04]  /*2a400*/  NOP ;  /* 0x0000000000007918 */ /* 0x000fc80000000000 */
[----:B------:R1:W-:Y:S04]  /*2a410*/  STL.64 [R1+0x170], R8 ;  /* 0x0001700801007387 */ /* 0x0003e80000100a00 */
[----:B------:R-:W2:Y:S04]  /*2a420*/  LDL.LU.64 R24, [R1+0x370] ;  /* 0x0003700001187983 */ /* 0x000ea80000300a00 */
[----:B------:R-:W2:Y:S04]  /*2a430*/  LDL.LU.64 R26, [R1+0x378] ;  /* 0x00037800011a7983 */ /* 0x000ea80000300a00 */
[----:B------:R-:W4:Y:S04]  /*2a440*/  LDL.LU.64 R16, [R1+0x350] ;  /* 0x0003500001107983 */ /* 0x000f280000300a00 */
[----:B------:R-:W4:Y:S04]  /*2a450*/  LDL.LU.64 R18, [R1+0x358] ;  /* 0x0003580001127983 */ /* 0x000f280000300a00 */
[----:B------:R-:W4:Y:S04]  /*2a460*/  LDL.LU.64 R32, [R1+0x330] ;  /* 0x0003300001207983 */ /* 0x000f280000300a00 */
[----:B------:R-:W4:Y:S04]  /*2a470*/  LDL.LU.64 R34, [R1+0x338] ;  /* 0x0003380001227983 */ /* 0x000f280000300a00 */
[----:B------:R-:W4:Y:S01]  /*2a480*/  LDL.LU.64 R12, [R1+0x310] ;  /* 0x00031000010c7983 */ /* 0x000f220000300a00 */
[----:B------:R-:W-:-:S02]  /*2a490*/  IMAD.MOV.U32 R31, RZ, RZ, R10 ;  /* 0x000000ffff1f7224 */ /* 0x000fc400078e000a */
[----:B------:R-:W-:Y:S01]  /*2a4a0*/  IMAD.MOV.U32 R30, RZ, RZ, R11 ;  /* 0x000000ffff1e7224 */ /* 0x000fe200078e000b */
[----:B------:R-:W4:Y:S04]  /*2a4b0*/  LDL.LU.64 R14, [R1+0x318] ;  /* 0x00031800010e7983 */ /* 0x000f280000300a00 */
[----:B0-----:R-:W4:Y:S04]  /*2a4c0*/  LDL.LU.64 R48, [R1+0x2f0] ;  /* 0x0002f00001307983 */ /* 0x001f280000300a00 */
[----:B------:R-:W4:Y:S04]  /*2a4d0*/  LDL.LU.64 R50, [R1+0x2f8] ;  /* 0x0002f80001327983 */ /* 0x000f280000300a00 */
[----:B-1----:R-:W4:Y:S04]  /*2a4e0*/  LDL.LU.64 R8, [R1+0x2e0] ;  /* 0x0002e00001087983 */ /* 0x002f280000300a00 */
[----:B------:R-:W4:Y:S04]  /*2a4f0*/  LDL.LU.64 R10, [R1+0x2e8] ;  /* 0x0002e800010a7983 */ /* 0x000f280000300a00 */
[----:B------:R-:W-:Y:S04]  /*2a500*/  STL.64 [R1+0x1dc0], R30 ;  /* 0x001dc01e01007387 */ /* 0x000fe80000100a00 */
[----:B------:R-:W-:Y:S04]  /*2a510*/  STL.64 [R1+0x1db8], R28 ;  /* 0x001db81c01007387 */ /* 0x000fe80000100a00 */
[----:B------:R-:W4:Y:S04]  /*2a520*/  LDL.64 R44, [R1+0x40] ;  /* 0x00004000012c7983 */ /* 0x000f280000100a00 */
[----:B------:R-:W4:Y:S01]  /*2a530*/  LDL.64 R36, [R1+0x30] ;  /* 0x0000300001247983 */ /* 0x000f220000100a00 */
[----:B---3--:R-:W-:-:S02]  /*2a540*/  IMAD.MOV.U32 R59, RZ, RZ, R20 ;  /* 0x000000ffff3b7224 */ /* 0x008fc400078e0014 */
[----:B------:R-:W-:Y:S01]  /*2a550*/  IMAD.MOV.U32 R58, RZ, RZ, R21 ;  /* 0x000000ffff3a7224 */ /* 0x000fe200078e0015 */
[----:B--2---:R-:W-:-:S15]  /*2a560*/  HMMA.16816.F32.BF16 R24, R4, R20, R24 ;  /* 0x000000140418723c */ /* 0x004fde0000041818 */
[----:B------:R-:W-:-:S04]  /*2a570*/  NOP ;  /* 0x0000000000007918 */ /* 0x000fc80000000000 */
[----:B------:R0:W-:Y:S04]  /*2a580*/  STL.64 [R1+0x370], R24 ;  /* 0x0003701801007387 */ /* 0x0001e80000100a00 */
[----:B------:R1:W-:Y:S04]  /*2a590*/  STL.64 [R1+0x378], R26 ;  /* 0x0003781a01007387 */ /* 0x0003e80000100a00 */
[----:B0-----:R-:W1:Y:S04]  /*2a5a0*/  LDL.LU.64 R24, [R1+0x1df0] ;  /* 0x001df00001187983 */ /* 0x001e680000300a00 */
[----:B------:R-:W2:Y:S01]  /*2a5b0*/  LDL.LU.64 R20, [R1+0x1de8] ;  /* 0x001de80001147983 */ /* 0x000ea20000300a00 */
[----:B------:R-:W-:-:S02]  /*2a5c0*/  IMAD.MOV.U32 R28, RZ, RZ, R2 ;  /* 0x000000ffff1c7224 */ /* 0x000fc400078e0002 */
[----:B------:R-:W-:-:S07]  /*2a5d0*/  IMAD.MOV.U32 R29, RZ, RZ, R0 ;  /* 0x000000ffff1d7224 */ /* 0x000fce00078e0000 */
[C---:B----4-:R-:W-:Y:S08]  /*2a5e0*/  HMMA.16816.F32.BF16 R28, R4.reuse, R28, R12 ;  /* 0x0000001c041c723c */ /* 0x050ff0000004180c */
[C---:B-1----:R-:W-:Y:S08]  /*2a5f0*/  HMMA.16816.F32.BF16 R24, R4.reuse, R24, R16 ;  /* 0x000000180418723c */ /* 0x042ff00000041810 */
[C---:B--2---:R-:W-:Y:S01]  /*2a600*/  HMMA.16816.F32.BF16 R32, R4.reuse, R20, R32 ;  /* 0x000000140420723c */ /* 0x044fe20000041820 */
[----:B------:R-:W2:Y:S10]  /*2a610*/  LDL.LU.64 R16, [R1+0x1de0] ;  /* 0x001de00001107983 */ /* 0x000eb40000300a00 */
[----:B------:R0:W-:Y:S04]  /*2a620*/  STL.64 [R1+0x350], R24 ;  /* 0x0003501801007387 */ /* 0x0001e80000100a00 */
[----:B0-----:R-:W3:Y:S04]  /*2a630*/  LDL.LU.64 R24, [R1+0x1dd8] ;  /* 0x001dd80001187983 */ /* 0x001ee80000300a00 */
[----:B------:R-:W4:Y:S04]  /*2a640*/  LDL.64 R20, [R1+0x20] ;  /* 0x0000200001147983 */ /* 0x000f280000100a00 */
[----:B------:R0:W-:Y:S04]  /*2a650*/  STL.64 [R1+0x330], R32 ;  /* 0x0003302001007387 */ /* 0x0001e80000100a00 */
[----:B------:R-:W-:Y:S04]  /*2a660*/  STL.64 [R1+0x338], R34 ;  /* 0x0003382201007387 */ /* 0x000fe80000100a00 */
[----:B0-----:R-:W3:Y:S04]  /*2a670*/  LDL.64 R32, [R1+0x10] ;  /* 0x0000100001207983 */ /* 0x001ee80000100a00 */
[----:B------:R-:W3:Y:S04]  /*2a680*/  LDL.LU.64 R12, [R1+0x1dd0] ;  /* 0x001dd000010c7983 */ /* 0x000ee80000300a00 */
[----:B------:R-:W-:Y:S04]  /*2a690*/  STL.64 [R1+0x310], R28 ;  /* 0x0003101c01007387 */ /* 0x000fe80000100a00 */
[----:B------:R2:W-:Y:S02]  /*2a6a0*/  STL.64 [R1+0x318], R30 ;  /* 0x0003181e01007387 */ /* 0x0005e40000100a00 */
[----:B--2---:R-:W-:Y:S02]  /*2a6b0*/  HMMA.16816.F32.BF16 R28, R4, R16, R48 ;  /* 0x00000010041c723c */ /* 0x004fe40000041830 */
[----:B------:R-:W2:Y:S04]  /*2a6c0*/  LDL.LU.64 R16, [R1+0x2c0] ;  /* 0x0002c00001107983 */ /* 0x000ea80000300a00 */
[----:B------:R-:W2:-:S13]  /*2a6d0*/  LDL.LU.64 R18, [R1+0x2c8] ;  /* 0x0002c80001127983 */ /* 0x000e9a0000300a00 */
[----:B------:R0:W-:Y:S04]  /*2a6e0*/  STL.64 [R1+0x2f0], R28 ;  /* 0x0002f01c01007387 */ /* 0x0001e80000100a00 */
[----:B------:R1:W-:Y:S04]  /*2a6f0*/  STL.64 [R1+0x2f8], R30 ;  /* 0x0002f81e01007387 */ /* 0x0003e80000100a00 */
[----:B0-----:R-:W2:Y:S04]  /*2a700*/  LDL.LU.64 R28, [R1+0x2b0] ;  /* 0x0002b000011c7983 */ /* 0x001ea80000300a00 */
[----:B-1----:R-:W2:Y:S01]  /*2a710*/  LDL.LU.64 R30, [R1+0x2b8] ;  /* 0x0002b800011e7983 */ /* 0x002ea20000300a00 */
[----:B---3--:R-:W-:Y:S03]  /*2a720*/  HMMA.16816.F32.BF16 R48, R4, R12, R8 ;  /* 0x0000000c0430723c */ /* 0x008fe60000041808 */
[----:B------:R-:W3:Y:S04]  /*2a730*/  LDL.LU.64 R8, [R1+0x2a0] ;  /* 0x0002a00001087983 */ /* 0x000ee80000300a00 */
[----:B------:R-:W3:-:S12]  /*2a740*/  LDL.LU.64 R10, [R1+0x2a8] ;  /* 0x0002a800010a7983 */ /* 0x000ed80000300a00 */
[----:B------:R0:W-:Y:S04]  /*2a750*/  STL.64 [R1+0x2e0], R48 ;  /* 0x0002e03001007387 */ /* 0x0001e80000100a00 */
[----:B------:R1:W-:Y:S04]  /*2a760*/  STL.64 [R1+0x2e8], R50 ;  /* 0x0002e83201007387 */ /* 0x0003e80000100a00 */
[----:B0-----:R-:W2:Y:S04]  /*2a770*/  LDL.LU.64 R48, [R1+0x290] ;  /* 0x0002900001307983 */ /* 0x001ea80000300a00 */
[----:B-1----:R-:W2:Y:S04]  /*2a780*/  LDL.LU.64 R50, [R1+0x298] ;  /* 0x0002980001327983 */ /* 0x002ea80000300a00 */
[----:B------:R-:W-:Y:S04]  /*2a790*/  STL [R1+0x1d24], R12 ;  /* 0x001d240c01007387 */ /* 0x000fe80000100800 */
[----:B------:R0:W-:Y:S04]  /*2a7a0*/  STL [R1+0x1d20], R13 ;  /* 0x001d200d01007387 */ /* 0x0001e80000100800 */
[----:B0-----:R-:W2:Y:S04]  /*2a7b0*/  LDL.LU.64 R12, [R1+0x2d0] ;  /* 0x0002d000010c7983 */ /* 0x001ea80000300a00 */
[----:B------:R-:W2:Y:S01]  /*2a7c0*/  LDL.LU.64 R14, [R1+0x2d8] ;  /* 0x0002d800010e7983 */ /* 0x000ea20000300a00 */
[----:B------:R-:W-:Y:S01]  /*2a7d0*/  IMAD.MOV.U32 R3, RZ, RZ, R41 ;  /* 0x000000ffff037224 */ /* 0x000fe200078e0029 */
[----:B--2---:R-:W-:-:S15]  /*2a7e0*/  HMMA.16816.F32.BF16 R12, R4, R40, R12 ;  /* 0x00000028040c723c */ /* 0x004fde000004180c */
[----:B------:R-:W-:-:S04]  /*2a7f0*/  NOP ;  /* 0x0000000000007918 */ /* 0x000fc80000000000 */
[----:B------:R-:W-:Y:S04]  /*2a800*/  STL.64 [R1+0x2d0], R12 ;  /* 0x0002d00c01007387 */ /* 0x000fe80000100a00 */
[----:B------:R0:W-:Y:S02]  /*2a810*/  STL.64 [R1+0x2d8], R14 ;  /* 0x0002d80e01007387 */ /* 0x0001e40000100a00 */
[----:B0-----:R-:W-:Y:S02]  /*2a820*/  IMAD.MOV.U32 R14, RZ, RZ, R40 ;  /* 0x000000ffff0e7224 */ /* 0x001fe400078e0028 */
[----:B------:R-:W2:Y:S04]  /*2a830*/  LDL.LU.64 R40, [R1+0x280] ;  /* 0x0002800001287983 */ /* 0x000ea80000300a00 */
[----:B------:R-:W2:Y:S04]  /*2a840*/  LDL.LU.64 R42, [R1+0x288] ;  /* 0x00028800012a7983 */ /* 0x000ea80000300a00 */
[----:B------:R-:W-:Y:S04]  /*2a850*/  STL [R1+0x1d28], R14 ;  /* 0x001d280e01007387 */ /* 0x000fe80000100800 */
[----:B------:R-:W2:Y:S02]  /*2a860*/  LDL.64 R12, [R1+0x70] ;  /* 0x00007000010c7983 */ /* 0x000ea40000100a00 */
[----:B--2---:R-:W-:-:S15]  /*2a870*/  HMMA.16816.F32.BF16 R16, R4, R12, R16 ;  /* 0x0000000c0410723c */ /* 0x004fde0000041810 */
[----:B------:R-:W-:-:S04]  /*2a880*/  NOP ;  /* 0x0000000000007918 */ /* 0x000fc80000000000 */
[----:B------:R0:W-:Y:S04]  /*2a890*/  STL.64 [R1+0x2c0], R16 ;  /* 0x0002c01001007387 */ /* 0x0001e80000100a00 */
[----:B------:R-:W-:Y:S04]  /*2a8a0*/  STL.64 [R1+0x2c8], R18 ;  /* 0x0002c81201007387 */ /* 0x000fe80000100a00 */
[----:B0-----:R-:W3:Y:S01]  /*2a8b0*/  LDL.LU.64 R16, [R1+0x1dc8] ;  /* 0x001dc80001107983 */ /* 0x001ee20000300a00 */
[----:B------:R-:W-:Y:S02]  /*2a8c0*/  IMAD.MOV.U32 R54, RZ, RZ, R26 ;  /* 0x000000ffff367224 */ /* 0x000fe400078e001a */
[----:B------:R-:W-:-:S02]  /*2a8d0*/  IMAD.MOV.U32 R55, RZ, RZ, R27 ;  /* 0x000000ffff377224 */ /* 0x000fc400078e001b */
[----:B------:R-:W-:Y:S01]  /*2a8e0*/  HMMA.16816.F32.BF16 R24, R4, R24, R28 ;  /* 0x000000180418723c */ /* 0x000fe2000004181c */
[----:B------:R-:W2:Y:S04]  /*2a8f0*/  LDL.LU.64 R30, [R1+0x1dc0] ;  /* 0x001dc000011e7983 */ /* 0x000ea80000300a00 */
[----:B------:R-:W2:-:S14]  /*2a900*/  LDL.LU.64 R28, [R1+0x1db8] ;  /* 0x001db800011c7983 */ /* 0x000e9c0000300a00 */
[----:B------:R0:W-:Y:S04]  /*2a910*/  STL.64 [R1+0x2b0], R24 ;  /* 0x0002b01801007387 */ /* 0x0001e80000100a00 */
[----:B------:R1:W-:Y:S04]  /*2a920*/  STL.64 [R1+0x2b8], R26 ;  /* 0x0002b81a01007387 */ /* 0x0003e80000100a00 */
[----:B0-----:R-:W4:Y:S04]  /*2a930*/  LDL.LU.64 R24, [R1+0x270] ;  /* 0x0002700001187983 */ /* 0x001f280000300a00 */
[----:B-1----:R-:W4:Y:S01]  /*2a940*/  LDL.LU.64 R26, [R1+0x278] ;  /* 0x00027800011a7983 */ /* 0x002f220000300a00 */
[----:B---3--:R-:W-:-:S15]  /*2a950*/  HMMA.16816.F32.BF16 R8, R4, R16, R8 ;  /* 0x000000100408723c */ /* 0x008fde0000041808 */
[----:B------:R-:W-:-:S04]  /*2a960*/  NOP ;  /* 0x0000000000007918 */ /* 0x000fc80000000000 */
[----:B------:R0:W-:Y:S04]  /*2a970*/  STL.64 [R1+0x2a0], R8 ;  /* 0x0002a00801007387 */ /* 0x0001e80000100a00 */
[----:B------:R1:W-:Y:S04]  /*2a980*/  STL.64 [R1+0x2a8], R10 ;  /* 0x0002a80a01007387 */ /* 0x0003e80000100a00 */
[----:B0-----:R-:W3:Y:S04]  /*2a990*/  LDL.LU.64 R8, [R1+0x260] ;  /* 0x0002600001087983 */ /* 0x001ee80000300a00 */
[----:B-1----:R-:W3:Y:S01]  /*2a9a0*/  LDL.LU.64 R10, [R1+0x268] ;  /* 0x00026800010a7983 */ /* 0x002ee20000300a00 */
[C---:B------:R-:W-:Y:S08]  /*2a9b0*/  HMMA.16816.F32.BF16 R48, R4.reuse, R44, R48 ;  /* 0x0000002c0430723c */ /* 0x040ff00000041830 */
[C---:B------:R-:W-:Y:S08]  /*2a9c0*/  HMMA.16816.F32.BF16 R40, R4.reuse, R36, R40 ;  /* 0x000000240428723c */ /* 0x040ff00000041828 */
[----:B----4-:R-:W-:Y:S01]  /*2a9d0*/  HMMA.16816.F32.BF16 R24, R4, R20, R24 ;  /* 0x000000140418723c */ /* 0x010fe20000041818 */
[----:B------:R-:W-:-:S02]  /*2a9e0*/  IMAD.MOV.U32 R2, RZ, RZ, R44 ;  /* 0x000000ffff027224 */ /* 0x000fc400078e002c */
[----:B------:R-:W-:Y:S02]  /*2a9f0*/  IMAD.MOV.U32 R0, RZ, RZ, R45 ;  /* 0x000000ffff007224 */ /* 0x000fe400078e002d */
[----:B------:R-:W4:Y:S01]  /*2aa00*/  LDL.LU.64 R44, [R1+0x1db0] ;  /* 0x001db000012c7983 */ /* 0x000f220000300a00 */
[----:B------:R-:W-:Y:S02]  /*2aa10*/  IMAD.MOV.U32 R18, RZ, RZ, R12 ;  /* 0x000000ffff127224 */ /* 0x000fe400078e000c */
[----:B------:R-:W-:Y:S01]  /*2aa20*/  IMAD.MOV.U32 R19, RZ, RZ, R37 ;  /* 0x000000ffff137224 */ /* 0x000fe200078e0025 */
[----:B------:R0:W-:Y:S01]  /*2aa30*/  STL [R1+0x290], R48 ;  /* 0x0002903001007387 */ /* 0x0001e20000100800 */
[----:B------:R-:W-:-:S03]  /*2aa40*/  IMAD.MOV.U32 R46, RZ, RZ, R49 ;  /* 0x000000ffff2e7224 */ /* 0x000fc600078e0031 */
[----:B------:R-:W-:Y:S01]  /*2aa50*/  STL [R1+0x29c], R51 ;  /* 0x00029c3301007387 */ /* 0x000fe20000100800 */
[----:B------:R-:W-:Y:S02]  /*2aa60*/  IMAD.MOV.U32 R47, RZ, RZ, R50 ;  /* 0x000000ffff2f7224 */ /* 0x000fe400078e0032 */
[----:B------:R-:W-:Y:S01]  /*2aa70*/  IMAD.MOV.U32 R50, RZ, RZ, R36 ;  /* 0x000000ffff327224 */ /* 0x000fe200078e0024 */
[----:B0-----:R-:W2:Y:S04]  /*2aa80*/  LDL.LU.64 R48, [R1+0x1da8] ;  /* 0x001da80001307983 */ /* 0x001ea80000300a00 */
[----:B------:R-:W-:Y:S04]  /*2aa90*/  STL.64 [R1+0x280], R40 ;  /* 0x0002802801007387 */ /* 0x000fe80000100a00 */
[----:B------:R0:W-:Y:S04]  /*2aaa0*/  STL.64 [R1+0x288], R42 ;  /* 0x0002882a01007387 */ /* 0x0001e80000100a00 */
[----:B0-----:R-:W2:Y:S04]  /*2aab0*/  LDL.LU.64 R42, [R1+0x1da0] ;  /* 0x001da000012a7983 */ /* 0x001ea80000300a00 */
[----:B------:R-:W2:Y:S04]  /*2aac0*/  LDL.LU.64 R40, [R1+0x1d98] ;  /* 0x001d980001287983 */ /* 0x000ea80000300a00 */
[----:B------:R-:W2:Y:S04]  /*2aad0*/  LDL.LU.64 R36, [R1+0x250] ;  /* 0x0002500001247983 */ /* 0x000ea80000300a00 */
[----:B------:R-:W2:Y:S04]  /*2aae0*/  LDL.LU.64 R38, [R1+0x258] ;  /* 0x0002580001267983 */ /* 0x000ea80000300a00 */
[----:B------:R-:W-:Y:S04]  /*2aaf0*/  STL.64 [R1+0x1d38], R18 ;  /* 0x001d381201007387 */ /* 0x000fe80000100a00 */
[----:B------:R0:W-:Y:S01]  /*2ab00*/  STL.64 [R1+0x1d30], R16 ;  /* 0x001d301001007387 */ /* 0x0001e20000100a00 */
[----:B------:R-:W-:-:S02]  /*2ab10*/  IMAD.MOV.U32 R15, RZ, RZ, R13 ;  /* 0x000000ffff0f7224 */ /* 0x000fc400078e000d */
[----:B------:R-:W-:Y:S02]  /*2ab20*/  IMAD.MOV.U32 R60, RZ, RZ, R20 ;  /* 0x000000ffff3c7224 */ /* 0x000fe400078e0014 */
[----:B------:R-:W-:Y:S02]  /*2ab30*/  IMAD.MOV.U32 R51, RZ, RZ, R21 ;  /* 0x000000ffff337224 */ /* 0x000fe400078e0015 */
[----:B------:R-:W-:Y:S02]  /*2ab40*/  IMAD.MOV.U32 R13, RZ, RZ, R32 ;  /* 0x000000ffff0d7224 */ /* 0x000fe400078e0020 */
[----:B------:R-:W-:Y:S01]  /*2ab50*/  IMAD.MOV.U32 R61, RZ, RZ, R33 ;  /* 0x000000ffff3d7224 */ /* 0x000fe200078e0021 */
[----:B0-----:R-:W2:Y:S04]  /*2ab60*/  LDL.64 R16, [R1] ;  /* 0x0000000001107983 */ /* 0x001ea80000100a00 */
[----:B------:R0:W-:Y:S04]  /*2ab70*/  STL.64 [R1+0x270], R24 ;  /* 0x0002701801007387 */ /* 0x0001e80000100a00 */
[----:B------:R1:W-:Y:S04]  /*2ab80*/  STL.64 [R1+0x278], R26 ;  /* 0x0002781a01007387 */ /* 0x0003e80000100a00 */
[----:B0-----:R-:W4:Y:S04]  /*2ab90*/  LDL.LU.64 R24, [R1+0x1d90] ;  /* 0x001d900001187983 */ /* 0x001f280000300a00 */
[----:B------:R-:W4:Y:S01]  /*2aba0*/  LDL.LU.64 R20, [R1+0x1d88] ;  /* 0x001d880001147983 */ /* 0x000f220000300a00 */
[----:B---3--:R-:W-:Y:S03]  /*2abb0*/  HMMA.16816.F32.BF16 R8, R4, R32, R8 ;  /* 0x000000200408723c */ /* 0x008fe60000041808 */
[----:B------:R-:W4:Y:S04]  /*2abc0*/  LDL.LU.64 R32, [R1+0x240] ;  /* 0x0002400001207983 */ /* 0x000f280000300a00 */
[----:B------:R-:W4:-:S12]  /*2abd0*/  LDL.LU.64 R34, [R1+0x248] ;  /* 0x0002480001227983 */ /* 0x000f180000300a00 */
[----:B-1----:R-:W-:Y:S02]  /*2abe0*/  IMAD.MOV.U32 R26, RZ, RZ, R8 ;  /* 0x000000ffff1a7224 */ /* 0x002fe400078e0008 */
[----:B------:R-:W-:Y:S02]  /*2abf0*/  IMAD.MOV.U32 R27, RZ, RZ, R9 ;  /* 0x000000ffff1b7224 */ /* 0x000fe400078e0009 */
[----:B------:R-:W-:Y:S02]  /*2ac00*/  IMAD.MOV.U32 R22, RZ, RZ, R10 ;  /* 0x000000ffff167224 */ /* 0x000fe400078e000a */
[----:B------:R-:W-:Y:S01]  /*2ac10*/  IMAD.MOV.U32 R23, RZ, RZ, R11 ;  /* 0x000000ffff177224 */ /* 0x000fe200078e000b */
[----:B------:R-:W3:Y:S04]  /*2ac20*/  LDL.LU.64 R8, [R1+0x230] ;  /* 0x0002300001087983 */ /* 0x000ee80000300a00 */
[----:B------:R-:W3:Y:S01]  /*2ac30*/  LDL.LU.64 R10, [R1+0x238] ;  /* 0x00023800010a7983 */ /* 0x000ee20000300a00 */
[----:B--2---:R-:W-:Y:S01]  /*2ac40*/  HMMA.16816.F32.BF16 R36, R4, R16, R36 ;  /* 0x000000100424723c */ /* 0x004fe20000041824 */
[----:B------:R-:W-:-:S02]  /*2ac50*/  IMAD.MOV.U32 R14, RZ, RZ, R16 ;  /* 0x000000ffff0e7224 */ /* 0x000fc400078e0010 */
[----:B------:R-:W-:-:S15]  /*2ac60*/  IMAD.MOV.U32 R12, RZ, RZ, R17 ;  /* 0x000000ffff0c7224 */ /* 0x000fde00078e0011 */
[----:B------:R-:W-:Y:S01]  /*2ac70*/  NOP ;  /* 0x0000000000007918 */ /* 0x000fe20000000000 */
[----:B------:R0:W-:Y:S04]  /*2ac80*/  STL.64 [R1+0x250], R36 ;  /* 0x0002502401007387 */ /* 0x0001e80000100a00 */
[----:B------:R-:W-:Y:S04]  /*2ac90*/  STL.64 [R1+0x258], R38 ;  /* 0x0002582601007387 */ /* 0x000fe80000100a00 */
[----:B0-----:R-:W2:Y:S04]  /*2aca0*/  LDL.LU.64 R36, [R1+0x1d80] ;  /* 0x001d800001247983 */ /* 0x001ea80000300a00 */
[----:B------:R-:W2:Y:S04]  /*2acb0*/  LDL.LU.64 R16, [R1+0x1f0] ;  /* 0x0001f00001107983 */ /* 0x000ea80000300a00 */
[----:B------:R-:W2:Y:S04]  /*2acc0*/  LDL.LU.64 R18, [R1+0x1f8] ;  /* 0x0001f80001127983 */ /* 0x000ea80000300a00 */
[----:B------:R-:W-:Y:S04]  /*2acd0*/  STL.64 [R1+0x1d48], R14 ;  /* 0x001d480e01007387 */ /* 0x000fe80000100a00 */
[----:B------:R0:W-:Y:S04]  /*2ace0*/  STL.64 [R1+0x1d40], R12 ;  /* 0x001d400c01007387 */ /* 0x0001e80000100a00 */
[----:B0-----:R-:W2:Y:S04]  /*2acf0*/  LDL.LU.64 R12, [R1+0x220] ;  /* 0x00022000010c7983 */ /* 0x001ea80000300a00 */
[----:B------:R-:W2:Y:S01]  /*2ad00*/  LDL.LU.64 R14, [R1+0x228] ;  /* 0x00022800010e7983 */ /* 0x000ea20000300a00 */
[C---:B----4-:R-:W-:Y:S08]  /*2ad10*/  HMMA.16816.F32.BF16 R32, R4.reuse, R20, R32 ;  /* 0x000000140420723c */ /* 0x050ff00000041820 */
[C---:B---3--:R-:W-:Y:S11]  /*2ad20*/  HMMA.16816.F32.BF16 R8, R4.reuse, R24, R8 ;  /* 0x000000180408723c */ /* 0x048ff60000041808 */
[----:B------:R0:W-:Y:S04]  /*2ad30*/  STL.64 [R1+0x240], R32 ;  /* 0x0002402001007387 */ /* 0x0001e80000100a00 */
[----:B------:R-:W-:Y:S04]  /*2ad40*/  STL.64 [R1+0x248], R34 ;  /* 0x0002482201007387 */ /* 0x000fe80000100a00 */
[----:B0-----:R-:W3:Y:S04]  /*2ad50*/  LDL.LU.64 R32, [R1+0x1d78] ;  /* 0x001d780001207983 */ /* 0x001ee80000300a00 */
[----:B------:R-:W-:Y:S04]  /*2ad60*/  STL.64 [R1+0x1c78], R22 ;  /* 0x001c781601007387 */ /* 0x000fe80000100a00 */
[----:B------:R0:W-:Y:S04]  /*2ad70*/  STL.64 [R1+0x1c70], R20 ;  /* 0x001c701401007387 */ /* 0x0001e80000100a00 */
[----:B0-----:R-:W4:Y:S04]  /*2ad80*/  LDL.LU.64 R20, [R1+0x200] ;  /* 0x0002000001147983 */ /* 0x001f280000300a00 */
[----:B------:R-:W4:Y:S04]  /*2ad90*/  LDL.LU.64 R22, [R1+0x208] ;  /* 0x0002080001167983 */ /* 0x000f280000300a00 */
[----:B------:R-:W-:Y:S04]  /*2ada0*/  STL.64 [R1+0x230], R8 ;  /* 0x0002300801007387 */ /* 0x000fe80000100a00 */
[----:B------:R0:W-:Y:S04]  /*2adb0*/  STL.64 [R1+0x238], R10 ;  /* 0x0002380a01007387 */ /* 0x0001e80000100a00 */
[----:B0-----:R-:W3:Y:S04]  /*2adc0*/  LDL.LU.64 R10, [R1+0x1d70] ;  /* 0x001d7000010a7983 */ /* 0x001ee80000300a00 */
[----:B------:R-:W3:Y:S04]  /*2add0*/  LDL.LU.64 R8, [R1+0x1d68] ;  /* 0x001d680001087983 */ /* 0x000ee80000300a00 */
[----:B------:R-:W-:Y:S04]  /*2ade0*/  STL.64 [R1+0x1c68], R26 ;  /* 0x001c681a01007387 */ /* 0x000fe80000100a00 */
[----:B------:R0:W-:Y:S04]  /*2adf0*/  STL.64 [R1+0x1c60], R24 ;  /* 0x001c601801007387 */ /* 0x0001e80000100a00 */
[----:B0-----:R-:W3:Y:S04]  /*2ae00*/  LDL.LU.64 R24, [R1+0x210] ;  /* 0x0002100001187983 */ /* 0x001ee80000300a00 */
[----:B------:R-:W3:Y:S01]  /*2ae10*/  LDL.LU.64 R26, [R1+0x218] ;  /* 0x00021800011a7983 */ /* 0x000ee20000300a00 */
[C---:B--2---:R-:W-:Y:S08]  /*2ae20*/  HMMA.16816.F32.BF16 R16, R4.reuse, R40, R16 ;  /* 0x000000280410723c */ /* 0x044ff00000041810 */
[----:B------:R-:W-:-:S15]  /*2ae30*/  HMMA.16816.F32.BF16 R12, R4, R28, R12 ;  /* 0x0000001c040c723c */ /* 0x000fde000004180c */
[----:B------:R-:W-:-:S04]  /*2ae40*/  NOP ;  /* 0x0000000000007918 */ /* 0x000fc80000000000 */
[----:B------:R0:W-:Y:S04]  /*2ae50*/  STL.64 [R1+0x220], R12 ;  /* 0x0002200c01007387 */ /* 0x0001e80000100a00 */
[----:B------:R1:W-:Y:S04]  /*2ae60*/  STL.64 [R1+0x228], R14 ;  /* 0x0002280e01007387 */ /* 0x0003e80000100a00 */
[----:B0-----:R-:W2:Y:S04]  /*2ae70*/  LDL.LU.64 R12, [R1+0x1e0] ;  /* 0x0001e000010c7983 */ /* 0x001ea80000300a00 */
[----:B-1----:R-:W2:Y:S04]  /*2ae80*/  LDL.LU.64 R14, [R1+0x1e8] ;  /* 0x0001e800010e7983 */ /* 0x002ea80000300a00 */
[----:B------:R-:W-:Y:S04]  /*2ae90*/  STL.64 [R1+0x1c88], R30 ;  /* 0x001c881e01007387 */ /* 0x000fe80000100a00 */
[----:B------:R-:W-:Y:S01]  /*2aea0*/  STL.64 [R1+0x1c80], R28 ;  /* 0x001c801c01007387 */ /* 0x000fe20000100a00 */
[C---:B----4-:R-:W-:Y:S08]  /*2aeb0*/  HMMA.16816.F32.BF16 R20, R4.reuse, R36, R20 ;  /* 0x000000240414723c */ /* 0x050ff00000041814 */
[----:B---3--:R-:W-:-:S15]  /*2aec0*/  HMMA.16816.F32.BF16 R24, R4, R32, R24 ;  /* 0x000000200418723c */ /* 0x008fde0000041818 */
[----:B------:R-:W-:-:S04]  /*2aed0*/  NOP ;  /* 0x0000000000007918 */ /* 0x000fc80000000000 */
[----:B------:R0:W-:Y:S04]  /*2aee0*/  STL.64 [R1+0x210], R24 ;  /* 0x0002101801007387 */ /* 0x0001e80000100a00 */
[----:B------:R-:W-:Y:S04]  /*2aef0*/  STL.64 [R1+0x218], R26 ;  /* 0x0002181a01007387 */ /* 0x000fe80000100a00 */
[----:B0-----:R-:W3:Y:S04]  /*2af00*/  LDL R24, [R1+0x110] ;  /* 0x0001100001187983 */ /* 0x001ee80000100800 */
[----:B------:R0:W-:Y:S04]  /*2af10*/  STL.64 [R1+0x200], R20 ;  /* 0x0002001401007387 */ /* 0x0001e80000100a00 */
[----:B------:R1:W-:Y:S04]  /*2af20*/  STL.64 [R1+0x208], R22 ;  /* 0x0002081601007387 */ /* 0x0003e80000100a00 */
[----:B------:R-:W-:Y:S04]  /*2af30*/  STL.64 [R1+0x1f0], R16 ;  /* 0x0001f01001007387 */ /* 0x000fe80000100a00 */
[----:B------:R-:W-:Y:S04]  /*2af40*/  STL.64 [R1+0x1f8], R18 ;  /* 0x0001f81201007387 */ /* 0x000fe80000100a00 */
[----:B------:R-:W3:Y:S04]  /*2af50*/  LDL R25, [R1+0x114] ;  /* 0x0001140001197983 */ /* 0x000ee80000100800 */
[----:B0-----:R-:W4:Y:S04]  /*2af60*/  LDL.LU.64 R20, [R1+0x1c0] ;  /* 0x0001c00001147983 */ /* 0x001f280000300a00 */
[----:B-1----:R-:W4:Y:S04]  /*2af70*/  LDL.LU.64 R22, [R1+0x1c8] ;  /* 0x0001c80001167983 */ /* 0x002f280000300a00 */
[----:B---3--:R0:W-:Y:S04]  /*2af80*/  STL.64 [R1+0x1d50], R24 ;  /* 0x001d501801007387 */ /* 0x0081e80000100a00 */
[----:B0-----:R-:W3:Y:S04]  /*2af90*/  LDL.LU.64 R24, [R1+0x1d0] ;  /* 0x0001d00001187983 */ /* 0x001ee80000300a00 */
[----:B------:R-:W3:Y:S01]  /*2afa0*/  LDL.LU.64 R26, [R1+0x1d8] ;  /* 0x0001d800011a7983 */ /* 0x000ee20000300a00 */
[C---:B--2---:R-:W-:Y:S03]  /*2afb0*/  HMMA.16816.F32.BF16 R12, R4.reuse, R44, R12 ;  /* 0x0000002c040c723c */ /* 0x044fe6000004180c */
[----:B------:R-:W2:Y:S04]  /*2afc0*/  LDL R28, [R1+0x130] ;  /* 0x00013000011c7983 */ /* 0x000ea80000100800 */
[----:B------:R-:W2:Y:S04]  /*2afd0*/  LDL R29, [R1+0x134] ;  /* 0x00013400011d7983 */ /* 0x000ea80000100800 */
[----:B------:R-:W-:Y:S04]  /*2afe0*/  STL.64 [R1+0x1c98], R42 ;  /* 0x001c982a01007387 */ /* 0x000fe80000100a00 */
[----:B------:R-:W-:Y:S01]  /*2aff0*/  STL.64 [R1+0x1c90], R40 ;  /* 0x001c902801007387 */ /* 0x000fe20000100a00 */
[----:B----4-:R-:W-:Y:S01]  /*2b000*/  HMMA.16816.F32.BF16 R20, R4, R52, R20 ;  /* 0x000000340414723c */ /* 0x010fe20000041814 */
[----:B------:R-:W-:-:S02]  /*2b010*/  IMAD.MOV.U32 R16, RZ, RZ, R8 ;  /* 0x000000ffff107224 */ /* 0x000fc400078e0008 */
[----:B------:R-:W-:Y:S02]  /*2b020*/  IMAD.MOV.U32 R17, RZ, RZ, R9 ;  /* 0x000000ffff117224 */ /* 0x000fe400078e0009 */
[----:B------:R-:W-:Y:S01]  /*2b030*/  IMAD.MOV.U32 R34, RZ, RZ, R12 ;  /* 0x000000ffff227224 */ /* 0x000fe200078e000c */
[----:B------:R0:W-:Y:S01]  /*2b040*/  STL.64 [R1+0x1e8], R14 ;  /* 0x0001e80e01007387 */ /* 0x0001e20000100a00 */
[----:B------:R-:W-:-:S03]  /*2b050*/  IMAD.MOV.U32 R35, RZ, RZ, R13 ;  /* 0x000000ffff237224 */ /* 0x000fc600078e000d */
[----:B------:R-:W4:Y:S04]  /*2b060*/  LDL.LU.64 R12, [R1+0x970] ;  /* 0x00097000010c7983 */ /* 0x000f280000300a00 */
[----:B0-----:R-:W4:Y:S04]  /*2b070*/  LDL.LU.64 R14, [R1+0x978] ;  /* 0x00097800010e7983 */ /* 0x001f280000300a00 */
[----:B------:R-:W2:Y:S04]  /*2b080*/  LDL.LU R8, [R1+0x1d64] ;  /* 0x001d640001087983 */ /* 0x000ea80000300800 */
[----:B------:R-:W2:Y:S04]  /*2b090*/  LDL.LU R9, [R1+0x1d60] ;  /* 0x001d600001097983 */ /* 0x000ea80000300800 */
[----:B------:R-:W-:Y:S04]  /*2b0a0*/  STL.64 [R1+0x1c58], R46 ;  /* 0x001c582e01007387 */ /* 0x000fe80000100a00 */
[----:B------:R-:W-:Y:S04]  /*2b0b0*/  STL.64 [R1+0x1c50], R44 ;  /* 0x001c502c01007387 */ /* 0x000fe80000100a00 */
[----:B------:R-:W-:Y:S04]  /*2b0c0*/  STL [R1+0x1974], R35 ;  /* 0x0019742301007387 */ /* 0x000fe80000100800 */
[----:B------:R-:W-:Y:S04]  /*2b0d0*/  STL [R1+0x1970], R34 ;  /* 0x0019702201007387 */ /* 0x000fe80000100800 */
[----:B------:R-:W-:Y:S01]  /*2b0e0*/  STL.64 [R1+0x1ca0], R48 ;  /* 0x001ca03001007387 */ /* 0x000fe20000100a00 */
[----:B---3--:R-:W-:-:S15]  /*2b0f0*/  HMMA.16816.F32.BF16 R24, R4, R48, R24 ;  /* 0x000000300418723c */ /* 0x008fde0000041818 */
[----:B------:R-:W-:-:S04]  /*2b100*/  NOP ;  /* 0x0000000000007918 */ /* 0x000fc80000000000 */
[----:B------:R0:W-:Y:S04]  /*2b110*/  STL.64 [R1+0x1d0], R24 ;  /* 0x0001d01801007387 */ /* 0x0001e80000100a00 */
[----:B------:R1:W-:Y:S04]  /*2b120*/  STL.64 [R1+0x1d8], R26 ;  /* 0x0001d81a01007387 */ /* 0x0003e80000100a00 */
[----:B0-----:R-:W2:Y:S04]  /*2b130*/  LDL.LU.64 R24, [R1+0x3e0] ;  /* 0x0003e00001187983 */ /* 0x001ea80000300a00 */
[----:B-1----:R-:W2:Y:S04]  /*2b140*/  LDL.LU.64 R26, [R1+0x3e8] ;  /* 0x0003e800011a7983 */ /* 0x002ea80000300a00 */
[----:B------:R0:W-:Y:S04]  /*2b150*/  STL.64 [R1+0x1c0], R20 ;  /* 0x0001c01401007387 */ /* 0x0001e80000100a00 */
[----:B------:R-:W-:Y:S04]  /*2b160*/  STL.64 [R1+0x1c8], R22 ;  /* 0x0001c81601007387 */ /* 0x000fe80000100a00 */
[----:B0-----:R-:W3:Y:S04]  /*2b170*/  LDL.64 R20, [R1+0xf0] ;  /* 0x0000f00001147983 */ /* 0x001ee80000100a00 */
[----:B------:R-:W-:Y:S04]  /*2b180*/  STL.64 [R1+0x1cb0], R54 ;  /* 0x001cb03601007387 */ /* 0x000fe80000100a00 */
[----:B------:R0:W-:Y:S02]  /*2b190*/  STL.64 [R1+0x1ca8], R52 ;  /* 0x001ca83401007387 */ /* 0x0001e40000100a00 */
[----:B0-----:R-:W-:-:S02]  /*2b1a0*/  IMAD.MOV.U32 R52, RZ, RZ, R10 ;  /* 0x000000ffff347224 */ /* 0x001fc400078e000a */
[----:B------:R-:W-:Y:S01]  /*2b1b0*/  IMAD.MOV.U32 R53, RZ, RZ, R11 ;  /* 0x000000ffff357224 */ /* 0x000fe200078e000b */
[----:B------:R-:W2:Y:S04]  /*2b1c0*/  LDL.LU R10, [R1+0x1d5c] ;  /* 0x001d5c00010a7983 */ /* 0x000ea80000300800 */
[----:B------:R-:W2:Y:S01]  /*2b1d0*/  LDL.LU R11, [R1+0x1d58] ;  /* 0x001d5800010b7983 */ /* 0x000ea20000300800 */
[----:B----4-:R-:W-:-:S15]  /*2b1e0*/  HMMA.16816.F32.BF16 R4, R4, R56, R12 ;  /* 0x000000380404723c */ /* 0x010fde000004180c */
[----:B------:R-:W-:-:S04]  /*2b1f0*/  NOP ;  /* 0x0000000000007918 */ /* 0x000fc80000000000 */
[----:B------:R0:W-:Y:S04]  /*2b200*/  STL.64 [R1+0x160], R4 ;  /* 0x0001600401007387 */ /* 0x0001e80000100a00 */
[----:B------:R-:W4:Y:S01]  /*2b210*/  LDL.LU.64 R12, [R1+0x3c0] ;  /* 0x0003c000010c7983 */ /* 0x000f220000300a00 */
[----:B------:R-:W-:-:S03]  /*2b220*/  IMAD.MOV.U32 R39, RZ, RZ, R7 ;  /* 0x000000ffff277224 */ /* 0x000fc600078e0007 */
[----:B------:R-:W4:Y:S01]  /*2b230*/  LDL.LU.64 R14, [R1+0x3c8] ;  /* 0x0003c800010e7983 */ /* 0x000f220000300a00 */
[----:B------:R-:W-:-:S03]  /*2b240*/  IMAD.MOV.U32 R38, RZ, RZ, R6 ;  /* 0x000000ffff267224 */ /* 0x000fc600078e0006 */
[----:B------:R-:W3:Y:S04]  /*2b250*/  LDL.LU.64 R44, [R1+0x3b0] ;  /* 0x0003b000012c7983 */ /* 0x000ee80000300a00 */
[----:B------:R-:W3:Y:S04]  /*2b260*/  LDL.LU.64 R46, [R1+0x3b8] ;  /* 0x0003b800012e7983 */ /* 0x000ee80000300a00 */
[----:B0-----:R-:W3:Y:S04]  /*2b270*/  LDL.LU R4, [R1+0xa0] ;  /* 0x0000a00001047983 */ /* 0x001ee80000300800 */
[----:B------:R-:W3:Y:S04]  /*2b280*/  LDL.LU R5, [R1+0xa4] ;  /* 0x0000a40001057983 */ /* 0x000ee80000300800 */
[----:B------:R-:W-:Y:S04]  /*2b290*/  STL [R1+0x1964], R39 ;  /* 0x0019642701007387 */ /* 0x000fe80000100800 */
[----:B------:R-:W-:Y:S01]  /*2b2a0*/  STL [R1+0x1960], R38 ;  /* 0x0019602601007387 */ /* 0x000fe20000100800 */
[----:B--2---:R-:W-:Y:S03]  /*2b2b0*/  HMMA.16816.F32.BF16 R28, R8, R28, R24 ;  /* 0x0000001c081c723c */ /* 0x004fe60000041818 */
[----:B------:R-:W3:Y:S01]  /*2b2c0*/  LDL.LU.64 R24, [R1+0x1d50] ;  /* 0x001d500001187983 */ /* 0x000ee20000300a00 */
[----:B------:R-:W-:-:S02]  /*2b2d0*/  IMAD.MOV.U32 R40, RZ, RZ, R59 ;  /* 0x000000ffff287224 */ /* 0x000fc400078e003b */
[----:B------:R-:W-:Y:S02]  /*2b2e0*/  IMAD.MOV.U32 R41, RZ, RZ, R58 ;  /* 0x000000ffff297224 */ /* 0x000fe400078e003a */
[----:B----4-:R-:W-:Y:S11]  /*2b2f0*/  HMMA.16816.F32.BF16 R16, R8, R16, R12 ;  /* 0x000000100810723c */ /* 0x010ff6000004180c */
[----:B------:R-:W-:-:S02]  /*2b300*/  IMAD.MOV.U32 R59, RZ, RZ, R30 ;  /* 0x000000ffff3b7224 */ /* 0x000fc400078e001e */
[----:B------:R-:W-:Y:S01]  /*2b310*/  IMAD.MOV.U32 R58, RZ, RZ, R29 ;  /* 0x000000ffff3a7224 */ /* 0x000fe200078e001d */
[----:B------:R0:W-:Y:S04]  /*2b320*/  STL [R1+0x3e0], R28 ;  /* 0x0003e01c01007387 */ /* 0x0001e80000100800 */
[----:B------:R1:W-:Y:S04]  /*2b330*/  STL [R1+0x3ec], R31 ;  /* 0x0003ec1f01007387 */ /* 0x0003e80000100800 */
[----:B0-----:R-:W2:Y:S04]  /*2b340*/  LDL.LU.64 R28, [R1+0x390] ;  /* 0x00039000011c7983 */ /* 0x001ea80000300a00 */
[----:B-1----:R-:W2:Y:S04]  /*2b350*/  LDL.LU.64 R30, [R1+0x398] ;  /* 0x00039800011e7983 */ /* 0x002ea80000300a00 */
[----:B------:R-:W-:Y:S04]  /*2b360*/  STL [R1+0x197c], R59 ;  /* 0x00197c3b01007387 */ /* 0x000fe80000100800 */
[----:B------:R-:W-:Y:S04]  /*2b370*/  STL [R1+0x1978], R58 ;  /* 0x0019783a01007387 */ /* 0x000fe80000100800 */
[----:B------:R-:W4:Y:S04]  /*2b380*/  LDL.LU.64 R14, [R1+0x1d48] ;  /* 0x001d4800010e7983 */ /* 0x000f280000300a00 */
[----:B------:R-:W4:Y:S04]  /*2b390*/  LDL.LU.64 R12, [R1+0x1d40] ;  /* 0x001d4000010c7983 */ /* 0x000f280000300a00 */
[----:B------:R-:W-:Y:S04]  /*2b3a0*/  STL.64 [R1+0x3c0], R16 ;  /* 0x0003c01001007387 */ /* 0x000fe80000100a00 */
[----:B------:R0:W-:Y:S04]  /*2b3b0*/  STL.64 [R1+0x3c8], R18 ;  /* 0x0003c81201007387 */ /* 0x0001e80000100a00 */
[----:B0-----:R-:W4:Y:S04]  /*2b3c0*/  LDL.LU.64 R18, [R1+0x1d38] ;  /* 0x001d380001127983 */ /* 0x001f280000300a00 */
[----:B------:R-:W4:Y:S01]  /*2b3d0*/  LDL.LU.64 R16, [R1+0x1d30] ;  /* 0x001d300001107983 */ /* 0x000f220000300a00 */
[----:B---3--:R-:W-:Y:S03]  /*2b3e0*/  HMMA.16816.F32.BF16 R24, R8, R24, R44 ;  /* 0x000000180818723c */ /* 0x008fe6000004182c */
[----:B------:R-:W3:Y:S04]  /*2b3f0*/  LDL.LU.64 R44, [R1+0x560] ;  /* 0x00056000012c7983 */ /* 0x000ee80000300a00 */
[----:B------:R-:W3:-:S12]  /*2b400*/  LDL.LU.64 R46, [R1+0x568] ;  /* 0x00056800012e7983 */ /* 0x000ed80000300a00 */
[----:B------:R-:W-:Y:S02]  /*2b410*/  IMAD.MOV.U32 R35, RZ, RZ, R26 ;  /* 0x000000ffff237224 */ /* 0x000fe400078e001a */
[----:B------:R-:W-:Y:S02]  /*2b420*/  IMAD.MOV.U32 R34, RZ, RZ, R27 ;  /* 0x000000ffff227224 */ /* 0x000fe400078e001b */
[----:B------:R-:W-:Y:S02]  /*2b430*/  IMAD.MOV.U32 R59, RZ, RZ, R24 ;  /* 0x000000ffff3b7224 */ /* 0x000fe400078e0018 */
[----:B------:R-:W-:Y:S02]  /*2b440*/  IMAD.MOV.U32 R58, RZ, RZ, R25 ;  /* 0x000000ffff3a7224 */ /* 0x000fe400078e0019 */
[----:B------:R-:W3:Y:S04]  /*2b450*/  LDL.64 R24, [R1+0xd0] ;  /* 0x0000d00001187983 */ /* 0x000ee80000100a00 */
[----:B------:R-:W-:Y:S04]  /*2b460*/  STL.64 [R1+0x1cd0], R34 ;  /* 0x001cd02201007387 */ /* 0x000fe80000100a00 */
[----:B------:R0:W-:Y:S04]  /*2b470*/  STL.64 [R1+0x1cc8], R32 ;  /* 0x001cc82001007387 */ /* 0x0001e80000100a00 */
[----:B0-----:R-:W3:Y:S04]  /*2b480*/  LDL.LU.64 R32, [R1+0x3a0] ;  /* 0x0003a00001207983 */ /* 0x001ee80000300a00 */
[----:B------:R-:W3:Y:S01]  /*2b490*/  LDL.LU.64 R34, [R1+0x3a8] ;  /* 0x0003a80001227983 */ /* 0x000ee20000300a00 */
[----:B--2---:R-:W-:Y:S03]  /*2b4a0*/  HMMA.16816.F32.BF16 R28, R8, R20, R28 ;  /* 0x00000014081c723c */ /* 0x004fe6000004181c */
[----:B------:R-:W-:Y:S04]  /*2b4b0*/  STL.64 [R1+0x1cc0], R58 ;  /* 0x001cc03a01007387 */ /* 0x000fe80000100a00 */
[----:B------:R0:W-:Y:S01]  /*2b4c0*/  STL.64 [R1+0x1cb8], R56 ;  /* 0x001cb83801007387 */ /* 0x0001e20000100a00 */
[----:B------:R-:W-:-:S02]  /*2b4d0*/  IMAD.MOV.U32 R39, RZ, RZ, R20 ;  /* 0x000000ffff277224 */ /* 0x000fc400078e0014 */
[----:B------:R-:W-:Y:S02]  /*2b4e0*/  IMAD.MOV.U32 R38, RZ, RZ, R21 ;  /* 0x000000ffff267224 */ /* 0x000fe400078e0015 */
[----:B----4-:R-:W-:Y:S02]  /*2b4f0*/  IMAD.MOV.U32 R20, RZ, RZ, R14 ;  /* 0x000000ffff147224 */ /* 0x010fe400078e000e */
[----:B------:R-:W-:Y:S01]  /*2b500*/  IMAD.MOV.U32 R21, RZ, RZ, R12 ;  /* 0x000000ffff157224 */ /* 0x000fe200078e000c */
[----:B---3--:R-:W-:-:S15]  /*2b510*/  HMMA.16816.F32.BF16 R32, R8, R52, R32 ;  /* 0x000000340820723c */ /* 0x008fde0000041820 */
[----:B------:R-:W-:-:S04]  /*2b520*/  NOP ;  /* 0x0000000000007918 */ /* 0x000fc80000000000 */
[----:B------:R-:W-:Y:S04]  /*2b530*/  STL.64 [R1+0x3a0], R32 ;  /* 0x0003a02001007387 */ /* 0x000fe80000100a00 */
[----:B------:R-:W-:Y:S04]  /*2b540*/  STL.64 [R1+0x3a8], R34 ;  /* 0x0003a82201007387 */ /* 0x000fe80000100a00 */
[----:B------:R1:W-:Y:S04]  /*2b550*/  STL.64 [R1+0x390], R28 ;  /* 0x0003901c01007387 */ /* 0x0003e80000100a00 */
[----:B------:R2:W-:Y:S04]  /*2b560*/  STL.64 [R1+0x398], R30 ;  /* 0x0003981e01007387 */ /* 0x0005e80000100a00 */
[----:B------:R-:W3:Y:S04]  /*2b570*/  LDL.64 R48, [R1+0xb0] ;  /* 0x0000b00001307983 */ /* 0x000ee80000100a00 */
[----:B------:R-:W-:Y:S04]  /*2b580*/  STL.64 [R1+0x1ce0], R38 ;  /* 0x001ce02601007387 */ /* 0x000fe80000100a00 */
[----:B------:R-:W-:Y:S04]  /*2b590*/  STL.64 [R1+0x1cd8], R36 ;  /* 0x001cd82401007387 */ /* 0x000fe80000100a00 */
[----:B------:R-:W4:Y:S04]  /*2b5a0*/  LDL.LU R14, [R1+0x1d28] ;  /* 0x001d2800010e7983 */ /* 0x000f280000300800 */
[----:B------:R-:W3:Y:S04]  /*2b5b0*/  LDL.LU R12, [R1+0x1d24] ;  /* 0x001d2400010c7983 */ /* 0x000ee80000300800 */
[----:B0-----:R-:W3:Y:S04]  /*2b5c0*/  LDL R56, [R1+0xc0] ;  /* 0x0000c00001387983 */ /* 0x001ee80000100800 */
[----:B------:R-:W3:Y:S04]  /*2b5d0*/  LDL R57, [R1+0xc4] ;  /* 0x0000c40001397983 */ /* 0x000ee80000100800 */
[----:B-1----:R-:W3:Y:S04]  /*2b5e0*/  LDL.LU.64 R28, [R1+0x550] ;  /* 0x00055000011c7983 */ /* 0x002ee80000300a00 */
[----:B--2---:R-:W3:Y:S04]  /*2b5f0*/  LDL.LU.64 R30, [R1+0x558] ;  /* 0x00055800011e7983 */ /* 0x004ee80000300a00 */
[----:B------:R0:W-:Y:S02]  /*2b600*/  STL.64 [R1+0x1ce8], R20 ;  /* 0x001ce81401007387 */ /* 0x0001e40000100a00 */
[----:B0-----:R-:W-:Y:S01]  /*2b610*/  HMMA.16816.F32.BF16 R20, R8, R40, R44 ;  /* 0x000000280814723c */ /* 0x001fe2000004182c */
[----:B------:R-:W-:-:S02]  /*2b620*/  IMAD.MOV.U32 R40, RZ, RZ, R13 ;  /* 0x000000ffff287224 */ /* 0x000fc400078e000d */
[----:B------:R-:W-:Y:S02]  /*2b630*/  IMAD.MOV.U32 R41, RZ, RZ, R61 ;  /* 0x000000ffff297224 */ /* 0x000fe400078e003d */
[----:B------:R-:W-:Y:S02]  /*2b640*/  IMAD.MOV.U32 R52, RZ, RZ, R60 ;  /* 0x000000ffff347224 */ /* 0x000fe400078e003c */
[----:B------:R-:W-:Y:S01]  /*2b650*/  IMAD.MOV.U32 R53, RZ, RZ, R51 ;  /* 0x000000ffff357224 */ /* 0x000fe200078e0033 */
[----:B------:R-:W2:Y:S01]  /*2b660*/  LDL.LU R13, [R1+0x1d20] ;  /* 0x001d2000010d7983 */ /* 0x000ea20000300800 */
[----:B------:R-:W-:Y:S02]  /*2b670*/  IMAD.MOV.U32 R32, RZ, RZ, R50 ;  /* 0x000000ffff207224 */ /* 0x000fe400078e0032 */
[----:B------:R-:W-:-:S08]  /*2b680*/  IMAD.MOV.U32 R33, RZ, RZ, R19 ;  /* 0x000000ffff217224 */ /* 0x000fd000078e0013 */
[----:B------:R-:W-:Y:S04]  /*2b690*/  STL.64 [R1+0x560], R20 ;  /* 0x0005601401007387 */ /* 0x000fe80000100a00 */
[----:B------:R-:W-:Y:S04]  /*2b6a0*/  STL.64 [R1+0x568], R22 ;  /* 0x0005681601007387 */ /* 0x000fe80000100a00 */
[----:B------:R0:W-:Y:S04]  /*2b6b0*/  STL.64 [R1+0x1cf0], R40 ;  /* 0x001cf02801007387 */ /* 0x0001e80000100a00 */
[----:B------:R1:W-:Y:S04]  /*2b6c0*/  STL.64 [R1+0x1cf8], R52 ;  /* 0x001cf83401007387 */ /* 0x0003e80000100a00 */
[----:B0-----:R-:W2:Y:S04]  /*2b6d0*/  LDL.LU.64 R40, [R1+0x540] ;  /* 0x0005400001287983 */ /* 0x001ea80000300a00 */
[----:B------:R-:W2:Y:S04]  /*2b6e0*/  LDL.LU.64 R42, [R1+0x548] ;  /* 0x00054800012a7983 */ /* 0x000ea80000300a00 */
[----:B------:R-:W2:Y:S04]  /*2b6f0*/  LDL.LU.64 R36, [R1+0x530] ;  /* 0x0005300001247983 */ /* 0x000ea80000300a00 */
[----:B------:R-:W2:Y:S04]  /*2b700*/  LDL.LU.64 R38, [R1+0x538] ;  /* 0x0005380001267983 */ /* 0x000ea80000300a00 */
[----:B------:R2:W-:Y:S04]  /*2b710*/  STL.64 [R1+0x1d00], R32 ;  /* 0x001d002001007387 */ /* 0x0005e80000100a00 */
[----:B-1----:R-:W2:Y:S01]  /*2b720*/  LDL.64 R52, [R1+0x60] ;  /* 0x0000600001347983 */ /* 0x002ea20000100a00 */
[----:B------:R-:W-:-:S02]  /*2b730*/  IMAD.MOV.U32 R60, RZ, RZ, R24 ;  /* 0x000000ffff3c7224 */ /* 0x000fc400078e0018 */
[----:B------:R-:W-:Y:S01]  /*2b740*/  IMAD.MOV.U32 R19, RZ, RZ, R25 ;  /* 0x000000ffff137224 */ /* 0x000fe200078e0019 */
[----:B---3--:R-:W-:Y:S01]  /*2b750*/  HMMA.16816.F32.BF16 R20, R8, R24, R28 ;  /* 0x000000180814723c */ /* 0x008fe2000004181c */
[----:B--2---:R0:W-:-:S15]  /*2b760*/  STL.64 [R1+0x1d08], R52 ;  /* 0x001d083401007387 */ /* 0x0041de0000100a00 */
[----:B------:R-:W-:-:S03]  /*2b770*/  NOP ;  /* 0x0000000000007918 */ /* 0x000fc60000000000 */
[----:B------:R1:W-:Y:S04]  /*2b780*/  STL.64 [R1+0x550], R20 ;  /* 0x0005501401007387 */ /* 0x0003e80000100a00 */
[----:B------:R-:W-:Y:S04]  /*2b790*/  STL.64 [R1+0x558], R22 ;  /* 0x0005581601007387 */ /* 0x000fe80000100a00 */
[----:B------:R-:W2:Y:S04]  /*2b7a0*/  LDL.LU.64 R28, [R1+0x520] ;  /* 0x00052000011c7983 */ /* 0x000ea80000300a00 */
[----:B------:R-:W2:Y:S04]  /*2b7b0*/  LDL.LU.64 R30, [R1+0x528] ;  /* 0x00052800011e7983 */ /* 0x000ea80000300a00 */
[----:B------:R-:W3:Y:S04]  /*2b7c0*/  LDL.LU.64 R24, [R1+0x510] ;  /* 0x0005100001187983 */ /* 0x000ee80000300a00 */
[----:B------:R-:W3:Y:S01]  /*2b7d0*/  LDL.LU.64 R26, [R1+0x518] ;  /* 0x00051800011a7983 */ /* 0x000ee20000300a00 */
[----:B------:R-:W-:Y:S01]  /*2b7e0*/  HMMA.16816.F32.BF16 R32, R8, R56, R40 ;  /* 0x000000380820723c */ /* 0x000fe20000041828 */
[----:B0-----:R-:W-:-:S02]  /*2b7f0*/  IMAD.MOV.U32 R52, RZ, RZ, R18 ;  /* 0x000000ffff347224 */ /* 0x001fc400078e0012 */
[----:B------:R-:W-:Y:S02]  /*2b800*/  IMAD.MOV.U32 R53, RZ, RZ, R15 ;  /* 0x000000ffff357224 */ /* 0x000fe400078e000f */
[----:B-1----:R-:W-:Y:S02]  /*2b810*/  IMAD.MOV.U32 R20, RZ, RZ, R2 ;  /* 0x000000ffff147224 */ /* 0x002fe400078e0002 */
[----:B------:R-:W-:Y:S01]  /*2b820*/  IMAD.MOV.U32 R21, RZ, RZ, R0 ;  /* 0x000000ffff157224 */ /* 0x000fe200078e0000 */
[----:B------:R-:W-:Y:S04]  /*2b830*/  STL.64 [R1+0x1d18], R52 ;  /* 0x001d183401007387 */ /* 0x000fe80000100a00 */
[----:B------:R0:W-:Y:S02]  /*2b840*/  STL.64 [R1+0x1d10], R20 ;  /* 0x001d101401007387 */ /* 0x0001e40000100a00 */
[C---:B0-----:R-:W-:Y:S05]  /*2b850*/  HMMA.16816.F32.BF16 R20, R8.reuse, R48, R36 ;  /* 0x000000300814723c */ /* 0x041fea0000041824 */
[----:B------:R-:W-:Y:S04]  /*2b860*/  STL.64 [R1+0x540], R32 ;  /* 0x0005402001007387 */ /* 0x000fe80000100a00 */
[----:B------:R-:W-:Y:S10]  /*2b870*/  STL.64 [R1+0x548], R34 ;  /* 0x0005482201007387 */ /* 0x000ff40000100a00 */
[----:B------:R-:W-:Y:S04]  /*2b880*/  STL.64 [R1+0x530], R20 ;  /* 0x0005301401007387 */ /* 0x000fe80000100a00 */
[----:B------:R3:W-:Y:S04]  /*2b890*/  STL.64 [R1+0x538], R22 ;  /* 0x0005381601007387 */ /* 0x0007e80000100a00 */
[----:B------:R-:W-:Y:S01]  /*2b8a0*/  STL.64 [R1+0x1c30], R4 ;  /* 0x001c300401007387 */ /* 0x000fe20000100a00 */
[C---:B--2---:R-:W-:Y:S08]  /*2b8b0*/  HMMA.16816.F32.BF16 R28, R8.reuse, R4, R28 ;  /* 0x00000004081c723c */ /* 0x044ff0000004181c */
[----:B---3--:R-:W-:Y:S11]  /*2b8c0*/  HMMA.16816.F32.BF16 R20, R8, R12, R24 ;  /* 0x0000000c0814723c */ /* 0x008ff60000041818 */
[----:B------:R-:W-:Y:S04]  /*2b8d0*/  STL.64 [R1+0x520], R28 ;  /* 0x0005201c01007387 */ /* 0x000fe80000100a00 */
[----:B------:R-:W-:Y:S04]  /*2b8e0*/  STL.64 [R1+0x528], R30 ;  /* 0x0005281e01007387 */ /* 0x000fe80000100a00 */
[----:B------:R0:W-:Y:S04]  /*2b8f0*/  STL.64 [R1+0x510], R20 ;  /* 0x0005101401007387 */ /* 0x0001e80000100a00 */
[----:B------:R1:W-:Y:S04]  /*2b900*/  STL.64 [R1+0x518], R22 ;  /* 0x0005181601007387 */ /* 0x0003e80000100a00 */
[----:B------:R-:W2:Y:S04]  /*2b910*/  LDL.LU.64 R52, [R1+0x500] ;  /* 0x0005000001347983 */ /* 0x000ea80000300a00 */
[----:B------:R-:W2:Y:S01]  /*2b920*/  LDL.LU.64 R54, [R1+0x508] ;  /* 0x0005080001367983 */ /* 0x000ea20000300a00 */
[----:B------:R-:W-:-:S02]  /*2b930*/  IMAD.MOV.U32 R45, RZ, RZ, R3 ;  /* 0x000000ffff2d7224 */ /* 0x000fc400078e0003 */
[----:B------:R-:W-:Y:S02]  /*2b940*/  IMAD.MOV.U32 R6, RZ, RZ, R12 ;  /* 0x000000ffff067224 */ /* 0x000fe400078e000c */
[----:B------:R-:W-:Y:S02]  /*2b950*/  IMAD.MOV.U32 R3, RZ, RZ, R13 ;  /* 0x000000ffff037224 */ /* 0x000fe400078e000d */
[----:B----4-:R-:W-:Y:S01]  /*2b960*/  IMAD.MOV.U32 R44, RZ, RZ, R14 ;  /* 0x000000ffff2c7224 */ /* 0x010fe200078e000e */
[----:B0-----:R-:W3:Y:S04]  /*2b970*/  LDL.LU.64 R20, [R1+0x4f0] ;  /* 0x0004f00001147983 */ /* 0x001ee80000300a00 */
[----:B-1----:R-:W3:Y:S04]  /*2b980*/  LDL.LU.64 R22, [R1+0x4f8] ;  /* 0x0004f80001167983 */ /* 0x002ee80000300a00 */
[----:B------:R-:W4:Y:S04]  /*2b990*/  LDL.LU.64 R32, [R1+0x4e0] ;  /* 0x0004e00001207983 */ /* 0x000f280000300a00 */
[----:B------:R-:W4:Y:S04]  /*2b9a0*/  LDL.LU.64 R34, [R1+0x4e8] ;  /* 0x0004e80001227983 */ /* 0x000f280000300a00 */
[----:B------:R-:W3:Y:S04]  /*2b9b0*/  LDL.LU.64 R12, [R1+0x4d0] ;  /* 0x0004d000010c7983 */ /* 0x000ee80000300a00 */
[----:B------:R-:W3:Y:S04]  /*2b9c0*/  LDL.LU.64 R14, [R1+0x4d8] ;  /* 0x0004d800010e7983 */ /* 0x000ee80000300a00 */
[----:B------:R-:W3:Y:S04]  /*2b9d0*/  LDL.LU.64 R40, [R1+0x4c0] ;  /* 0x0004c00001287983 */ /* 0x000ee80000300a00 */
[----:B------:R-:W3:Y:S04]  /*2b9e0*/  LDL.LU.64 R42, [R1+0x4c8] ;  /* 0x0004c800012a7983 */ /* 0x000ee80000300a00 */
[----:B------:R-:W3:Y:S04]  /*2b9f0*/  LDL.LU.64 R36, [R1+0x4b0] ;  /* 0x0004b00001247983 */ /* 0x000ee80000300a00 */
[----:B------:R-:W3:Y:S04]  /*2ba00*/  LDL.LU.64 R38, [R1+0x4b8] ;  /* 0x0004b80001267983 */ /* 0x000ee80000300a00 */
[----:B------:R-:W3:Y:S01]  /*2ba10*/  LDL.LU.64 R56, [R1+0x4a0] ;  /* 0x0004a00001387983 */ /* 0x000ee20000300a00 */
[----:B------:R-:W-:-:S02]  /*2ba20*/  IMAD.MOV.U32 R18, RZ, RZ, R48 ;  /* 0x000000ffff127224 */ /* 0x000fc400078e0030 */
[----:B------:R-:W-:Y:S01]  /*2ba30*/  IMAD.MOV.U32 R7, RZ, RZ, R49 ;  /* 0x000000ffff077224 */ /* 0x000fe200078e0031 */
[----:B------:R-:W3:Y:S04]  /*2ba40*/  LDL.LU.64 R58, [R1+0x4a8] ;  /* 0x0004a800013a7983 */ /* 0x000ee80000300a00 */
[----:B------:R-:W3:Y:S04]  /*2ba50*/  LDL.LU.64 R48, [R1+0x490] ;  /* 0x0004900001307983 */ /* 0x000ee80000300a00 */
[----:B------:R-:W3:Y:S04]  /*2ba60*/  LDL.LU.64 R50, [R1+0x498] ;  /* 0x0004980001327983 */ /* 0x000ee80000300a00 */
[----:B------:R-:W3:Y:S04]  /*2ba70*/  LDL.LU.64 R28, [R1+0x480] ;  /* 0x00048000011c7983 */ /* 0x000ee80000300a00 */
[----:B------:R-:W3:Y:S04]  /*2ba80*/  LDL.LU.64 R30, [R1+0x488] ;  /* 0x00048800011e7983 */ /* 0x000ee80000300a00 */
[----:B------:R-:W3:Y:S04]  /*2ba90*/  LDL.LU.64 R24, [R1+0x470] ;  /* 0x0004700001187983 */ /* 0x000ee80000300a00 */
[----:B------:R-:W3:Y:S01]  /*2baa0*/  LDL.LU.64 R26, [R1+0x478] ;  /* 0x00047800011a7983 */ /* 0x000ee20000300a00 */
[----:B--2---:R-:W-:Y:S03]  /*2bab0*/  HMMA.16816.F32.BF16 R44, R8, R44, R52 ;  /* 0x0000002c082c723c */ /* 0x004fe60000041834 */
[----:B------:R-:W3:-:S15]  /*2bac0*/  LDL.LU.64 R52, [R1+0x1d18] ;  /* 0x001d180001347983 */ /* 0x000ede0000300a00 */
[----:B------:R-:W-:Y:S01]  /*2bad0*/  NOP ;  /* 0x0000000000007918 */ /* 0x000fe20000000000 */
[----:B------:R0:W-:Y:S04]  /*2bae0*/  STL.64 [R1+0x500], R44 ;  /* 0x0005002c01007387 */ /* 0x0001e80000100a00 */
[----:B------:R1:W-:Y:S04]  /*2baf0*/  STL.64 [R1+0x508], R46 ;  /* 0x0005082e01007387 */ /* 0x0003e80000100a00 */
[----:B0-----:R-:W2:Y:S04]  /*2bb00*/  LDL.LU.64 R44, [R1+0x460] ;  /* 0x00046000012c7983 */ /* 0x001ea80000300a00 */
[----:B-1----:R-:W2:Y:S01]  /*2bb10*/  LDL.LU.64 R46, [R1+0x468] ;  /* 0x00046800012e7983 */ /* 0x002ea20000300a00 */
[----:B---3--:R-:W-:Y:S03]  /*2bb20*/  HMMA.16816.F32.BF16 R52, R8, R52, R20 ;  /* 0x000000340834723c */ /* 0x008fe60000041814 */
[----:B------:R-:W3:-:S15]  /*2bb30*/  LDL.LU.64 R20, [R1+0x1d10] ;  /* 0x001d100001147983 */ /* 0x000ede0000300a00 */
[----:B------:R-:W-:Y:S01]  /*2bb40*/  NOP ;  /* 0x0000000000007918 */ /* 0x000fe20000000000 */
[----:B------:R0:W-:Y:S04]  /*2bb50*/  STL.64 [R1+0x4f0], R52 ;  /* 0x0004f03401007387 */ /* 0x0001e80000100a00 */
[----:B------:R-:W-:Y:S04]  /*2bb60*/  STL.64 [R1+0x4f8], R54 ;  /* 0x0004f83601007387 */ /* 0x000fe80000100a00 */
[----:B0-----:R-:W4:Y:S01]  /*2bb70*/  LDL.LU.64 R52, [R1+0x1d08] ;  /* 0x001d080001347983 */ /* 0x001f220000300a00 */
[C---:B------:R-:W-:Y:S08]  /*2bb80*/  HMMA.16816.F32.BF16 R12, R8.reuse, R16, R12 ;  /* 0x00000010080c723c */ /* 0x040ff0000004180c */
[C---:B---3--:R-:W-:Y:S08]  /*2bb90*/  HMMA.16816.F32.BF16 R20, R8.reuse, R20, R40 ;  /* 0x000000140814723c */ /* 0x048ff00000041828 */
[----:B----4-:R-:W-:Y:S01]  /*2bba0*/  HMMA.16816.F32.BF16 R32, R8, R52, R32 ;  /* 0x000000340820723c */ /* 0x010fe20000041820 */
[----:B------:R-:W-:-:S02]  /*2bbb0*/  IMAD.MOV.U32 R2, RZ, RZ, R52 ;  /* 0x000000ffff027224 */ /* 0x000fc400078e0034 */
[----:B------:R-:W-:-:S15]  /*2bbc0*/  IMAD.MOV.U32 R0, RZ, RZ, R53 ;  /* 0x000000ffff007224 */ /* 0x000fde00078e0035 */
[----:B------:R-:W-:Y:S01]  /*2bbd0*/  NOP ;  /* 0x0000000000007918 */ /* 0x000fe20000000000 */
[----:B------:R0:W-:Y:S04]  /*2bbe0*/  STL.64 [R1+0x4e0], R32 ;  /* 0x0004e02001007387 */ /* 0x0001e80000100a00 */
[----:B------:R-:W-:Y:S04]  /*2bbf0*/  STL.64 [R1+0x4e8], R34 ;  /* 0x0004e82201007387 */ /* 0x000fe80000100a00 */
[----:B0-----:R-:W3:Y:S04]  /*2bc00*/  LDL.LU.64 R32, [R1+0x1d00] ;  /* 0x001d000001207983 */ /* 0x001ee80000300a00 */
[----:B------:R-:W4:Y:S04]  /*2bc10*/  LDL.LU.64 R52, [R1+0x1cf8] ;  /* 0x001cf80001347983 */ /* 0x000f280000300a00 */
[----:B------:R0:W-:Y:S04]  /*2bc20*/  STL.64 [R1+0x4d0], R12 ;  /* 0x0004d00c01007387 */ /* 0x0001e80000100a00 */
[----:B------:R1:W-:Y:S04]  /*2bc30*/  STL.64 [R1+0x4d8], R14 ;  /* 0x0004d80e01007387 */ /* 0x0003e80000100a00 */
[----:B0-----:R-:W2:Y:S04]  /*2bc40*/  LDL.LU.64 R12, [R1+0x450] ;  /* 0x00045000010c7983 */ /* 0x001ea80000300a00 */
[----:B-1----:R-:W2:Y:S04]  /*2bc50*/  LDL.LU.64 R14, [R1+0x458] ;  /* 0x00045800010e7983 */ /* 0x002ea80000300a00 */
[----:B------:R-:W-:Y:S04]  /*2bc60*/  STL.64 [R1+0x1c28], R16 ;  /* 0x001c281001007387 */ /* 0x000fe80000100a00 */
[----:B------:R-:W2:Y:S04]  /*2bc70*/  LDL.LU.64 R40, [R1+0x1cf0] ;  /* 0x001cf00001287983 */ /* 0x000ea80000300a00 */
[----:B------:R0:W-:Y:S04]  /*2bc80*/  STL.64 [R1+0x4c0], R20 ;  /* 0x0004c01401007387 */ /* 0x0001e80000100a00 */
[----:B------:R1:W-:Y:S04]  /*2bc90*/  STL.64 [R1+0x4c8], R22 ;  /* 0x0004c81601007387 */ /* 0x0003e80000100a00 */
[----:B0-----:R-:W1:Y:S01]  /*2bca0*/  LDL.LU.64 R20, [R1+0x1ce8] ;  /* 0x001ce80001147983 */ /* 0x001e620000300a00 */
[C---:B---3--:R-:W-:Y:S08]  /*2bcb0*/  HMMA.16816.F32.BF16 R32, R8.reuse, R32, R36 ;  /* 0x000000200820723c */ /* 0x048ff00000041824 */
[C---:B----4-:R-:W-:Y:S01]  /*2bcc0*/  HMMA.16816.F32.BF16 R52, R8.reuse, R52, R56 ;  /* 0x000000340834723c */ /* 0x050fe20000041838 */
[----:B------:R-:W3:Y:S04]  /*2bcd0*/  LDL.LU.64 R38, [R1+0x1ce0] ;  /* 0x001ce00001267983 */ /* 0x000ee80000300a00 */
[----:B------:R-:W4:Y:S03]  /*2bce0*/  LDL.LU.64 R36, [R1+0x1cd8] ;  /* 0x001cd80001247983 */ /* 0x000f260000300a00 */
[C---:B--2---:R-:W-:Y:S03]  /*2bcf0*/  HMMA.16816.F32.BF16 R40, R8.reuse, R40, R48 ;  /* 0x000000280828723c */ /* 0x044fe60000041830 */
[----:B------:R-:W-:Y:S04]  /*2bd00*/  STL.64 [R1+0x4b0], R32 ;  /* 0x0004b02001007387 */ /* 0x000fe80000100a00 */
[----:B------:R0:W-:Y:S01]  /*2bd10*/  STL.64 [R1+0x4b8], R34 ;  /* 0x0004b82201007387 */ /* 0x0001e20000100a00 */
[C---:B-1----:R-:W-:Y:S03]  /*2bd20*/  HMMA.16816.F32.BF16 R20, R8.reuse, R20, R28 ;  /* 0x000000140814723c */ /* 0x042fe6000004181c */
[----:B0-----:R-:W2:Y:S04]  /*2bd30*/  LDL.LU.64 R34, [R1+0x1cd0] ;  /* 0x001cd00001227983 */ /* 0x001ea80000300a00 */
[----:B------:R-:W2:Y:S04]  /*2bd40*/  LDL.LU.64 R32, [R1+0x1cc8] ;  /* 0x001cc80001207983 */ /* 0x000ea80000300a00 */
[----:B------:R-:W2:Y:S04]  /*2bd50*/  LDL.LU.64 R58, [R1+0x1cc0] ;  /* 0x001cc000013a7983 */ /* 0x000ea80000300a00 */
[----:B------:R-:W2:Y:S04]  /*2bd60*/  LDL.LU.64 R56, [R1+0x1cb8] ;  /* 0x001cb80001387983 */ /* 0x000ea80000300a00 */
[----:B------:R-:W-:Y:S04]  /*2bd70*/  STL.64 [R1+0x4a0], R52 ;  /* 0x0004a03401007387 */ /* 0x000fe80000100a00 */
[----:B------:R0:W-:Y:S04]  /*2bd80*/  STL.64 [R1+0x4a8], R54 ;  /* 0x0004a83601007387 */ /* 0x0001e80000100a00 */
[----:B0-----:R-:W2:Y:S04]  /*2bd90*/  LDL.LU.64 R54, [R1+0x1cb0] ;  /* 0x001cb00001367983 */ /* 0x001ea80000300a00 */
[----:B------:R-:W2:Y:S04]  /*2bda0*/  LDL.LU.64 R52, [R1+0x1ca8] ;  /* 0x001ca80001347983 */ /* 0x000ea80000300a00 */
[----:B------:R-:W2:Y:S04]  /*2bdb0*/  LDL.LU.64 R48, [R1+0x1ca0] ;  /* 0x001ca00001307983 */ /* 0x000ea80000300a00 */
[----:B------:R-:W-:Y:S04]  /*2bdc0*/  STL.64 [R1+0x490], R40 ;  /* 0x0004902801007387 */ /* 0x000fe80000100a00 */
[----:B------:R0:W-:Y:S04]  /*2bdd0*/  STL.64 [R1+0x498], R42 ;  /* 0x0004982a01007387 */ /* 0x0001e80000100a00 */
[----:B0-----:R-:W2:Y:S04]  /*2bde0*/  LDL.LU.64 R42, [R1+0x1c98] ;  /* 0x001c9800012a7983 */ /* 0x001ea80000300a00 */
[----:B------:R-:W2:Y:S04]  /*2bdf0*/  LDL.LU.64 R40, [R1+0x1c90] ;  /* 0x001c900001287983 */ /* 0x000ea80000300a00 */
[----:B------:R-:W2:Y:S04]  /*2be00*/  LDL.LU.64 R30, [R1+0x1c88] ;  /* 0x001c8800011e7983 */ /* 0x000ea80000300a00 */
[----:B------:R-:W2:Y:S04]  /*2be10*/  LDL.LU.64 R28, [R1+0x1c80] ;  /* 0x001c8000011c7983 */ /* 0x000ea80000300a00 */
[----:B------:R-:W-:Y:S04]  /*2be20*/  STL.64 [R1+0x480], R20 ;  /* 0x0004801401007387 */ /* 0x000fe80000100a00 */
[----:B------:R0:W-:Y:S04]  /*2be30*/  STL.64 [R1+0x488], R22 ;  /* 0x0004881601007387 */ /* 0x0001e80000100a00 */
[----:B0-----:R-:W2:Y:S04]  /*2be40*/  LDL.LU.64 R22, [R1+0x1c78] ;  /* 0x001c780001167983 */ /* 0x001ea80000300a00 */
[----:B------:R-:W2:Y:S02]  /*2be50*/  LDL.LU.64 R20, [R1+0x1c70] ;  /* 0x001c700001147983 */ /* 0x000ea40000300a00 */
[----:B--2---:R-:W-:-:S15]  /*2be60*/  HMMA.16816.F32.BF16 R24, R8, R20, R24 ;  /* 0x000000140818723c */ /* 0x004fde0000041818 */
[----:B------:R-:W-:-:S04]  /*2be70*/  NOP ;  /* 0x0000000000007918 */ /* 0x000fc80000000000 */
[----:B------:R-:W-:Y:S04]  /*2be80*/  STL.64 [R1+0x470], R24 ;  /* 0x0004701801007387 */ /* 0x000fe80000100a00 */
[----:B------:R0:W-:Y:S04]  /*2be90*/  STL.64 [R1+0x478], R26 ;  /* 0x0004781a01007387 */ /* 0x0001e80000100a00 */
[----:B0-----:R-:W2:Y:S04]  /*2bea0*/  LDL.LU.64 R26, [R1+0x1c68] ;  /* 0x001c6800011a7983 */ /* 0x001ea80000300a00 */
[----:B------:R-:W2:Y:S04]  /*2beb0*/  LDL.LU.64 R24, [R1+0x1c60] ;  /* 0x001c600001187983 */ /* 0x000ea80000300a00 */
[----:B------:R-:W-:Y:S04]  /*2bec0*/  STL.64 [R1+0x1ba0], R22 ;  /* 0x001ba01601007387 */ /* 0x000fe80000100a00 */
[----:B------:R2:W-:Y:S02]  /*2bed0*/  STL.64 [R1+0x1b98], R20 ;  /* 0x001b981401007387 */ /* 0x0005e40000100a00 */
[----:B--2---:R-:W-:Y:S02]  /*2bee0*/  HMMA.16816.F32.BF16 R20, R8, R24, R44 ;  /* 0x000000180814723c */ /* 0x004fe4000004182c */
[----:B------:R-:W2:Y:S04]  /*2bef0*/  LDL.LU.64 R44, [R1+0x420] ;  /* 0x00042000012c7983 */ /* 0x000ea80000300a00 */
[----:B------:R-:W2:-:S13]  /*2bf00*/  LDL.LU.64 R46, [R1+0x428] ;  /* 0x00042800012e7983 */ /* 0x000e9a0000300a00 */
[----:B------:R-:W-:Y:S04]  /*2bf10*/  STL.64 [R1+0x460], R20 ;  /* 0x0004601401007387 */ /* 0x000fe80000100a00 */
[----:B------:R0:W-:Y:S02]  /*2bf20*/  STL.64 [R1+0x468], R22 ;  /* 0x0004681601007387 */ /* 0x0001e40000100a00 */
[C---:B0-----:R-:W-:Y:S02]  /*2bf30*/  HMMA.16816.F32.BF16 R20, R8.reuse, R28, R12 ;  /* 0x0000001c0814723c */ /* 0x041fe4000004180c */
[----:B------:R-:W-:Y:S04]  /*2bf40*/  STL.64 [R1+0x1bb0], R26 ;  /* 0x001bb01a01007387 */ /* 0x000fe80000100a00 */
[----:B------:R0:W-:Y:S04]  /*2bf50*/  STL.64 [R1+0x1ba8], R24 ;  /* 0x001ba81801007387 */ /* 0x0001e80000100a00 */
[----:B0-----:R-:W3:Y:S04]  /*2bf60*/  LDL.LU.64 R24, [R1+0x440] ;  /* 0x0004400001187983 */ /* 0x001ee80000300a00 */
[----:B------:R-:W3:Y:S04]  /*2bf70*/  LDL.LU.64 R26, [R1+0x448] ;  /* 0x00044800011a7983 */ /* 0x000ee80000300a00 */
[----:B------:R-:W4:Y:S04]  /*2bf80*/  LDL.LU.64 R12, [R1+0x410] ;  /* 0x00041000010c7983 */ /* 0x000f280000300a00 */
[----:B------:R-:W4:Y:S04]  /*2bf90*/  LDL.LU.64 R14, [R1+0x418] ;  /* 0x00041800010e7983 */ /* 0x000f280000300a00 */
[----:B------:R0:W-:Y:S04]  /*2bfa0*/  STL.64 [R1+0x450], R20 ;  /* 0x0004501401007387 */ /* 0x0001e80000100a00 */
[----:B------:R-:W-:Y:S04]  /*2bfb0*/  STL.64 [R1+0x458], R22 ;  /* 0x0004581601007387 */ /* 0x000fe80000100a00 */
[----:B0-----:R-:W4:Y:S04]  /*2bfc0*/  LDL.LU.64 R20, [R1+0x130] ;  /* 0x0001300001147983 */ /* 0x001f280000300a00 */
[----:B------:R-:W-:Y:S04]  /*2bfd0*/  STL.64 [R1+0x1bc0], R30 ;  /* 0x001bc01e01007387 */ /* 0x000fe80000100a00 */
[----:B------:R0:W-:Y:S04]  /*2bfe0*/  STL.64 [R1+0x1bb8], R28 ;  /* 0x001bb81c01007387 */ /* 0x0001e80000100a00 */
[----:B0-----:R-:W4:Y:S04]  /*2bff0*/  LDL.LU.64 R28, [R1+0x430] ;  /* 0x00043000011c7983 */ /* 0x001f280000300a00 */
[----:B------:R-:W4:Y:S01]  /*2c000*/  LDL.LU.64 R30, [R1+0x438] ;  /* 0x00043800011e7983 */ /* 0x000f220000300a00 */
[C---:B--2---:R-:W-:Y:S08]  /*2c010*/  HMMA.16816.F32.BF16 R44, R8.reuse, R40, R44 ;  /* 0x00000028082c723c */ /* 0x044ff0000004182c */
[----:B---3--:R-:W-:-:S15]  /*2c020*/  HMMA.16816.F32.BF16 R24, R8, R32, R24 ;  /* 0x000000200818723c */ /* 0x008fde0000041818 */
[----:B------:R-:W-:-:S04]  /*2c030*/  NOP ;  /* 0x0000000000007918 */ /* 0x000fc80000000000 */
[----:B------:R0:W-:Y:S01]  /*2c040*/  STL.64 [R1+0x440], R24 ;  /* 0x0004401801007387 */ /* 0x0001e20000100a00 */
[C---:B----4-:R-:W-:Y:S03]  /*2c050*/  HMMA.16816.F32.BF16 R28, R8.reuse, R36, R28 ;  /* 0x00000024081c723c */ /* 0x050fe6000004181c */
[----:B------:R1:W-:Y:S04]  /*2c060*/  STL.64 [R1+0x448], R26 ;  /* 0x0004481a01007387 */ /* 0x0003e80000100a00 */
[----:B0-----:R-:W2:Y:S04]  /*2c070*/  LDL.LU.64 R24, [R1+0x380] ;  /* 0x0003800001187983 */ /* 0x001ea80000300a00 */
[----:B-1----:R-:W2:Y:S04]  /*2c080*/  LDL.LU.64 R26, [R1+0x388] ;  /* 0x00038800011a7983 */ /* 0x002ea80000300a00 */
[----:B------:R-:W-:Y:S04]  /*2c090*/  STL.64 [R1+0x1bd0], R34 ;  /* 0x001bd02201007387 */ /* 0x000fe80000100a00 */
[----:B------:R0:W-:Y:S04]  /*2c0a0*/  STL.64 [R1+0x1bc8], R32 ;  /* 0x001bc82001007387 */ /* 0x0001e80000100a00 */
[----:B0-----:R-:W3:Y:S04]  /*2c0b0*/  LDL.LU.64 R32, [R1+0x3f0] ;  /* 0x0003f00001207983 */ /* 0x001ee80000300a00 */
[----:B------:R-:W3:Y:S04]  /*2c0c0*/  LDL.LU.64 R34, [R1+0x3f8] ;  /* 0x0003f80001227983 */ /* 0x000ee80000300a00 */
[----:B------:R0:W-:Y:S04]  /*2c0d0*/  STL.64 [R1+0x430], R28 ;  /* 0x0004301c01007387 */ /* 0x0001e80000100a00 */
[----:B------:R-:W-:Y:S04]  /*2c0e0*/  STL.64 [R1+0x438], R30 ;  /* 0x0004381e01007387 */ /* 0x000fe80000100a00 */
[----:B0-----:R-:W4:Y:S04]  /*2c0f0*/  LDL.LU.64 R28, [R1+0x120] ;  /* 0x00012000011c7983 */ /* 0x001f280000300a00 */
[----:B------:R-:W-:Y:S04]  /*2c100*/  STL.64 [R1+0x1be8], R36 ;  /* 0x001be82401007387 */ /* 0x000fe80000100a00 */
[----:B------:R-:W-:Y:S04]  /*2c110*/  STL.64 [R1+0x420], R44 ;  /* 0x0004202c01007387 */ /* 0x000fe80000100a00 */
[----:B------:R0:W-:Y:S04]  /*2c120*/  STL.64 [R1+0x428], R46 ;  /* 0x0004282e01007387 */ /* 0x0001e80000100a00 */
[----:B0-----:R-:W2:Y:S04]  /*2c130*/  LDL.LU.64 R46, [R1+0x1c58] ;  /* 0x001c5800012e7983 */ /* 0x001ea80000300a00 */
[----:B------:R-:W2:Y:S04]  /*2c140*/  LDL.LU.64 R44, [R1+0x1c50] ;  /* 0x001c5000012c7983 */ /* 0x000ea80000300a00 */
[----:B------:R-:W-:Y:S04]  /*2c150*/  STL.64 [R1+0x1b88], R42 ;  /* 0x001b882a01007387 */ /* 0x000fe80000100a00 */
[----:B------:R0:W-:Y:S04]  /*2c160*/  STL.64 [R1+0x1b80], R40 ;  /* 0x001b802801007387 */ /* 0x0001e80000100a00 */
[----:B0-----:R-:W4:Y:S04]  /*2c170*/  LDL.LU.64 R40, [R1+0x400] ;  /* 0x0004000001287983 */ /* 0x001f280000300a00 */
[----:B------:R-:W4:Y:S01]  /*2c180*/  LDL.LU.64 R42, [R1+0x408] ;  /* 0x00040800012a7983 */ /* 0x000f220000300a00 */
[C---:B---3--:R-:W-:Y:S08]  /*2c190*/  HMMA.16816.F32.BF16 R32, R8.reuse, R52, R32 ;  /* 0x000000340820723c */ /* 0x048ff00000041820 */
        /* <DEDUP_REMOVED lines=8> */
[C---:B----4-:R-:W-:Y:S08]  /*2c220*/  HMMA.16816.F32.BF16 R44, R8.reuse, R48, R40 ;  /* 0x00000030082c723c */ /* 0x050ff00000041828 */
[----:B------:R-:W-:Y:S01]  /*2c230*/  HMMA.16816.F32.BF16 R8, R8, R56, R24 ;  /* 0x000000380808723c */ /* 0x000fe20000041818 */
[----:B------:R-:W2:Y:S10]  /*2c240*/  LDL.LU.64 R40, [R1+0x5c0] ;  /* 0x0005c00001287983 */ /* 0x000eb40000300a00 */
[----:B------:R-:W-:Y:S04]  /*2c250*/  STL.64 [R1+0x400], R44 ;  /* 0x0004002c01007387 */ /* 0x000fe80000100a00 */
[----:B------:R-:W-:Y:S04]  /*2c260*/  STL.64 [R1+0x408], R46 ;  /* 0x0004082e01007387 */ /* 0x000fe80000100a00 */
[----:B------:R-:W2:Y:S04]  /*2c270*/  LDL.LU.64 R42, [R1+0x5c8] ;  /* 0x0005c800012a7983 */ /* 0x000ea80000300a00 */
[----:B------:R0:W-:Y:S04]  /*2c280*/  STL.64 [R1+0x3f0], R32 ;  /* 0x0003f02001007387 */ /* 0x0001e80000100a00 */
[----:B------:R-:W-:Y:S04]  /*2c290*/  STL.64 [R1+0x3f8], R34 ;  /* 0x0003f82201007387 */ /* 0x000fe80000100a00 */
[----:B------:R-:W-:Y:S04]  /*2c2a0*/  STL.64 [R1+0x1bf8], R54 ;  /* 0x001bf83601007387 */ /* 0x000fe80000100a00 */
[----:B------:R-:W-:Y:S04]  /*2c2b0*/  STL.64 [R1+0x1bf0], R52 ;  /* 0x001bf03401007387 */ /* 0x000fe80000100a00 */
[----:B------:R1:W-:Y:S04]  /*2c2c0*/  STL.64 [R1+0x380], R8 ;  /* 0x0003800801007387 */ /* 0x0003e80000100a00 */
[----:B------:R3:W-:Y:S04]  /*2c2d0*/  STL.64 [R1+0x388], R10 ;  /* 0x0003880a01007387 */ /* 0x0007e80000100a00 */
[----:B------:R-:W4:Y:S01]  /*2c2e0*/  LDL.LU.64 R36, [R1+0x5b0] ;  /* 0x0005b00001247983 */ /* 0x000f220000300a00 */
[----:B0-----:R-:W-:-:S02]  /*2c2f0*/  IMAD.MOV.U32 R32, RZ, RZ, R39 ;  /* 0x000000ffff207224 */ /* 0x001fc400078e0027 */
[----:B------:R-:W-:Y:S02]  /*2c300*/  IMAD.MOV.U32 R33, RZ, RZ, R38 ;  /* 0x000000ffff217224 */ /* 0x000fe400078e0026 */
[----:B------:R-:W4:Y:S04]  /*2c310*/  LDL.LU.64 R38, [R1+0x5b8] ;  /* 0x0005b80001267983 */ /* 0x000f280000300a00 */
[----:B------:R-:W4:Y:S04]  /*2c320*/  LDL.LU.64 R24, [R1+0x5a0] ;  /* 0x0005a00001187983 */ /* 0x000f280000300a00 */
[----:B------:R-:W4:Y:S04]  /*2c330*/  LDL.LU.64 R26, [R1+0x5a8] ;  /* 0x0005a800011a7983 */ /* 0x000f280000300a00 */
[----:B------:R-:W4:Y:S04]  /*2c340*/  LDL.64 R16, [R1+0xe0] ;  /* 0x0000e00001107983 */ /* 0x000f280000100a00 */
[----:B------:R-:W-:Y:S04]  /*2c350*/  STL.64 [R1+0x1c08], R58 ;  /* 0x001c083a01007387 */ /* 0x000fe80000100a00 */
[----:B------:R-:W-:Y:S04]  /*2c360*/  STL.64 [R1+0x1c00], R56 ;  /* 0x001c003801007387 */ /* 0x000fe80000100a00 */
[----:B-1----:R-:W4:Y:S04]  /*2c370*/  LDL.LU.64 R8, [R1+0x110] ;  /* 0x0001100001087983 */ /* 0x002f280000300a00 */
[----:B---3--:R-:W3:Y:S01]  /*2c380*/  LDL.64 R10, [R1+0x118] ;  /* 0x00011800010a7983 */ /* 0x008ee20000100a00 */
[----:B------:R-:W-:-:S02]  /*2c390*/  IMAD.MOV.U32 R50, RZ, RZ, R20 ;  /* 0x000000ffff327224 */ /* 0x000fc400078e0014 */
[----:B------:R-:W-:Y:S01]  /*2c3a0*/  IMAD.MOV.U32 R51, RZ, RZ, R21 ;  /* 0x000000ffff337224 */ /* 0x000fe200078e0015 */
[C---:B--2---:R-:W-:Y:S08]  /*2c3b0*/  HMMA.16816.F32.BF16 R40, R12.reuse, R20, R40 ;  /* 0x000000140c28723c */ /* 0x044ff00000041828 */
[C---:B----4-:R-:W-:Y:S08]  /*2c3c0*/  HMMA.16816.F32.BF16 R36, R12.reuse, R28, R36 ;  /* 0x0000001c0c24723c */ /* 0x050ff00000041824 */
[----:B------:R-:W-:Y:S01]  /*2c3d0*/  HMMA.16816.F32.BF16 R24, R12, R8, R24 ;  /* 0x000000080c18723c */ /* 0x000fe20000041818 */
[----:B---3--:R-:W-:Y:S04]  /*2c3e0*/  STL [R1+0x1b54], R10 ;  /* 0x001b540a01007387 */ /* 0x008fe80000100800 */
[----:B------:R-:W-:Y:S04]  /*2c3f0*/  STL [R1+0x1b50], R11 ;  /* 0x001b500b01007387 */ /* 0x000fe80000100800 */
[----:B------:R0:W-:Y:S04]  /*2c400*/  STL.64 [R1+0x5c0], R40 ;  /* 0x0005c02801007387 */ /* 0x0001e80000100a00 */
[----:B------:R-:W-:Y:S04]  /*2c410*/  STL.64 [R1+0x5c8], R42 ;  /* 0x0005c82a01007387 */ /* 0x000fe80000100a00 */
[----:B------:R-:W2:Y:S04]  /*2c420*/  LDL.64 R20, [R1+0xc0] ;  /* 0x0000c00001147983 */ /* 0x000ea80000100a00 */
[----:B------:R-:W-:Y:S04]  /*2c430*/  STL.64 [R1+0x1c18], R50 ;  /* 0x001c183201007387 */ /* 0x000fe80000100a00 */
[----:B------:R1:W-:Y:S01]  /*2c440*/  STL.64 [R1+0x1c10], R48 ;  /* 0x001c103001007387 */ /* 0x0003e20000100a00 */
[----:B0-----:R-:W-:-:S02]  /*2c450*/  IMAD.MOV.U32 R41, RZ, RZ, R28 ;  /* 0x000000ffff297224 */ /* 0x001fc400078e001c */
[----:B------:R-:W-:Y:S01]  /*2c460*/  IMAD.MOV.U32 R40, RZ, RZ, R29 ;  /* 0x000000ffff287224 */ /* 0x000fe200078e001d */
[----:B------:R-:W-:Y:S04]  /*2c470*/  STL.64 [R1+0x5b0], R36 ;  /* 0x0005b02401007387 */ /* 0x000fe80000100a00 */
[----:B------:R-:W-:Y:S04]  /*2c480*/  STL.64 [R1+0x5b8], R38 ;  /* 0x0005b82601007387 */ /* 0x000fe80000100a00 */
[----:B------:R0:W-:Y:S04]  /*2c490*/  STL.64 [R1+0x1c20], R40 ;  /* 0x001c202801007387 */ /* 0x0001e80000100a00 */
[----:B------:R3:W-:Y:S04]  /*2c4a0*/  STL.64 [R1+0x5a0], R24 ;  /* 0x0005a01801007387 */ /* 0x0007e80000100a00 */
[----:B------:R-:W-:Y:S04]  /*2c4b0*/  STL.64 [R1+0x5a8], R26 ;  /* 0x0005a81a01007387 */ /* 0x000fe80000100a00 */
[----:B------:R-:W4:Y:S04]  /*2c4c0*/  LDL.LU.64 R52, [R1+0x580] ;  /* 0x0005800001347983 */ /* 0x000f280000300a00 */
[----:B------:R-:W4:Y:S04]  /*2c4d0*/  LDL.LU.64 R54, [R1+0x588] ;  /* 0x0005880001367983 */ /* 0x000f280000300a00 */
[----:B-1----:R-:W2:Y:S04]  /*2c4e0*/  LDL.LU.64 R48, [R1+0x750] ;  /* 0x0007500001307983 */ /* 0x002ea80000300a00 */
[----:B------:R-:W2:Y:S04]  /*2c4f0*/  LDL.LU.64 R50, [R1+0x758] ;  /* 0x0007580001327983 */ /* 0x000ea80000300a00 */
[----:B0-----:R-:W4:Y:S01]  /*2c500*/  LDL.LU.64 R40, [R1+0x740] ;  /* 0x0007400001287983 */ /* 0x001f220000300a00 */
[----:B---3--:R-:W-:-:S02]  /*2c510*/  IMAD.MOV.U32 R24, RZ, RZ, R6 ;  /* 0x000000ffff187224 */ /* 0x008fc400078e0006 */
[----:B------:R-:W-:Y:S01]  /*2c520*/  IMAD.MOV.U32 R25, RZ, RZ, R3 ;  /* 0x000000ffff197224 */ /* 0x000fe200078e0003 */
[----:B------:R-:W3:Y:S04]  /*2c530*/  LDL.LU.64 R42, [R1+0x748] ;  /* 0x00074800012a7983 */ /* 0x000ee80000300a00 */
[----:B------:R-:W3:Y:S04]  /*2c540*/  LDL.LU.64 R28, [R1+0x730] ;  /* 0x00073000011c7983 */ /* 0x000ee80000300a00 */
[----:B------:R-:W3:Y:S04]  /*2c550*/  LDL.LU.64 R30, [R1+0x738] ;  /* 0x00073800011e7983 */ /* 0x000ee80000300a00 */
[----:B------:R0:W-:Y:S04]  /*2c560*/  STL.64 [R1+0x1c38], R24 ;  /* 0x001c381801007387 */ /* 0x0001e80000100a00 */
[----:B0-----:R-:W3:Y:S04]  /*2c570*/  LDL.64 R24, [R1+0x100] ;  /* 0x0001000001187983 */ /* 0x001ee80000100a00 */
[----:B------:R-:W3:Y:S04]  /*2c580*/  LDL.LU.64 R56, [R1+0x80] ;  /* 0x0000800001387983 */ /* 0x000ee80000300a00 */
[----:B------:R-:W3:Y:S04]  /*2c590*/  LDL.LU.64 R36, [R1+0x70] ;  /* 0x0000700001247983 */ /* 0x000ee80000300a00 */
[----:B------:R-:W-:Y:S04]  /*2c5a0*/  STL [R1+0x1b60], R8 ;  /* 0x001b600801007387 */ /* 0x000fe80000100800 */
[----:B------:R0:W-:Y:S04]  /*2c5b0*/  STL [R1+0x1b5c], R9 ;  /* 0x001b5c0901007387 */ /* 0x0001e80000100800 */
[----:B0-----:R-:W3:Y:S04]  /*2c5c0*/  LDL.LU.64 R8, [R1+0x590] ;  /* 0x0005900001087983 */ /* 0x001ee80000300a00 */
[----:B------:R-:W3:Y:S01]  /*2c5d0*/  LDL.LU.64 R10, [R1+0x598] ;  /* 0x00059800010a7983 */ /* 0x000ee20000300a00 */
[C---:B--2---:R-:W-:Y:S08]  /*2c5e0*/  HMMA.16816.F32.BF16 R48, R12.reuse, R16, R48 ;  /* 0x000000100c30723c */ /* 0x044ff00000041830 */
[----:B---3--:R-:W-:-:S15]  /*2c5f0*/  HMMA.16816.F32.BF16 R8, R12, R24, R8 ;  /* 0x000000180c08723c */ /* 0x008fde0000041808 */
[----:B------:R-:W-:-:S04]  /*2c600*/  NOP ;  /* 0x0000000000007918 */ /* 0x000fc80000000000 */
[----:B------:R-:W-:Y:S04]  /*2c610*/  STL.64 [R1+0x590], R8 ;  /* 0x0005900801007387 */ /* 0x000fe80000100a00 */
[----:B------:R0:W-:Y:S02]  /*2c620*/  STL.64 [R1+0x598], R10 ;  /* 0x0005980a01007387 */ /* 0x0001e40000100a00 */
[----:B0-----:R-:W-:-:S05]  /*2c630*/  IMAD.MOV.U32 R10, RZ, RZ, R25 ;  /* 0x000000ffff0a7224 */ /* 0x001fca00078e0019 */
[----:B------:R4:W-:Y:S02]  /*2c640*/  STL [R1+0x1b58], R10 ;  /* 0x001b580a01007387 */ /* 0x0009e40000100800 */
[----:B----4-:R-:W-:-:S15]  /*2c650*/  HMMA.16816.F32.BF16 R8, R12, R32, R52 ;  /* 0x000000200c08723c */ /* 0x010fde0000041834 */
[----:B------:R-:W-:-:S04]  /*2c660*/  NOP ;  /* 0x0000000000007918 */ /* 0x000fc80000000000 */
[----:B------:R-:W-:Y:S04]  /*2c670*/  STL.64 [R1+0x580], R8 ;  /* 0x0005800801007387 */ /* 0x000fe80000100a00 */
[----:B------:R0:W-:Y:S04]  /*2c680*/  STL.64 [R1+0x588], R10 ;  /* 0x0005880a01007387 */ /* 0x0001e80000100a00 */
[----:B------:R-:W2:Y:S04]  /*2c690*/  LDL.LU.64 R24, [R1+0x720] ;  /* 0x0007200001187983 */ /* 0x000ea80000300a00 */
[----:B------:R-:W-:Y:S04]  /*2c6a0*/  STL.64 [R1+0x750], R48 ;  /* 0x0007503001007387 */ /* 0x000fe80000100a00 */
[----:B------:R-:W-:Y:S04]  /*2c6b0*/  STL.64 [R1+0x758], R50 ;  /* 0x0007583201007387 */ /* 0x000fe80000100a00 */
[----:B------:R-:W2:Y:S01]  /*2c6c0*/  LDL.LU.64 R26, [R1+0x728] ;  /* 0x00072800011a7983 */ /* 0x000ea20000300a00 */
[----:B------:R-:W-:-:S02]  /*2c6d0*/  IMAD.MOV.U32 R44, RZ, RZ, R60 ;  /* 0x000000ffff2c7224 */ /* 0x000fc400078e003c */
[----:B------:R-:W-:Y:S01]  /*2c6e0*/  IMAD.MOV.U32 R45, RZ, RZ, R19 ;  /* 0x000000ffff2d7224 */ /* 0x000fe200078e0013 */
[C---:B------:R-:W-:Y:S08]  /*2c6f0*/  HMMA.16816.F32.BF16 R28, R12.reuse, R20, R28 ;  /* 0x000000140c1c723c */ /* 0x040ff0000004181c */
[----:B------:R-:W-:Y:S01]  /*2c700*/  HMMA.16816.F32.BF16 R40, R12, R44, R40 ;  /* 0x0000002c0c28723c */ /* 0x000fe20000041828 */
[----:B------:R-:W-:-:S02]  /*2c710*/  IMAD.MOV.U32 R4, RZ, RZ, R18 ;  /* 0x000000ffff047224 */ /* 0x000fc400078e0012 */
[----:B------:R-:W-:Y:S02]  /*2c720*/  IMAD.MOV.U32 R5, RZ, RZ, R7 ;  /* 0x000000ffff057224 */ /* 0x000fe400078e0007 */
[----:B0-----:R-:W-:Y:S02]  /*2c730*/  IMAD.MOV.U32 R10, RZ, RZ, R17 ;  /* 0x000000ffff0a7224 */ /* 0x001fe400078e0011 */
[----:B------:R-:W3:Y:S04]  /*2c740*/  LDL.LU.64 R16, [R1+0x710] ;  /* 0x0007100001107983 */ /* 0x000ee80000300a00 */
[----:B------:R-:W3:Y:S04]  /*2c750*/  LDL.LU.64 R18, [R1+0x718] ;  /* 0x0007180001127983 */ /* 0x000ee80000300a00 */
[----:B------:R0:W-:Y:S04]  /*2c760*/  STL [R1+0x1b64], R10 ;  /* 0x001b640a01007387 */ /* 0x0001e80000100800 */
[----:B------:R1:W-:Y:S04]  /*2c770*/  STL.64 [R1+0x740], R40 ;  /* 0x0007402801007387 */ /* 0x0003e80000100a00 */
[----:B------:R4:W-:Y:S01]  /*2c780*/  STL.64 [R1+0x748], R42 ;  /* 0x0007482a01007387 */ /* 0x0009e20000100a00 */
[----:B0-----:R-:W-:-:S03]  /*2c790*/  IMAD.MOV.U32 R10, RZ, RZ, R21 ;  /* 0x000000ffff0a7224 */ /* 0x001fc600078e0015 */
[----:B-1----:R-:W3:Y:S04]  /*2c7a0*/  LDL.LU.64 R40, [R1+0x6e0] ;  /* 0x0006e00001287983 */ /* 0x002ee80000300a00 */
[----:B------:R0:W-:Y:S04]  /*2c7b0*/  STL.64 [R1+0x730], R28 ;  /* 0x0007301c01007387 */ /* 0x0001e80000100a00 */
[----:B------:R-:W-:Y:S04]  /*2c7c0*/  STL.64 [R1+0x738], R30 ;  /* 0x0007381e01007387 */ /* 0x000fe80000100a00 */
[----:B----4-:R-:W4:Y:S04]  /*2c7d0*/  LDL.LU.64 R42, [R1+0x6e8] ;  /* 0x0006e800012a7983 */ /* 0x010f280000300a00 */
[----:B------:R-:W3:Y:S04]  /*2c7e0*/  LDL.LU.64 R48, [R1+0x40] ;  /* 0x0000400001307983 */ /* 0x000ee80000300a00 */
[----:B------:R-:W3:Y:S04]  /*2c7f0*/  LDL.LU.64 R52, [R1+0x30] ;  /* 0x0000300001347983 */ /* 0x000ee80000300a00 */
[----:B------:R-:W3:Y:S04]  /*2c800*/  LDL.LU.64 R44, [R1+0x20] ;  /* 0x00002000012c7983 */ /* 0x000ee80000300a00 */
[----:B0-----:R-:W3:Y:S04]  /*2c810*/  LDL.LU.64 R28, [R1+0x10] ;  /* 0x00001000011c7983 */ /* 0x001ee80000300a00 */
[----:B------:R-:W3:Y:S04]  /*2c820*/  LDL.LU.64 R20, [R1] ;  /* 0x0000000001147983 */ /* 0x000ee80000300a00 */
[----:B------:R0:W-:Y:S04]  /*2c830*/  STL [R1+0x1b68], R10 ;  /* 0x001b680a01007387 */ /* 0x0001e80000100800 */
[----:B------:R-:W3:Y:S04]  /*2c840*/  LDL.LU.64 R8, [R1+0x6f0] ;  /* 0x0006f00001087983 */ /* 0x000ee80000300a00 */
[----:B0-----:R-:W3:Y:S01]  /*2c850*/  LDL.LU.64 R10, [R1+0x6f8] ;  /* 0x0006f800010a7983 */ /* 0x001ee20000300a00 */
[----:B--2---:R-:W-:Y:S03]  /*2c860*/  HMMA.16816.F32.BF16 R4, R12, R4, R24 ;  /* 0x000000040c04723c */ /* 0x004fe60000041818 */
[----:B------:R-:W2:-:S15]  /*2c870*/  LDL.LU.64 R24, [R1+0x1c38] ;  /* 0x001c380001187983 */ /* 0x000e9e0000300a00 */
[----:B------:R-:W-:Y:S01]  /*2c880*/  NOP ;  /* 0x0000000000007918 */ /* 0x000fe20000000000 */
[----:B------:R0:W-:Y:S04]  /*2c890*/  STL.64 [R1+0x720], R4 ;  /* 0x0007200401007387 */ /* 0x0001e80000100a00 */
[----:B------:R-:W-:Y:S04]  /*2c8a0*/  STL.64 [R1+0x728], R6 ;  /* 0x0007280601007387 */ /* 0x000fe80000100a00 */
[----:B0-----:R-:W3:Y:S02]  /*2c8b0*/  LDL.LU.64 R4, [R1+0x1c30] ;  /* 0x001c300001047983 */ /* 0x001ee40000300a00 */
[----:B---3--:R-:W-:-:S15]  /*2c8c0*/  HMMA.16816.F32.BF16 R16, R12, R4, R16 ;  /* 0x000000040c10723c */ /* 0x008fde0000041810 */
[----:B------:R-:W-:-:S04]  /*2c8d0*/  NOP ;  /* 0x0000000000007918 */ /* 0x000fc80000000000 */
[----:B------:R0:W-:Y:S04]  /*2c8e0*/  STL.64 [R1+0x710], R16 ;  /* 0x0007101001007387 */ /* 0x0001e80000100a00 */
[----:B------:R1:W-:Y:S04]  /*2c8f0*/  STL.64 [R1+0x718], R18 ;  /* 0x0007181201007387 */ /* 0x0003e80000100a00 */
[----:B0-----:R-:W3:Y:S04]  /*2c900*/  LDL.LU.64 R16, [R1+0x6d0] ;  /* 0x0006d00001107983 */ /* 0x001ee80000300a00 */
[----:B-1----:R-:W3:Y:S04]  /*2c910*/  LDL.LU.64 R18, [R1+0x6d8] ;  /* 0x0006d80001127983 */ /* 0x002ee80000300a00 */
[----:B------:R0:W-:Y:S04]  /*2c920*/  STL.64 [R1+0x1ad8], R4 ;  /* 0x001ad80401007387 */ /* 0x0001e80000100a00 */
[----:B0-----:R-:W2:Y:S04]  /*2c930*/  LDL.LU.64 R4, [R1+0x700] ;  /* 0x0007000001047983 */ /* 0x001ea80000300a00 */
[----:B------:R-:W2:Y:S01]  /*2c940*/  LDL.LU.64 R6, [R1+0x708] ;  /* 0x0007080001067983 */ /* 0x000ea20000300a00 */
[----:B----4-:R-:W-:Y:S01]  /*2c950*/  HMMA.16816.F32.BF16 R40, R12, R36, R40 ;  /* 0x000000240c28723c */ /* 0x010fe20000041828 */
[----:B------:R-:W-:-:S02]  /*2c960*/  IMAD.MOV.U32 R32, RZ, RZ, R2 ;  /* 0x000000ffff207224 */ /* 0x000fc400078e0002 */
[----:B------:R-:W-:-:S05]  /*2c970*/  IMAD.MOV.U32 R33, RZ, RZ, R0 ;  /* 0x000000ffff217224 */ /* 0x000fca00078e0000 */
[----:B--2---:R-:W-:Y:S01]  /*2c980*/  HMMA.16816.F32.BF16 R4, R12, R24, R4 ;  /* 0x000000180c04723c */ /* 0x004fe20000041804 */
[----:B------:R-:W2:Y:S04]  /*2c990*/  LDL.LU.64 R24, [R1+0x6c0] ;  /* 0x0006c00001187983 */ /* 0x000ea80000300a00 */
[----:B------:R-:W2:-:S14]  /*2c9a0*/  LDL.LU.64 R26, [R1+0x6c8] ;  /* 0x0006c800011a7983 */ /* 0x000e9c0000300a00 */
[----:B------:R-:W-:Y:S04]  /*2c9b0*/  STL.64 [R1+0x700], R4 ;  /* 0x0007000401007387 */ /* 0x000fe80000100a00 */
[----:B------:R0:W-:Y:S02]  /*2c9c0*/  STL.64 [R1+0x708], R6 ;  /* 0x0007080601007387 */ /* 0x0001e40000100a00 */
[----:B0-----:R-:W-:Y:S01]  /*2c9d0*/  HMMA.16816.F32.BF16 R4, R12, R56, R8 ;  /* 0x000000380c04723c */ /* 0x001fe20000041808 */
[----:B------:R-:W-:Y:S02]  /*2c9e0*/  IMAD.MOV.U32 R8, RZ, RZ, R56 ;  /* 0x000000ffff087224 */ /* 0x000fe400078e0038 */
[----:B------:R-:W-:-:S05]  /*2c9f0*/  IMAD.MOV.U32 R9, RZ, RZ, R57 ;  /* 0x000000ffff097224 */ /* 0x000fca00078e0039 */
[----:B---3--:R-:W-:Y:S11]  /*2ca00*/  HMMA.16816.F32.BF16 R32, R12, R32, R16 ;  /* 0x000000200c20723c */ /* 0x008ff60000041810 */
[----:B------:R0:W-:Y:S04]  /*2ca10*/  STL.64 [R1+0x6f0], R4 ;  /* 0x0006f00401007387 */ /* 0x0001e80000100a00 */
[----:B------:R-:W-:Y:S04]  /*2ca20*/  STL.64 [R1+0x6f8], R6 ;  /* 0x0006f80601007387 */ /* 0x000fe80000100a00 */
[----:B------:R-:W-:Y:S04]  /*2ca30*/  STL [R1+0x1b6c], R8 ;  /* 0x001b6c0801007387 */ /* 0x000fe80000100800 */
[----:B------:R1:W-:Y:S04]  /*2ca40*/  STL.64 [R1+0x6e0], R40 ;  /* 0x0006e02801007387 */ /* 0x0003e80000100a00 */
[----:B------:R3:W-:Y:S01]  /*2ca50*/  STL.64 [R1+0x6e8], R42 ;  /* 0x0006e82a01007387 */ /* 0x0007e20000100a00 */
[----:B0-----:R-:W-:-:S03]  /*2ca60*/  IMAD.MOV.U32 R5, RZ, RZ, R36 ;  /* 0x000000ffff057224 */ /* 0x001fc600078e0024 */
[----:B-1----:R-:W4:Y:S04]  /*2ca70*/  LDL.LU.64 R40, [R1+0x6b0] ;  /* 0x0006b00001287983 */ /* 0x002f280000300a00 */
[----:B---3--:R-:W4:Y:S04]  /*2ca80*/  LDL.LU.64 R42, [R1+0x6b8] ;  /* 0x0006b800012a7983 */ /* 0x008f280000300a00 */
[----:B------:R-:W3:Y:S01]  /*2ca90*/  LDL.LU.64 R56, [R1+0x6a0] ;  /* 0x0006a00001387983 */ /* 0x000ee20000300a00 */
[----:B------:R-:W-:-:S03]  /*2caa0*/  IMAD.MOV.U32 R4, RZ, RZ, R37 ;  /* 0x000000ffff047224 */ /* 0x000fc600078e0025 */
[----:B------:R-:W3:Y:S04]  /*2cab0*/  LDL.LU.64 R58, [R1+0x6a8] ;  /* 0x0006a800013a7983 */ /* 0x000ee80000300a00 */
[----:B------:R-:W2:Y:S04]  /*2cac0*/  LDL.LU.64 R36, [R1+0x690] ;  /* 0x0006900001247983 */ /* 0x000ea80000300a00 */
[----:B------:R-:W2:Y:S04]  /*2cad0*/  LDL.LU.64 R38, [R1+0x698] ;  /* 0x0006980001267983 */ /* 0x000ea80000300a00 */
[----:B------:R-:W2:Y:S04]  /*2cae0*/  LDL.LU.64 R16, [R1+0x1c28] ;  /* 0x001c280001107983 */ /* 0x000ea80000300a00 */
[----:B------:R0:W-:Y:S04]  /*2caf0*/  STL.64 [R1+0x6d0], R32 ;  /* 0x0006d02001007387 */ /* 0x0001e80000100a00 */
[----:B------:R1:W-:Y:S04]  /*2cb00*/  STL.64 [R1+0x6d8], R34 ;  /* 0x0006d82201007387 */ /* 0x0003e80000100a00 */
[----:B0-----:R-:W3:Y:S04]  /*2cb10*/  LDL.LU.64 R32, [R1+0x680] ;  /* 0x0006800001207983 */ /* 0x001ee80000300a00 */
[----:B-1----:R-:W3:Y:S01]  /*2cb20*/  LDL.LU.64 R34, [R1+0x688] ;  /* 0x0006880001227983 */ /* 0x002ee20000300a00 */
[----:B--2---:R-:W-:-:S15]  /*2cb30*/  HMMA.16816.F32.BF16 R24, R12, R16, R24 ;  /* 0x000000100c18723c */ /* 0x004fde0000041818 */
[----:B------:R-:W-:-:S04]  /*2cb40*/  NOP ;  /* 0x0000000000007918 */ /* 0x000fc80000000000 */
[----:B------:R0:W-:Y:S04]  /*2cb50*/  STL.64 [R1+0x6c0], R24 ;  /* 0x0006c01801007387 */ /* 0x0001e80000100a00 */
[----:B------:R1:W-:Y:S04]  /*2cb60*/  STL.64 [R1+0x6c8], R26 ;  /* 0x0006c81a01007387 */ /* 0x0003e80000100a00 */
[----:B0-----:R-:W2:Y:S04]  /*2cb70*/  LDL.LU.64 R24, [R1+0x670] ;  /* 0x0006700001187983 */ /* 0x001ea80000300a00 */
[----:B-1----:R-:W2:Y:S01]  /*2cb80*/  LDL.LU.64 R26, [R1+0x678] ;  /* 0x00067800011a7983 */ /* 0x002ea20000300a00 */
[C---:B----4-:R-:W-:Y:S08]  /*2cb90*/  HMMA.16816.F32.BF16 R40, R12.reuse, R48, R40 ;  /* 0x000000300c28723c */ /* 0x050ff00000041828 */
[C---:B---3--:R-:W-:Y:S08]  /*2cba0*/  HMMA.16816.F32.BF16 R56, R12.reuse, R52, R56 ;  /* 0x000000340c38723c */ /* 0x048ff00000041838 */
[----:B------:R-:W-:Y:S01]  /*2cbb0*/  HMMA.16816.F32.BF16 R36, R12, R44, R36 ;  /* 0x0000002c0c24723c */ /* 0x000fe20000041824 */
[----:B------:R-:W-:-:S02]  /*2cbc0*/  IMAD.MOV.U32 R7, RZ, RZ, R16 ;  /* 0x000000ffff077224 */ /* 0x000fc400078e0010 */
[----:B------:R-:W-:-:S05]  /*2cbd0*/  IMAD.MOV.U32 R6, RZ, RZ, R17 ;  /* 0x000000ffff067224 */ /* 0x000fca00078e0011 */
[----:B------:R-:W-:Y:S01]  /*2cbe0*/  HMMA.16816.F32.BF16 R32, R12, R28, R32 ;  /* 0x0000001c0c20723c */ /* 0x000fe20000041820 */
[----:B------:R-:W3:Y:S04]  /*2cbf0*/  LDL.LU.64 R16, [R1+0x660] ;  /* 0x0006600001107983 */ /* 0x000ee80000300a00 */
[----:B------:R-:W3:Y:S01]  /*2cc00*/  LDL.LU.64 R18, [R1+0x668] ;  /* 0x0006680001127983 */ /* 0x000ee20000300a00 */
[----:B------:R-:W-:Y:S02]  /*2cc10*/  IMAD.MOV.U32 R11, RZ, RZ, R48 ;  /* 0x000000ffff0b7224 */ /* 0x000fe400078e0030 */
[----:B------:R-:W-:Y:S02]  /*2cc20*/  IMAD.MOV.U32 R0, RZ, RZ, R49 ;  /* 0x000000ffff007224 */ /* 0x000fe400078e0031 */
[----:B------:R-:W-:Y:S01]  /*2cc30*/  IMAD.MOV.U32 R3, RZ, RZ, R52 ;  /* 0x000000ffff037224 */ /* 0x000fe200078e0034 */
[----:B------:R0:W-:Y:S04]  /*2cc40*/  STL.64 [R1+0x6b0], R40 ;  /* 0x0006b02801007387 */ /* 0x0001e80000100a00 */
[----:B------:R-:W-:Y:S01]  /*2cc50*/  STL.64 [R1+0x6b8], R42 ;  /* 0x0006b82a01007387 */ /* 0x000fe20000100a00 */
[----:B------:R-:W-:-:S03]  /*2cc60*/  IMAD.MOV.U32 R61, RZ, RZ, R53 ;  /* 0x000000ffff3d7224 */ /* 0x000fc600078e0035 */
[----:B0-----:R-:W4:Y:S04]  /*2cc70*/  LDL.LU.64 R40, [R1+0x1c20] ;  /* 0x001c200001287983 */ /* 0x001f280000300a00 */
[----:B------:R-:W3:Y:S04]  /*2cc80*/  LDL.LU.64 R50, [R1+0x1c18] ;  /* 0x001c180001327983 */ /* 0x000ee80000300a00 */
[----:B------:R-:W3:Y:S04]  /*2cc90*/  LDL.LU.64 R48, [R1+0x1c10] ;  /* 0x001c100001307983 */ /* 0x000ee80000300a00 */
[----:B------:R-:W-:Y:S04]  /*2cca0*/  STL.64 [R1+0x6a0], R56 ;  /* 0x0006a03801007387 */ /* 0x000fe80000100a00 */
[----:B------:R0:W-:Y:S04]  /*2ccb0*/  STL.64 [R1+0x6a8], R58 ;  /* 0x0006a83a01007387 */ /* 0x0001e80000100a00 */
[----:B0-----:R-:W3:Y:S04]  /*2ccc0*/  LDL.LU.64 R58, [R1+0x1c08] ;  /* 0x001c0800013a7983 */ /* 0x001ee80000300a00 */
[----:B------:R-:W3:Y:S04]  /*2ccd0*/  LDL.LU.64 R56, [R1+0x1c00] ;  /* 0x001c000001387983 */ /* 0x000ee80000300a00 */
[----:B------:R-:W3:Y:S04]  /*2cce0*/  LDL.LU.64 R54, [R1+0x1bf8] ;  /* 0x001bf80001367983 */ /* 0x000ee80000300a00 */
[----:B------:R-:W3:Y:S04]  /*2ccf0*/  LDL.LU.64 R52, [R1+0x1bf0] ;  /* 0x001bf00001347983 */ /* 0x000ee80000300a00 */
[----:B------:R0:W-:Y:S04]  /*2cd00*/  STL.64 [R1+0x690], R36 ;  /* 0x0006902401007387 */ /* 0x0001e80000100a00 */
[----:B------:R1:W-:Y:S01]  /*2cd10*/  STL.64 [R1+0x698], R38 ;  /* 0x0006982601007387 */ /* 0x0003e20000100a00 */
[----:B------:R-:W-:-:S02]  /*2cd20*/  IMAD.MOV.U32 R2, RZ, RZ, R28 ;  /* 0x000000ffff027224 */ /* 0x000fc400078e001c */
[----:B------:R-:W-:Y:S01]  /*2cd30*/  IMAD.MOV.U32 R60, RZ, RZ, R29 ;  /* 0x000000ffff3c7224 */ /* 0x000fe200078e001d */
[----:B0-----:R-:W3:Y:S01]  /*2cd40*/  LDL.LU.64 R36, [R1+0x1be8] ;  /* 0x001be80001247983 */ /* 0x001ee20000300a00 */
[----:B-1----:R-:W-:Y:S02]  /*2cd50*/  IMAD.MOV.U32 R39, RZ, RZ, R44 ;  /* 0x000000ffff277224 */ /* 0x002fe400078e002c */
[----:B------:R-:W-:Y:S01]  /*2cd60*/  IMAD.MOV.U32 R38, RZ, RZ, R45 ;  /* 0x000000ffff267224 */ /* 0x000fe200078e002d */
[----:B------:R-:W3:Y:S04]  /*2cd70*/  LDL.LU.64 R46, [R1+0x1be0] ;  /* 0x001be000012e7983 */ /* 0x000ee80000300a00 */
[----:B------:R-:W3:Y:S04]  /*2cd80*/  LDL.LU.64 R44, [R1+0x1bd8] ;  /* 0x001bd800012c7983 */ /* 0x000ee80000300a00 */
[----:B------:R-:W-:Y:S04]  /*2cd90*/  STL.64 [R1+0x680], R32 ;  /* 0x0006802001007387 */ /* 0x000fe80000100a00 */
[----:B------:R0:W-:Y:S01]  /*2cda0*/  STL.64 [R1+0x688], R34 ;  /* 0x0006882201007387 */ /* 0x0001e20000100a00 */
[----:B------:R-:W-:-:S02]  /*2cdb0*/  IMAD.MOV.U32 R8, RZ, RZ, R20 ;  /* 0x000000ffff087224 */ /* 0x000fc400078e0014 */
[----:B------:R-:W-:Y:S01]  /*2cdc0*/  IMAD.MOV.U32 R10, RZ, RZ, R21 ;  /* 0x000000ffff0a7224 */ /* 0x000fe200078e0015 */
[----:B0-----:R-:W3:Y:S04]  /*2cdd0*/  LDL.LU.64 R34, [R1+0x1bd0] ;  /* 0x001bd00001227983 */ /* 0x001ee80000300a00 */
[----:B------:R-:W3:Y:S04]  /*2cde0*/  LDL.LU.64 R32, [R1+0x1bc8] ;  /* 0x001bc80001207983 */ /* 0x000ee80000300a00 */
[----:B------:R-:W3:Y:S04]  /*2cdf0*/  LDL.LU.64 R30, [R1+0x1bc0] ;  /* 0x001bc000011e7983 */ /* 0x000ee80000300a00 */
[----:B------:R-:W3:Y:S01]  /*2ce00*/  LDL.LU.64 R28, [R1+0x1bb8] ;  /* 0x001bb800011c7983 */ /* 0x000ee20000300a00 */
[----:B--2---:R-:W-:-:S15]  /*2ce10*/  HMMA.16816.F32.BF16 R24, R12, R20, R24 ;  /* 0x000000140c18723c */ /* 0x004fde0000041818 */
[----:B------:R-:W-:-:S04]  /*2ce20*/  NOP ;  /* 0x0000000000007918 */ /* 0x000fc80000000000 */
[----:B------:R-:W-:Y:S04]  /*2ce30*/  STL.64 [R1+0x670], R24 ;  /* 0x0006701801007387 */ /* 0x000fe80000100a00 */
[----:B------:R0:W-:Y:S04]  /*2ce40*/  STL.64 [R1+0x678], R26 ;  /* 0x0006781a01007387 */ /* 0x0001e80000100a00 */
[----:B0-----:R-:W2:Y:S04]  /*2ce50*/  LDL.LU.64 R26, [R1+0x1bb0] ;  /* 0x001bb000011a7983 */ /* 0x001ea80000300a00 */
[----:B------:R-:W2:Y:S04]  /*2ce60*/  LDL.LU.64 R24, [R1+0x1ba8] ;  /* 0x001ba80001187983 */ /* 0x000ea80000300a00 */
[----:B------:R-:W2:Y:S04]  /*2ce70*/  LDL.LU.64 R22, [R1+0x1ba0] ;  /* 0x001ba00001167983 */ /* 0x000ea80000300a00 */
[----:B------:R-:W3:Y:S02]  /*2ce80*/  LDL.LU.64 R20, [R1+0x1b98] ;  /* 0x001b980001147983 */ /* 0x000ee40000300a00 */
[----:B---3--:R-:W-:-:S15]  /*2ce90*/  HMMA.16816.F32.BF16 R16, R12, R20, R16 ;  /* 0x000000140c10723c */ /* 0x008fde0000041810 */
[----:B------:R-:W-:-:S04]  /*2cea0*/  NOP ;  /* 0x0000000000007918 */ /* 0x000fc80000000000 */
[----:B------:R0:W-:Y:S04]  /*2ceb0*/  STL.64 [R1+0x660], R16 ;  /* 0x0006601001007387 */ /* 0x0001e80000100a00 */
[----:B------:R1:W-:Y:S04]  /*2cec0*/  STL.64 [R1+0x668], R18 ;  /* 0x0006681201007387 */ /* 0x0003e80000100a00 */
[----:B0-----:R-:W3:Y:S04]  /*2ced0*/  LDL.LU.64 R16, [R1+0x630] ;  /* 0x0006300001107983 */ /* 0x001ee80000300a00 */
[----:B-1----:R-:W3:Y:S04]  /*2cee0*/  LDL.LU.64 R18, [R1+0x638] ;  /* 0x0006380001127983 */ /* 0x002ee80000300a00 */
[----:B--2---:R-:W-:Y:S04]  /*2cef0*/  STL.64 [R1+0x1a60], R22 ;  /* 0x001a601601007387 */ /* 0x004fe80000100a00 */
[----:B------:R0:W-:Y:S04]  /*2cf00*/  STL.64 [R1+0x1a58], R20 ;  /* 0x001a581401007387 */ /* 0x0001e80000100a00 */
[----:B0-----:R-:W2:Y:S04]  /*2cf10*/  LDL.LU.64 R20, [R1+0x650] ;  /* 0x0006500001147983 */ /* 0x001ea80000300a00 */
[----:B------:R-:W2:Y:S02]  /*2cf20*/  LDL.LU.64 R22, [R1+0x658] ;  /* 0x0006580001167983 */ /* 0x000ea40000300a00 */
[----:B--2---:R-:W-:-:S15]  /*2cf30*/  HMMA.16816.F32.BF16 R20, R12, R24, R20 ;  /* 0x000000180c14723c */ /* 0x004fde0000041814 */
[----:B------:R-:W-:-:S04]  /*2cf40*/  NOP ;  /* 0x0000000000007918 */ /* 0x000fc80000000000 */
[----:B------:R4:W-:Y:S04]  /*2cf50*/  STL.64 [R1+0x650], R20 ;  /* 0x0006501401007387 */ /* 0x0009e80000100a00 */
[----:B------:R-:W-:Y:S01]  /*2cf60*/  STL.64 [R1+0x658], R22 ;  /* 0x0006581601007387 */ /* 0x000fe20000100a00 */
[----:B----4-:R-:W-:Y:S02]  /*2cf70*/  IMAD.MOV.U32 R20, RZ, RZ, R41 ;  /* 0x000000ffff147224 */ /* 0x010fe400078e0029 */
[----:B------:R-:W-:Y:S02]  /*2cf80*/  IMAD.MOV.U32 R21, RZ, RZ, R40 ;  /* 0x000000ffff157224 */ /* 0x000fe400078e0028 */
[----:B------:R-:W2:Y:S04]  /*2cf90*/  LDL.LU.64 R40, [R1+0x620] ;  /* 0x0006200001287983 */ /* 0x000ea80000300a00 */
[----:B------:R-:W2:Y:S04]  /*2cfa0*/  LDL.LU.64 R42, [R1+0x628] ;  /* 0x00062800012a7983 */ /* 0x000ea80000300a00 */
[----:B------:R-:W-:Y:S04]  /*2cfb0*/  STL.64 [R1+0x1a70], R26 ;  /* 0x001a701a01007387 */ /* 0x000fe80000100a00 */
[----:B------:R0:W-:Y:S04]  /*2cfc0*/  STL.64 [R1+0x1a68], R24 ;  /* 0x001a681801007387 */ /* 0x0001e80000100a00 */
[----:B0-----:R-:W4:Y:S04]  /*2cfd0*/  LDL.LU.64 R24, [R1+0x640] ;  /* 0x0006400001187983 */ /* 0x001f280000300a00 */
[----:B------:R-:W4:Y:S01]  /*2cfe0*/  LDL.LU.64 R26, [R1+0x648] ;  /* 0x00064800011a7983 */ /* 0x000f220000300a00 */
[C---:B---3--:R-:W-:Y:S08]  /*2cff0*/  HMMA.16816.F32.BF16 R16, R12.reuse, R32, R16 ;  /* 0x000000200c10723c */ /* 0x048ff00000041810 */
[C---:B----4-:R-:W-:Y:S08]  /*2d000*/  HMMA.16816.F32.BF16 R24, R12.reuse, R28, R24 ;  /* 0x0000001c0c18723c */ /* 0x050ff00000041818 */
[----:B--2---:R-:W-:Y:S11]  /*2d010*/  HMMA.16816.F32.BF16 R40, R12, R36, R40 ;  /* 0x000000240c28723c */ /* 0x004ff60000041828 */
[----:B------:R0:W-:Y:S04]  /*2d020*/  STL.64 [R1+0x640], R24 ;  /* 0x0006401801007387 */ /* 0x0001e80000100a00 */
[----:B------:R1:W-:Y:S04]  /*2d030*/  STL.64 [R1+0x648], R26 ;  /* 0x0006481a01007387 */ /* 0x0003e80000100a00 */
[----:B0-----:R-:W2:Y:S04]  /*2d040*/  LDL.LU.64 R24, [R1+0x600] ;  /* 0x0006000001187983 */ /* 0x001ea80000300a00 */
[----:B-1----:R-:W2:Y:S04]  /*2d050*/  LDL.LU.64 R26, [R1+0x608] ;  /* 0x00060800011a7983 */ /* 0x002ea80000300a00 */
[----:B------:R-:W-:Y:S04]  /*2d060*/  STL.64 [R1+0x1a50], R30 ;  /* 0x001a501e01007387 */ /* 0x000fe80000100a00 */
[----:B------:R0:W-:Y:S02]  /*2d070*/  STL.64 [R1+0x1a48], R28 ;  /* 0x001a481c01007387 */ /* 0x0001e40000100a00 */
[----:B0-----:R-:W-:-:S02]  /*2d080*/  IMAD.MOV.U32 R28, RZ, RZ, R50 ;  /* 0x000000ffff1c7224 */ /* 0x001fc400078e0032 */
[----:B------:R-:W-:Y:S01]  /*2d090*/  IMAD.MOV.U32 R29, RZ, RZ, R51 ;  /* 0x000000ffff1d7224 */ /* 0x000fe200078e0033 */
[----:B------:R-:W3:Y:S04]  /*2d0a0*/  LDL.LU R50, [R1+0x1b94] ;  /* 0x001b940001327983 */ /* 0x000ee80000300800 */
[----:B------:R-:W3:Y:S04]  /*2d0b0*/  LDL.LU R51, [R1+0x1b90] ;  /* 0x001b900001337983 */ /* 0x000ee80000300800 */
[----:B------:R0:W-:Y:S04]  /*2d0c0*/  STL.64 [R1+0x630], R16 ;  /* 0x0006301001007387 */ /* 0x0001e80000100a00 */
[----:B------:R1:W-:Y:S04]  /*2d0d0*/  STL.64 [R1+0x638], R18 ;  /* 0x0006381201007387 */ /* 0x0003e80000100a00 */
[----:B0-----:R-:W4:Y:S04]  /*2d0e0*/  LDL.LU.64 R16, [R1+0x5f0] ;  /* 0x0005f00001107983 */ /* 0x001f280000300a00 */
[----:B-1----:R-:W4:Y:S04]  /*2d0f0*/  LDL.LU.64 R18, [R1+0x5f8] ;  /* 0x0005f80001127983 */ /* 0x002f280000300a00 */
[----:B------:R-:W-:Y:S04]  /*2d100*/  STL.64 [R1+0x1a40], R34 ;  /* 0x001a402201007387 */ /* 0x000fe80000100a00 */
[----:B------:R0:W-:Y:S04]  /*2d110*/  STL.64 [R1+0x1a38], R32 ;  /* 0x001a382001007387 */ /* 0x0001e80000100a00 */
[----:B0-----:R-:W3:Y:S04]  /*2d120*/  LDL.LU.64 R32, [R1+0x610] ;  /* 0x0006100001207983 */ /* 0x001ee80000300a00 */
[----:B------:R-:W3:Y:S04]  /*2d130*/  LDL.LU.64 R34, [R1+0x618] ;  /* 0x0006180001227983 */ /* 0x000ee80000300a00 */
[----:B------:R-:W-:Y:S04]  /*2d140*/  STL.64 [R1+0x620], R40 ;  /* 0x0006202801007387 */ /* 0x000fe80000100a00 */
[----:B------:R0:W-:Y:S04]  /*2d150*/  STL.64 [R1+0x628], R42 ;  /* 0x0006282a01007387 */ /* 0x0001e80000100a00 */
[----:B0-----:R-:W3:Y:S04]  /*2d160*/  LDL.LU.64 R42, [R1+0x1b88] ;  /* 0x001b8800012a7983 */ /* 0x001ee80000300a00 */
[----:B------:R-:W3:Y:S04]  /*2d170*/  LDL.LU.64 R40, [R1+0x1b80] ;  /* 0x001b800001287983 */ /* 0x000ee80000300a00 */
[----:B------:R-:W-:Y:S01]  /*2d180*/  STL.64 [R1+0x1a30], R36 ;  /* 0x001a302401007387 */ /* 0x000fe20000100a00 */
[C---:B--2---:R-:W-:Y:S08]  /*2d190*/  HMMA.16816.F32.BF16 R24, R12.reuse, R44, R24 ;  /* 0x0000002c0c18723c */ /* 0x044ff00000041818 */
[----:B---3--:R-:W-:Y:S01]  /*2d1a0*/  HMMA.16816.F32.BF16 R32, R12, R40, R32 ;  /* 0x000000280c20723c */ /* 0x008fe20000041820 */
[----:B------:R-:W-:Y:S04]  /*2d1b0*/  STL.64 [R1+0x1a80], R42 ;  /* 0x001a802a01007387 */ /* 0x000fe80000100a00 */
[----:B------:R0:W-:-:S14]  /*2d1c0*/  STL.64 [R1+0x1a78], R40 ;  /* 0x001a782801007387 */ /* 0x0001dc0000100a00 */
[----:B------:R1:W-:Y:S04]  /*2d1d0*/  STL.64 [R1+0x610], R32 ;  /* 0x0006102001007387 */ /* 0x0003e80000100a00 */
[----:B------:R2:W-:Y:S04]  /*2d1e0*/  STL.64 [R1+0x618], R34 ;  /* 0x0006182201007387 */ /* 0x0005e80000100a00 */
[----:B0-----:R-:W3:Y:S04]  /*2d1f0*/  LDL.LU.64 R40, [R1+0x360] ;  /* 0x0003600001287983 */ /* 0x001ee80000300a00 */
[----:B------:R-:W3:Y:S04]  /*2d200*/  LDL.LU.64 R42, [R1+0x368] ;  /* 0x00036800012a7983 */ /* 0x000ee80000300a00 */
[----:B-1----:R-:W3:Y:S04]  /*2d210*/  LDL.LU.64 R32, [R1+0x8f0] ;  /* 0x0008f00001207983 */ /* 0x002ee80000300a00 */
[----:B--2---:R-:W2:Y:S04]  /*2d220*/  LDL.LU.64 R34, [R1+0x8f8] ;  /* 0x0008f80001227983 */ /* 0x004ea80000300a00 */
[----:B------:R0:W-:Y:S04]  /*2d230*/  STL.64 [R1+0x600], R24 ;  /* 0x0006001801007387 */ /* 0x0001e80000100a00 */
[----:B------:R1:W-:Y:S04]  /*2d240*/  STL.64 [R1+0x608], R26 ;  /* 0x0006081a01007387 */ /* 0x0003e80000100a00 */
[----:B0-----:R-:W2:Y:S04]  /*2d250*/  LDL.LU.64 R24, [R1+0x8e0] ;  /* 0x0008e00001187983 */ /* 0x001ea80000300a00 */
[----:B-1----:R-:W2:Y:S04]  /*2d260*/  LDL.LU.64 R26, [R1+0x8e8] ;  /* 0x0008e800011a7983 */ /* 0x002ea80000300a00 */
[----:B------:R-:W-:Y:S04]  /*2d270*/  STL.64 [R1+0x1a90], R46 ;  /* 0x001a902e01007387 */ /* 0x000fe80000100a00 */
[----:B------:R0:W-:Y:S04]  /*2d280*/  STL.64 [R1+0x1a88], R44 ;  /* 0x001a882c01007387 */ /* 0x0001e80000100a00 */
[----:B0-----:R-:W2:Y:S04]  /*2d290*/  LDL.LU.64 R44, [R1+0x5e0] ;  /* 0x0005e000012c7983 */ /* 0x001ea80000300a00 */
[----:B------:R-:W2:Y:S01]  /*2d2a0*/  LDL.LU.64 R46, [R1+0x5e8] ;  /* 0x0005e800012e7983 */ /* 0x000ea20000300a00 */
[----:B----4-:R-:W-:-:S15]  /*2d2b0*/  HMMA.16816.F32.BF16 R16, R12, R48, R16 ;  /* 0x000000300c10723c */ /* 0x010fde0000041810 */
[----:B------:R-:W-:-:S04]  /*2d2c0*/  NOP ;  /* 0x0000000000007918 */ /* 0x000fc80000000000 */
[----:B------:R-:W-:Y:S04]  /*2d2d0*/  STL.64 [R1+0x5f0], R16 ;  /* 0x0005f01001007387 */ /* 0x000fe80000100a00 */
[----:B------:R0:W-:Y:S04]  /*2d2e0*/  STL.64 [R1+0x5f8], R18 ;  /* 0x0005f81201007387 */ /* 0x0001e80000100a00 */
[----:B0-----:R-:W4:Y:S04]  /*2d2f0*/  LDL.LU.64 R18, [R1+0x1b78] ;  /* 0x001b780001127983 */ /* 0x001f280000300a00 */
[----:B------:R-:W4:Y:S04]  /*2d300*/  LDL.LU.64 R16, [R1+0x1b70] ;  /* 0x001b700001107983 */ /* 0x000f280000300a00 */
[----:B------:R-:W-:Y:S04]  /*2d310*/  STL.64 [R1+0x1aa0], R50 ;  /* 0x001aa03201007387 */ /* 0x000fe80000100a00 */
[----:B------:R-:W-:Y:S04]  /*2d320*/  STL.64 [R1+0x1a98], R48 ;  /* 0x001a983001007387 */ /* 0x000fe80000100a00 */
[----:B------:R-:W-:Y:S04]  /*2d330*/  STL.64 [R1+0x1ab0], R54 ;  /* 0x001ab03601007387 */ /* 0x000fe80000100a00 */
[----:B------:R-:W-:Y:S01]  /*2d340*/  STL.64 [R1+0x1aa8], R52 ;  /* 0x001aa83401007387 */ /* 0x000fe20000100a00 */
[C---:B--2---:R-:W-:Y:S08]  /*2d350*/  HMMA.16816.F32.BF16 R44, R12.reuse, R52, R44 ;  /* 0x000000340c2c723c */ /* 0x044ff0000004182c */
[----:B---3--:R-:W-:Y:S11]  /*2d360*/  HMMA.16816.F32.BF16 R12, R12, R56, R40 ;  /* 0x000000380c0c723c */ /* 0x008ff60000041828 */
[----:B------:R-:W-:Y:S04]  /*2d370*/  STL.64 [R1+0x5e0], R44 ;  /* 0x0005e02c01007387 */ /* 0x000fe80000100a00 */
[----:B------:R-:W-:Y:S04]  /*2d380*/  STL.64 [R1+0x5e8], R46 ;  /* 0x0005e82e01007387 */ /* 0x000fe80000100a00 */
[----:B------:R-:W-:Y:S04]  /*2d390*/  STL.64 [R1+0x1ac0], R58 ;  /* 0x001ac03a01007387 */ /* 0x000fe80000100a00 */
[----:B------:R-:W-:Y:S04]  /*2d3a0*/  STL.64 [R1+0x1ab8], R56 ;  /* 0x001ab83801007387 */ /* 0x000fe80000100a00 */
[----:B------:R-:W-:Y:S04]  /*2d3b0*/  STL.64 [R1+0x1628], R14 ;  /* 0x0016280e01007387 */ /* 0x000fe80000100a00 */
[----:B------:R0:W-:Y:S04]  /*2d3c0*/  STL.64 [R1+0x1620], R12 ;  /* 0x0016200c01007387 */ /* 0x0001e80000100a00 */
[----:B0-----:R-:W2:Y:S04]  /*2d3d0*/  LDL.LU.64 R12, [R1+0x60] ;  /* 0x00006000010c7983 */ /* 0x001ea80000300a00 */
[----:B------:R-:W3:Y:S01]  /*2d3e0*/  LDL.LU.64 R14, [R1+0x68] ;  /* 0x00006800010e7983 */ /* 0x000ee20000300a00 */
[C---:B----4-:R-:W-:Y:S08]  /*2d3f0*/  HMMA.16816.F32.BF16 R28, R16.reuse, R28, R32 ;  /* 0x0000001c101c723c */ /* 0x050ff00000041820 */
[----:B------:R-:W-:Y:S01]  /*2d400*/  HMMA.16816.F32.BF16 R20, R16, R20, R24 ;  /* 0x000000141014723c */ /* 0x000fe20000041818 */
[----:B------:R-:W-:-:S02]  /*2d410*/  IMAD.MOV.U32 R24, RZ, RZ, R5 ;  /* 0x000000ffff187224 */ /* 0x000fc400078e0005 */
[----:B------:R-:W-:Y:S01]  /*2d420*/  IMAD.MOV.U32 R25, RZ, RZ, R4 ;  /* 0x000000ffff197224 */ /* 0x000fe200078e0004 */
[----:B---3--:R-:W-:Y:S04]  /*2d430*/  STL.64 [R1+0x1ae8], R14 ;  /* 0x001ae80e01007387 */ /* 0x008fe80000100a00 */
[----:B--2---:R0:W-:Y:S04]  /*2d440*/  STL.64 [R1+0x1ae0], R12 ;  /* 0x001ae00c01007387 */ /* 0x0041e80000100a00 */
[----:B0-----:R-:W2:Y:S04]  /*2d450*/  LDL.LU.64 R12, [R1+0x8d0] ;  /* 0x0008d000010c7983 */ /* 0x001ea80000300a00 */
[----:B------:R-:W-:Y:S04]  /*2d460*/  STL.64 [R1+0x8f0], R28 ;  /* 0x0008f01c01007387 */ /* 0x000fe80000100a00 */
[----:B------:R-:W-:Y:S04]  /*2d470*/  STL.64 [R1+0x8f8], R30 ;  /* 0x0008f81e01007387 */ /* 0x000fe80000100a00 */
[----:B------:R-:W2:Y:S04]  /*2d480*/  LDL.LU.64 R14, [R1+0x8d8] ;  /* 0x0008d800010e7983 */ /* 0x000ea80000300a00 */
[----:B------:R0:W-:Y:S04]  /*2d490*/  STL.64 [R1+0x8e0], R20 ;  /* 0x0008e01401007387 */ /* 0x0001e80000100a00 */
[----:B------:R-:W-:Y:S01]  /*2d4a0*/  STL.64 [R1+0x8e8], R22 ;  /* 0x0008e81601007387 */ /* 0x000fe20000100a00 */
[----:B0-----:R-:W-:-:S02]  /*2d4b0*/  IMAD.MOV.U32 R20, RZ, RZ, R8 ;  /* 0x000000ffff147224 */ /* 0x001fc400078e0008 */
[----:B------:R-:W-:Y:S01]  /*2d4c0*/  IMAD.MOV.U32 R21, RZ, RZ, R10 ;  /* 0x000000ffff157224 */ /* 0x000fe200078e000a */
[----:B------:R-:W3:Y:S04]  /*2d4d0*/  LDL.LU R8, [R1+0x1b6c] ;  /* 0x001b6c0001087983 */ /* 0x000ee80000300800 */
[----:B------:R-:W4:Y:S04]  /*2d4e0*/  LDL.LU R10, [R1+0x1b68] ;  /* 0x001b6800010a7983 */ /* 0x000f280000300800 */
[----:B------:R4:W-:Y:S04]  /*2d4f0*/  STL.64 [R1+0x1af0], R24 ;  /* 0x001af01801007387 */ /* 0x0009e80000100a00 */
[----:B------:R-:W2:Y:S04]  /*2d500*/  LDL.LU R4, [R1+0xb0] ;  /* 0x0000b00001047983 */ /* 0x000ea80000300800 */
[----:B------:R-:W2:Y:S04]  /*2d510*/  LDL.LU R5, [R1+0xb4] ;  /* 0x0000b40001057983 */ /* 0x000ea80000300800 */
[----:B--2---:R-:W-:Y:S04]  /*2d520*/  STL.64 [R1+0x1af8], R4 ;  /* 0x001af80401007387 */ /* 0x004fe80000100a00 */
[----:B------:R-:W2:Y:S04]  /*2d530*/  LDL.LU R36, [R1+0x90] ;  /* 0x0000900001247983 */ /* 0x000ea80000300800 */
[----:B------:R-:W2:Y:S01]  /*2d540*/  LDL.LU R37, [R1+0x94] ;  /* 0x0000940001257983 */ /* 0x000ea20000300800 */
[----:B----4-:R-:W-:-:S03]  /*2d550*/  IMAD.MOV.U32 R25, RZ, RZ, R10 ;  /* 0x000000ffff197224 */ /* 0x010fc600078e000a */
[----:B--2---:R0:W-:Y:S04]  /*2d560*/  STL.64 [R1+0x1b00], R36 ;  /* 0x001b002401007387 */ /* 0x0041e80000100a00 */
[----:B------:R-:W2:Y:S04]  /*2d570*/  LDL.LU R24, [R1+0xc0] ;  /* 0x0000c00001187983 */ /* 0x000ea80000300800 */
[----:B------:R-:W4:Y:S04]  /*2d580*/  LDL.LU R10, [R1+0x1b64] ;  /* 0x001b6400010a7983 */ /* 0x000f280000300800 */
[----:B--2---:R-:W-:Y:S04]  /*2d590*/  STL.64 [R1+0x1b08], R24 ;  /* 0x001b081801007387 */ /* 0x004fe80000100a00 */
[----:B0-----:R-:W2:Y:S04]  /*2d5a0*/  LDL.LU R36, [R1+0xd0] ;  /* 0x0000d00001247983 */ /* 0x001ea80000300800 */
[----:B------:R-:W2:Y:S01]  /*2d5b0*/  LDL.LU R37, [R1+0xd4] ;  /* 0x0000d40001257983 */ /* 0x000ea20000300800 */
[----:B---3--:R-:W-:-:S02]  /*2d5c0*/  IMAD.MOV.U32 R52, RZ, RZ, R8 ;  /* 0x000000ffff347224 */ /* 0x008fc400078e0008 */
[----:B------:R-:W-:Y:S01]  /*2d5d0*/  IMAD.MOV.U32 R53, RZ, RZ, R9 ;  /* 0x000000ffff357224 */ /* 0x000fe200078e0009 */
[----:B--2---:R0:W-:Y:S04]  /*2d5e0*/  STL.64 [R1+0x1b10], R36 ;  /* 0x001b102401007387 */ /* 0x0041e80000100a00 */
[----:B------:R-:W2:Y:S04]  /*2d5f0*/  LDL.LU R8, [R1+0x1b60] ;  /* 0x001b600001087983 */ /* 0x000ea80000300800 */
[----:B------:R-:W2:Y:S04]  /*2d600*/  LDL.LU R9, [R1+0x1b5c] ;  /* 0x001b5c0001097983 */ /* 0x000ea80000300800 */
[----:B------:R-:W-:Y:S04]  /*2d610*/  STL.64 [R1+0x1b18], R52 ;  /* 0x001b183401007387 */ /* 0x000fe80000100a00 */
[----:B0-----:R-:W3:Y:S01]  /*2d620*/  LDL.LU R36, [R1+0xe0] ;  /* 0x0000e00001247983 */ /* 0x001ee20000300800 */
[----:B----4-:R-:W-:-:S03]  /*2d630*/  IMAD.MOV.U32 R37, RZ, RZ, R10 ;  /* 0x000000ffff257224 */ /* 0x010fc600078e000a */
[----:B------:R-:W4:Y:S04]  /*2d640*/  LDL.LU R10, [R1+0x1b58] ;  /* 0x001b5800010a7983 */ /* 0x000f280000300800 */
[----:B---3--:R0:W-:Y:S04]  /*2d650*/  STL.64 [R1+0x1b20], R36 ;  /* 0x001b202401007387 */ /* 0x0081e80000100a00 */
[----:B0-----:R-:W3:Y:S04]  /*2d660*/  LDL.LU R36, [R1+0xf0] ;  /* 0x0000f00001247983 */ /* 0x001ee80000300800 */
[----:B------:R-:W3:Y:S01]  /*2d670*/  LDL.LU R37, [R1+0xf4] ;  /* 0x0000f40001257983 */ /* 0x000ee20000300800 */
[----:B--2---:R-:W-:Y:S01]  /*2d680*/  HMMA.16816.F32.BF16 R12, R16, R8, R12 ;  /* 0x00000008100c723c */ /* 0x004fe2000004180c */
[----:B------:R-:W-:-:S02]  /*2d690*/  IMAD.MOV.U32 R28, RZ, RZ, R11 ;  /* 0x000000ffff1c7224 */ /* 0x000fc400078e000b */
[----:B------:R-:W-:Y:S02]  /*2d6a0*/  IMAD.MOV.U32 R29, RZ, RZ, R0 ;  /* 0x000000ffff1d7224 */ /* 0x000fe400078e0000 */
[----:B------:R-:W-:Y:S02]  /*2d6b0*/  IMAD.MOV.U32 R32, RZ, RZ, R3 ;  /* 0x000000ffff207224 */ /* 0x000fe400078e0003 */
[----:B------:R-:W-:Y:S02]  /*2d6c0*/  IMAD.MOV.U32 R33, RZ, RZ, R61 ;  /* 0x000000ffff217224 */ /* 0x000fe400078e003d */
[----:B------:R-:W-:Y:S02]  /*2d6d0*/  IMAD.MOV.U32 R56, RZ, RZ, R7 ;  /* 0x000000ffff387224 */ /* 0x000fe400078e0007 */
[----:B------:R-:W-:Y:S01]  /*2d6e0*/  IMAD.MOV.U32 R57, RZ, RZ, R6 ;  /* 0x000000ffff397224 */ /* 0x000fe200078e0006 */
[----:B---3--:R0:W-:Y:S04]  /*2d6f0*/  STL.64 [R1+0x1b30], R36 ;  /* 0x001b302401007387 */ /* 0x0081e80000100a00 */
[----:B------:R-:W-:Y:S04]  /*2d700*/  STL.64 [R1+0x1ac8], R20 ;  /* 0x001ac81401007387 */ /* 0x000fe80000100a00 */
[----:B0-----:R-:W2:Y:S04]  /*2d710*/  LDL.LU R36, [R1+0x100] ;  /* 0x0001000001247983 */ /* 0x001ea80000300800 */
[----:B------:R-:W-:Y:S04]  /*2d720*/  STL.64 [R1+0x8d0], R12 ;  /* 0x0008d00c01007387 */ /* 0x000fe80000100a00 */
[----:B------:R-:W-:Y:S01]  /*2d730*/  STL.64 [R1+0x8d8], R14 ;  /* 0x0008d80e01007387 */ /* 0x000fe20000100a00 */
[----:B----4-:R-:W-:-:S03]  /*2d740*/  IMAD.MOV.U32 R37, RZ, RZ, R10 ;  /* 0x000000ffff257224 */ /* 0x010fc600078e000a */
[----:B------:R-:W3:Y:S04]  /*2d750*/  LDL.LU R10, [R1+0x1b54] ;  /* 0x001b5400010a7983 */ /* 0x000ee80000300800 */
[----:B------:R-:W3:Y:S04]  /*2d760*/  LDL.LU R11, [R1+0x1b50] ;  /* 0x001b5000010b7983 */ /* 0x000ee80000300800 */
[----:B------:R-:W4:Y:S04]  /*2d770*/  LDL.LU R0, [R1+0x1b4c] ;  /* 0x001b4c0001007983 */ /* 0x000f280000300800 */
[----:B------:R-:W-:Y:S04]  /*2d780*/  STL.64 [R1+0x1ad0], R28 ;  /* 0x001ad01c01007387 */ /* 0x000fe80000100a00 */
[----:B------:R-:W2:Y:S04]  /*2d790*/  LDL.LU R3, [R1+0x1b48] ;  /* 0x001b480001037983 */ /* 0x000ea80000300800 */
[----:B------:R-:W2:Y:S04]  /*2d7a0*/  LDL.LU R61, [R1+0x1b44] ;  /* 0x001b4400013d7983 */ /* 0x000ea80000300800 */
[----:B------:R-:W-:Y:S04]  /*2d7b0*/  STL.64 [R1+0x1b28], R32 ;  /* 0x001b282001007387 */ /* 0x000fe80000100a00 */
[----:B------:R0:W-:Y:S04]  /*2d7c0*/  STL.64 [R1+0x1b38], R56 ;  /* 0x001b383801007387 */ /* 0x0001e80000100a00 */
[----:B0-----:R-:W2:Y:S04]  /*2d7d0*/  LDL.LU.64 R56, [R1+0x8c0] ;  /* 0x0008c00001387983 */ /* 0x001ea80000300a00 */
[----:B------:R-:W2:Y:S04]  /*2d7e0*/  LDL.LU.64 R58, [R1+0x8c8] ;  /* 0x0008c800013a7983 */ /* 0x000ea80000300a00 */
[----:B------:R-:W4:Y:S04]  /*2d7f0*/  LDL.LU.64 R32, [R1+0x8b0] ;  /* 0x0008b00001207983 */ /* 0x000f280000300a00 */
[----:B------:R-:W4:Y:S01]  /*2d800*/  LDL.LU.64 R34, [R1+0x8b8] ;  /* 0x0008b80001227983 */ /* 0x000f220000300a00 */
[----:B------:R-:W-:-:S02]  /*2d810*/  IMAD.MOV.U32 R48, RZ, RZ, R39 ;  /* 0x000000ffff307224 */ /* 0x000fc400078e0027 */
[----:B------:R-:W-:Y:S01]  /*2d820*/  IMAD.MOV.U32 R49, RZ, RZ, R38 ;  /* 0x000000ffff317224 */ /* 0x000fe200078e0026 */
[----:B------:R-:W4:Y:S04]  /*2d830*/  LDL.LU.64 R52, [R1+0x8a0] ;  /* 0x0008a00001347983 */ /* 0x000f280000300a00 */
        /* <DEDUP_REMOVED lines=8> */
[----:B------:R-:W4:Y:S01]  /*2d8c0*/  LDL.LU.64 R30, [R1+0x328] ;  /* 0x00032800011e7983 */ /* 0x000f220000300a00 */
[----:B------:R-:W-:-:S03]  /*2d8d0*/  IMAD.MOV.U32 R40, RZ, RZ, R2 ;  /* 0x000000ffff287224 */ /* 0x000fc600078e0002 */
[----:B------:R-:W4:Y:S04]  /*2d8e0*/  LDL.LU R2, [R1+0x1b40] ;  /* 0x001b400001027983 */ /* 0x000f280000300800 */
[----:B------:R-:W4:Y:S04]  /*2d8f0*/  LDL.LU.64 R20, [R1+0x870] ;  /* 0x0008700001147983 */ /* 0x000f280000300a00 */
[----:B------:R-:W4:Y:S04]  /*2d900*/  LDL.LU.64 R22, [R1+0x878] ;  /* 0x0008780001167983 */ /* 0x000f280000300a00 */
[----:B------:R-:W4:Y:S04]  /*2d910*/  LDL.LU.64 R44, [R1+0x850] ;  /* 0x00085000012c7983 */ /* 0x000f280000300a00 */
[----:B------:R-:W4:Y:S04]  /*2d920*/  LDL.LU.64 R46, [R1+0x858] ;  /* 0x00085800012e7983 */ /* 0x000f280000300a00 */
[----:B---3--:R0:W-:Y:S04]  /*2d930*/  STL.64 [R1+0x1a28], R10 ;  /* 0x001a280a01007387 */ /* 0x0081e80000100a00 */
[----:B------:R-:W3:Y:S04]  /*2d940*/  LDL.LU.64 R8, [R1+0x860] ;  /* 0x0008600001087983 */ /* 0x000ee80000300a00 */
[----:B0-----:R-:W3:Y:S01]  /*2d950*/  LDL.LU.64 R10, [R1+0x868] ;  /* 0x00086800010a7983 */ /* 0x001ee20000300a00 */
[----:B--2---:R-:W-:Y:S03]  /*2d960*/  HMMA.16816.F32.BF16 R36, R16, R36, R56 ;  /* 0x000000241024723c */ /* 0x004fe60000041838 */
[----:B------:R-:W2:-:S15]  /*2d970*/  LDL.LU.64 R56, [R1+0x1b38] ;  /* 0x001b380001387983 */ /* 0x000e9e0000300a00 */
[----:B------:R-:W-:Y:S01]  /*2d980*/  NOP ;  /* 0x0000000000007918 */ /* 0x000fe20000000000 */
[----:B------:R0:W-:Y:S04]  /*2d990*/  STL.64 [R1+0x8c0], R36 ;  /* 0x0008c02401007387 */ /* 0x0001e80000100a00 */
[----:B------:R4:W-:Y:S04]  /*2d9a0*/  STL.64 [R1+0x8c8], R38 ;  /* 0x0008c82601007387 */ /* 0x0009e80000100a00 */
[----:B0-----:R-:W4:Y:S02]  /*2d9b0*/  LDL.LU.64 R36, [R1+0x1b30] ;  /* 0x001b300001247983 */ /* 0x001f240000300a00 */
[----:B----4-:R-:W-:Y:S02]  /*2d9c0*/  HMMA.16816.F32.BF16 R36, R16, R36, R32 ;  /* 0x000000241024723c */ /* 0x010fe40000041820 */
[----:B------:R-:W4:-:S15]  /*2d9d0*/  LDL.LU.64 R32, [R1+0x1b28] ;  /* 0x001b280001207983 */ /* 0x000f1e0000300a00 */
[----:B------:R-:W-:Y:S02]  /*2d9e0*/  NOP ;  /* 0x0000000000007918 */ /* 0x000fe40000000000 */
[----:B------:R0:W-:Y:S04]  /*2d9f0*/  STL.64 [R1+0x8b0], R36 ;  /* 0x0008b02401007387 */ /* 0x0001e80000100a00 */
[----:B------:R1:W-:Y:S04]  /*2da00*/  STL.64 [R1+0x8b8], R38 ;  /* 0x0008b82601007387 */ /* 0x0003e80000100a00 */
[----:B0-----:R-:W1:Y:S02]  /*2da10*/  LDL.LU.64 R36, [R1+0x1b20] ;  /* 0x001b200001247983 */ /* 0x001e640000300a00 */
[----:B-1----:R-:W-:Y:S02]  /*2da20*/  HMMA.16816.F32.BF16 R36, R16, R36, R52 ;  /* 0x000000241024723c */ /* 0x002fe40000041834 */
[----:B------:R-:W3:-:S15]  /*2da30*/  LDL.LU.64 R52, [R1+0x1b18] ;  /* 0x001b180001347983 */ /* 0x000ede0000300a00 */
[----:B------:R-:W-:Y:S02]  /*2da40*/  NOP ;  /* 0x0000000000007918 */ /* 0x000fe40000000000 */
[----:B------:R0:W-:Y:S04]  /*2da50*/  STL.64 [R1+0x8a0], R36 ;  /* 0x0008a02401007387 */ /* 0x0001e80000100a00 */
[----:B------:R1:W-:Y:S04]  /*2da60*/  STL.64 [R1+0x8a8], R38 ;  /* 0x0008a82601007387 */ /* 0x0003e80000100a00 */
[----:B0-----:R-:W1:Y:S02]  /*2da70*/  LDL.LU.64 R36, [R1+0x1b10] ;  /* 0x001b100001247983 */ /* 0x001e640000300a00 */
[----:B-1----:R-:W-:Y:S02]  /*2da80*/  HMMA.16816.F32.BF16 R36, R16, R36, R24 ;  /* 0x000000241024723c */ /* 0x002fe40000041818 */
[----:B------:R-:W2:-:S15]  /*2da90*/  LDL.LU.64 R24, [R1+0x1b08] ;  /* 0x001b080001187983 */ /* 0x000e9e0000300a00 */
[----:B------:R-:W-:Y:S02]  /*2daa0*/  NOP ;  /* 0x0000000000007918 */ /* 0x000fe40000000000 */
[----:B------:R0:W-:Y:S04]  /*2dab0*/  STL.64 [R1+0x890], R36 ;  /* 0x0008902401007387 */ /* 0x0001e80000100a00 */
[----:B------:R-:W-:Y:S04]  /*2dac0*/  STL.64 [R1+0x898], R38 ;  /* 0x0008982601007387 */ /* 0x000fe80000100a00 */
[----:B0-----:R-:W3:Y:S01]  /*2dad0*/  LDL.LU.64 R36, [R1+0x1b00] ;  /* 0x001b000001247983 */ /* 0x001ee20000300a00 */
[----:B--2---:R-:W-:Y:S03]  /*2dae0*/  HMMA.16816.F32.BF16 R24, R16, R24, R4 ;  /* 0x000000181018723c */ /* 0x004fe60000041804 */
[----:B------:R-:W2:-:S15]  /*2daf0*/  LDL.LU.64 R4, [R1+0x1af8] ;  /* 0x001af80001047983 */ /* 0x000e9e0000300a00 */
[----:B------:R-:W-:Y:S01]  /*2db00*/  NOP ;  /* 0x0000000000007918 */ /* 0x000fe20000000000 */
[----:B------:R0:W-:Y:S04]  /*2db10*/  STL.64 [R1+0x880], R24 ;  /* 0x0008801801007387 */ /* 0x0001e80000100a00 */
[----:B------:R-:W-:Y:S04]  /*2db20*/  STL.64 [R1+0x888], R26 ;  /* 0x0008881a01007387 */ /* 0x000fe80000100a00 */
[----:B0-----:R-:W3:Y:S01]  /*2db30*/  LDL.LU.64 R24, [R1+0x1af0] ;  /* 0x001af00001187983 */ /* 0x001ee20000300a00 */
[----:B--2---:R-:W-:Y:S03]  /*2db40*/  HMMA.16816.F32.BF16 R4, R16, R4, R12 ;  /* 0x000000041004723c */ /* 0x004fe6000004180c */
[----:B------:R-:W2:Y:S04]  /*2db50*/  LDL.LU.64 R14, [R1+0x1ae8] ;  /* 0x001ae800010e7983 */ /* 0x000ea80000300a00 */
[----:B------:R-:W2:-:S12]  /*2db60*/  LDL.LU.64 R12, [R1+0x1ae0] ;  /* 0x001ae000010c7983 */ /* 0x000e980000300a00 */
[----:B------:R0:W-:Y:S04]  /*2db70*/  STL.64 [R1+0x340], R4 ;  /* 0x0003400401007387 */ /* 0x0001e80000100a00 */
[----:B------:R1:W-:Y:S04]  /*2db80*/  STL.64 [R1+0x348], R6 ;  /* 0x0003480601007387 */ /* 0x0003e80000100a00 */
[----:B0-----:R-:W1:Y:S01]  /*2db90*/  LDL.LU.64 R4, [R1+0x1ad8] ;  /* 0x001ad80001047983 */ /* 0x001e620000300a00 */
[C---:B---3--:R-:W-:Y:S08]  /*2dba0*/  HMMA.16816.F32.BF16 R36, R16.reuse, R36, R20 ;  /* 0x000000241024723c */ /* 0x048ff00000041814 */
[C---:B------:R-:W-:Y:S08]  /*2dbb0*/  HMMA.16816.F32.BF16 R52, R16.reuse, R52, R8 ;  /* 0x000000341034723c */ /* 0x040ff00000041808 */
[C---:B------:R-:W-:Y:S08]  /*2dbc0*/  HMMA.16816.F32.BF16 R8, R16.reuse, R24, R44 ;  /* 0x000000181008723c */ /* 0x040ff0000004182c */
[----:B-1----:R-:W-:Y:S01]  /*2dbd0*/  HMMA.16816.F32.BF16 R4, R16, R4, R28 ;  /* 0x000000041004723c */ /* 0x002fe2000004181c */
[----:B------:R-:W2:Y:S04]  /*2dbe0*/  LDL.LU.64 R28, [R1+0x840] ;  /* 0x00084000011c7983 */ /* 0x000ea80000300a00 */
[----:B------:R-:W2:-:S14]  /*2dbf0*/  LDL.LU.64 R30, [R1+0x848] ;  /* 0x00084800011e7983 */ /* 0x000e9c0000300a00 */
[----:B------:R-:W-:Y:S04]  /*2dc00*/  STL.64 [R1+0x320], R4 ;  /* 0x0003200401007387 */ /* 0x000fe80000100a00 */
[----:B------:R-:W-:Y:S04]  /*2dc10*/  STL.64 [R1+0x328], R6 ;  /* 0x0003280601007387 */ /* 0x000fe80000100a00 */
[----:B------:R-:W3:Y:S04]  /*2dc20*/  LDL.LU.64 R20, [R1+0x830] ;  /* 0x0008300001147983 */ /* 0x000ee80000300a00 */
[----:B------:R-:W3:Y:S04]  /*2dc30*/  LDL.LU.64 R22, [R1+0x838] ;  /* 0x0008380001167983 */ /* 0x000ee80000300a00 */
[----:B------:R0:W-:Y:S04]  /*2dc40*/  STL.64 [R1+0x870], R36 ;  /* 0x0008702401007387 */ /* 0x0001e80000100a00 */
[----:B------:R1:W-:Y:S01]  /*2dc50*/  STL.64 [R1+0x878], R38 ;  /* 0x0008782601007387 */ /* 0x0003e20000100a00 */
[----:B------:R-:W-:-:S03]  /*2dc60*/  IMAD.MOV.U32 R41, RZ, RZ, R60 ;  /* 0x000000ffff297224 */ /* 0x000fc600078e003c */
[----:B------:R-:W2:Y:S04]  /*2dc70*/  LDSM.16.MT88.4 R4, [R2+UR5+0x4800] ;  /* 0x004800050204783b */ /* 0x000ea80008004200 */
[----:B0-----:R-:W4:Y:S04]  /*2dc80*/  LDL.LU.64 R36, [R1+0x810] ;  /* 0x0008100001247983 */ /* 0x001f280000300a00 */
[----:B-1----:R-:W4:Y:S04]  /*2dc90*/  LDL.LU.64 R38, [R1+0x818] ;  /* 0x0008180001267983 */ /* 0x002f280000300a00 */
[----:B------:R0:W-:Y:S04]  /*2dca0*/  STL.64 [R1+0x860], R52 ;  /* 0x0008603401007387 */ /* 0x0001e80000100a00 */
[----:B------:R1:W-:Y:S04]  /*2dcb0*/  STL.64 [R1+0x868], R54 ;  /* 0x0008683601007387 */ /* 0x0003e80000100a00 */
[----:B0-----:R-:W4:Y:S04]  /*2dcc0*/  LDL.LU.64 R52, [R1+0x800] ;  /* 0x0008000001347983 */ /* 0x001f280000300a00 */
[----:B-1----:R-:W4:Y:S04]  /*2dcd0*/  LDL.LU.64 R54, [R1+0x808] ;  /* 0x0008080001367983 */ /* 0x002f280000300a00 */
[----:B------:R0:W-:Y:S04]  /*2dce0*/  STL.64 [R1+0x850], R8 ;  /* 0x0008500801007387 */ /* 0x0001e80000100a00 */
[----:B------:R1:W-:Y:S04]  /*2dcf0*/  STL.64 [R1+0x858], R10 ;  /* 0x0008580a01007387 */ /* 0x0003e80000100a00 */
[----:B------:R-:W4:Y:S04]  /*2dd00*/  LDL.LU.64 R44, [R1+0x7f0] ;  /* 0x0007f000012c7983 */ /* 0x000f280000300a00 */
[----:B------:R-:W4:Y:S04]  /*2dd10*/  LDL.LU.64 R46, [R1+0x7f8] ;  /* 0x0007f800012e7983 */ /* 0x000f280000300a00 */
[----:B------:R-:W4:Y:S04]  /*2dd20*/  LDL.LU.64 R24, [R1+0x7e0] ;  /* 0x0007e00001187983 */ /* 0x000f280000300a00 */
[----:B------:R-:W4:Y:S04]  /*2dd30*/  LDL.LU.64 R26, [R1+0x7e8] ;  /* 0x0007e800011a7983 */ /* 0x000f280000300a00 */
[----:B0-----:R-:W4:Y:S04]  /*2dd40*/  LDL.LU.64 R8, [R1+0x7d0] ;  /* 0x0007d00001087983 */ /* 0x001f280000300a00 */
[----:B-1----:R-:W4:Y:S01]  /*2dd50*/  LDL.LU.64 R10, [R1+0x7d8] ;  /* 0x0007d800010a7983 */ /* 0x002f220000300a00 */
[----:B--2---:R-:W-:-:S15]  /*2dd60*/  HMMA.16816.F32.BF16 R28, R16, R12, R28 ;  /* 0x0000000c101c723c */ /* 0x004fde000004181c */
[----:B------:R-:W-:-:S04]  /*2dd70*/  NOP ;  /* 0x0000000000007918 */ /* 0x000fc80000000000 */
[----:B------:R0:W-:Y:S04]  /*2dd80*/  STL.64 [R1+0x840], R28 ;  /* 0x0008401c01007387 */ /* 0x0001e80000100a00 */
[----:B------:R-:W-:Y:S04]  /*2dd90*/  STL.64 [R1+0x848], R30 ;  /* 0x0008481e01007387 */ /* 0x000fe80000100a00 */
[----:B0-----:R-:W2:Y:S04]  /*2dda0*/  LDL.LU.64 R28, [R1+0x1ad0] ;  /* 0x001ad000011c7983 */ /* 0x001ea80000300a00 */
[----:B------:R0:W-:Y:S04]  /*2ddb0*/  STL.64 [R1+0x19e8], R14 ;  /* 0x0019e80e01007387 */ /* 0x0001e80000100a00 */
[----:B------:R-:W2:Y:S04]  /*2ddc0*/  LDL.LU.64 R12, [R1+0x820] ;  /* 0x00082000010c7983 */ /* 0x000ea80000300a00 */
[----:B0-----:R-:W2:Y:S01]  /*2ddd0*/  LDL.LU.64 R14, [R1+0x828] ;  /* 0x00082800010e7983 */ /* 0x001ea20000300a00 */
[C---:B---3--:R-:W-:Y:S03]  /*2dde0*/  HMMA.16816.F32.BF16 R56, R16.reuse, R56, R20 ;  /* 0x000000381038723c */ /* 0x048fe60000041814 */
[----:B------:R-:W3:Y:S05]  /*2ddf0*/  LDL.LU.64 R20, [R1+0x1ac8] ;  /* 0x001ac80001147983 */ /* 0x000eea0000300a00 */
[C---:B----4-:R-:W-:Y:S11]  /*2de00*/  HMMA.16816.F32.BF16 R48, R16.reuse, R48, R52 ;  /* 0x000000301030723c */ /* 0x050ff60000041834 */
[----:B------:R-:W-:Y:S04]  /*2de10*/  STL.64 [R1+0x830], R56 ;  /* 0x0008303801007387 */ /* 0x000fe80000100a00 */
[----:B------:R0:W-:Y:S04]  /*2de20*/  STL.64 [R1+0x838], R58 ;  /* 0x0008383a01007387 */ /* 0x0001e80000100a00 */
[----:B0-----:R-:W4:Y:S04]  /*2de30*/  LDL.LU.64 R58, [R1+0x1ac0] ;  /* 0x001ac000013a7983 */ /* 0x001f280000300a00 */
[----:B------:R-:W3:Y:S01]  /*2de40*/  LDL.LU.64 R56, [R1+0x1ab8] ;  /* 0x001ab80001387983 */ /* 0x000ee20000300a00 */
[C---:B------:R-:W-:Y:S08]  /*2de50*/  HMMA.16816.F32.BF16 R40, R16.reuse, R40, R44 ;  /* 0x000000281028723c */ /* 0x040ff0000004182c */
[----:B--2---:R-:W-:Y:S01]  /*2de60*/  HMMA.16816.F32.BF16 R12, R16, R28, R12 ;  /* 0x0000001c100c723c */ /* 0x004fe2000004180c */
[----:B------:R-:W2:Y:S04]  /*2de70*/  LDL.LU.64 R28, [R1+0x7c0] ;  /* 0x0007c000011c7983 */ /* 0x000ea80000300a00 */
[----:B------:R-:W2:-:S14]  /*2de80*/  LDL.LU.64 R30, [R1+0x7c8] ;  /* 0x0007c800011e7983 */ /* 0x000e9c0000300a00 */
[----:B------:R-:W-:Y:S04]  /*2de90*/  STL.64 [R1+0x820], R12 ;  /* 0x0008200c01007387 */ /* 0x000fe80000100a00 */
[----:B------:R0:W-:Y:S02]  /*2dea0*/  STL.64 [R1+0x828], R14 ;  /* 0x0008280e01007387 */ /* 0x0001e40000100a00 */
[C---:B0-----:R-:W-:Y:S02]  /*2deb0*/  HMMA.16816.F32.BF16 R12, R16.reuse, R32, R36 ;  /* 0x00000020100c723c */ /* 0x041fe40000041824 */
[----:B------:R-:W2:Y:S04]  /*2dec0*/  LDL.LU.64 R32, [R1+0x7b0] ;  /* 0x0007b00001207983 */ /* 0x000ea80000300a00 */
[----:B------:R-:W2:Y:S02]  /*2ded0*/  LDL.LU.64 R34, [R1+0x7b8] ;  /* 0x0007b80001227983 */ /* 0x000ea40000300a00 */
[C---:B---3--:R-:W-:Y:S11]  /*2dee0*/  HMMA.16816.F32.BF16 R20, R16.reuse, R20, R24 ;  /* 0x000000141014723c */ /* 0x048ff60000041818 */
[----:B------:R0:W-:Y:S04]  /*2def0*/  STL.64 [R1+0x810], R12 ;  /* 0x0008100c01007387 */ /* 0x0001e80000100a00 */
[----:B------:R1:W-:Y:S04]  /*2df00*/  STL.64 [R1+0x818], R14 ;  /* 0x0008180e01007387 */ /* 0x0003e80000100a00 */
[----:B------:R-:W3:Y:S04]  /*2df10*/  LDL.LU.64 R36, [R1+0x7a0] ;  /* 0x0007a00001247983 */ /* 0x000ee80000300a00 */
[----:B------:R-:W3:Y:S04]  /*2df20*/  LDL.LU.64 R38, [R1+0x7a8] ;  /* 0x0007a80001267983 */ /* 0x000ee80000300a00 */
[----:B0-----:R-:W2:Y:S04]  /*2df30*/  LDL.LU.64 R12, [R1+0x760] ;  /* 0x00076000010c7983 */ /* 0x001ea80000300a00 */
[----:B-1----:R-:W2:Y:S04]  /*2df40*/  LDL.LU.64 R14, [R1+0x768] ;  /* 0x00076800010e7983 */ /* 0x002ea80000300a00 */
        /* <DEDUP_REMOVED lines=16> */
[----:B0-----:R-:W3:Y:S04]  /*2e050*/  LDL.LU.64 R22, [R1+0x1a60] ;  /* 0x001a600001167983 */ /* 0x001ee80000300a00 */
[----:B------:R-:W3:Y:S01]  /*2e060*/  LDL.LU.64 R20, [R1+0x1a58] ;  /* 0x001a580001147983 */ /* 0x000ee20000300a00 */
[C---:B--2---:R-:W-:Y:S08]  /*2e070*/  HMMA.16816.F32.BF16 R28, R16.reuse, R24, R28 ;  /* 0x00000018101c723c */ /* 0x044ff0000004181c */
[----:B---3--:R-:W-:-:S15]  /*2e080*/  HMMA.16816.F32.BF16 R8, R16, R20, R8 ;  /* 0x000000141008723c */ /* 0x008fde0000041808 */
[----:B------:R-:W-:-:S04]  /*2e090*/  NOP ;  /* 0x0000000000007918 */ /* 0x000fc80000000000 */
[----:B------:R0:W-:Y:S04]  /*2e0a0*/  STL.64 [R1+0x7d0], R8 ;  /* 0x0007d00801007387 */ /* 0x0001e80000100a00 */
[----:B------:R1:W-:Y:S04]  /*2e0b0*/  STL.64 [R1+0x7d8], R10 ;  /* 0x0007d80a01007387 */ /* 0x0003e80000100a00 */
[----:B0-----:R-:W2:Y:S04]  /*2e0c0*/  LDL.LU.64 R8, [R1+0x3d0] ;  /* 0x0003d00001087983 */ /* 0x001ea80000300a00 */
[----:B-1----:R-:W2:Y:S04]  /*2e0d0*/  LDL.LU.64 R10, [R1+0x3d8] ;  /* 0x0003d800010a7983 */ /* 0x002ea80000300a00 */
[----:B------:R0:W-:Y:S04]  /*2e0e0*/  STL.64 [R1+0x1a00], R22 ;  /* 0x001a001601007387 */ /* 0x0001e80000100a00 */
[----:B------:R-:W3:Y:S04]  /*2e0f0*/  LDL.LU.64 R20, [R1+0x770] ;  /* 0x0007700001147983 */ /* 0x000ee80000300a00 */
[----:B0-----:R-:W3:Y:S04]  /*2e100*/  LDL.LU.64 R22, [R1+0x778] ;  /* 0x0007780001167983 */ /* 0x001ee80000300a00 */
[----:B------:R-:W-:Y:S04]  /*2e110*/  STL.64 [R1+0x7c0], R28 ;  /* 0x0007c01c01007387 */ /* 0x000fe80000100a00 */
[----:B------:R0:W-:Y:S04]  /*2e120*/  STL.64 [R1+0x7c8], R30 ;  /* 0x0007c81e01007387 */ /* 0x0001e80000100a00 */
[----:B0-----:R-:W2:Y:S04]  /*2e130*/  LDL.LU.64 R30, [R1+0x1a50] ;  /* 0x001a5000011e7983 */ /* 0x001ea80000300a00 */
[----:B------:R-:W2:Y:S04]  /*2e140*/  LDL.LU.64 R28, [R1+0x1a48] ;  /* 0x001a4800011c7983 */ /* 0x000ea80000300a00 */
[----:B------:R0:W-:Y:S04]  /*2e150*/  STL.64 [R1+0x1a08], R26 ;  /* 0x001a081a01007387 */ /* 0x0001e80000100a00 */
[----:B------:R-:W3:Y:S04]  /*2e160*/  LDL.LU.64 R24, [R1+0x780] ;  /* 0x0007800001187983 */ /* 0x000ee80000300a00 */
[----:B0-----:R-:W3:Y:S01]  /*2e170*/  LDL.LU.64 R26, [R1+0x788] ;  /* 0x00078800011a7983 */ /* 0x001ee20000300a00 */
[----:B--2---:R-:W-:-:S15]  /*2e180*/  HMMA.16816.F32.BF16 R32, R16, R28, R32 ;  /* 0x0000001c1020723c */ /* 0x004fde0000041820 */
[----:B------:R-:W-:-:S04]  /*2e190*/  NOP ;  /* 0x0000000000007918 */ /* 0x000fc80000000000 */
[----:B------:R-:W-:Y:S04]  /*2e1a0*/  STL.64 [R1+0x7b0], R32 ;  /* 0x0007b02001007387 */ /* 0x000fe80000100a00 */
[----:B------:R0:W-:Y:S04]  /*2e1b0*/  STL.64 [R1+0x7b8], R34 ;  /* 0x0007b82201007387 */ /* 0x0001e80000100a00 */
[----:B0-----:R-:W2:Y:S04]  /*2e1c0*/  LDL.LU.64 R34, [R1+0x1a40] ;  /* 0x001a400001227983 */ /* 0x001ea80000300a00 */
[----:B------:R-:W2:Y:S02]  /*2e1d0*/  LDL.LU.64 R32, [R1+0x1a38] ;  /* 0x001a380001207983 */ /* 0x000ea40000300a00 */
        /* <DEDUP_REMOVED lines=8> */
[C---:B---3--:R-:W-:Y:S08]  /*2e260*/  HMMA.16816.F32.BF16 R24, R16.reuse, R40, R24 ;  /* 0x000000281018723c */ /* 0x048ff00000041818 */
[C---:B------:R-:W-:Y:S08]  /*2e270*/  HMMA.16816.F32.BF16 R20, R16.reuse, R44, R20 ;  /* 0x0000002c1014723c */ /* 0x040ff00000041814 */
[----:B------:R-:W-:-:S15]  /*2e280*/  HMMA.16816.F32.BF16 R12, R16, R48, R12 ;  /* 0x00000030100c723c */ /* 0x000fde000004180c */
[----:B------:R-:W-:-:S04]  /*2e290*/  NOP ;  /* 0x0000000000007918 */ /* 0x000fc80000000000 */
[----:B------:R-:W-:Y:S01]  /*2e2a0*/  IMAD.MOV.U32 R2, RZ, RZ, R15 ;  /* 0x000000ffff027224 */ /* 0x000fe200078e000f */
[----:B--2---:R-:W-:-:S15]  /*2e2b0*/  HMMA.16816.F32.BF16 R32, R16, R36, R32 ;  /* 0x000000241020723c */ /* 0x004fde0000041820 */
[----:B------:R-:W-:-:S04]  /*2e2c0*/  NOP ;  /* 0x0000000000007918 */ /* 0x000fc80000000000 */
[----:B------:R0:W-:Y:S04]  /*2e2d0*/  STL.64 [R1+0x790], R32 ;  /* 0x0007902001007387 */ /* 0x0001e80000100a00 */
[----:B------:R-:W-:Y:S04]  /*2e2e0*/  STL.64 [R1+0x798], R34 ;  /* 0x0007982201007387 */ /* 0x000fe80000100a00 */
[----:B------:R-:W-:Y:S04]  /*2e2f0*/  STL.64 [R1+0x1a18], R46 ;  /* 0x001a182e01007387 */ /* 0x000fe80000100a00 */
[----:B------:R-:W-:Y:S04]  /*2e300*/  STL.64 [R1+0x780], R24 ;  /* 0x0007801801007387 */ /* 0x000fe80000100a00 */
[----:B------:R-:W-:Y:S04]  /*2e310*/  STL.64 [R1+0x788], R26 ;  /* 0x0007881a01007387 */ /* 0x000fe80000100a00 */
[----:B------:R-:W-:Y:S04]  /*2e320*/  STL.64 [R1+0x770], R20 ;  /* 0x0007701401007387 */ /* 0x000fe80000100a00 */
[----:B------:R-:W-:Y:S04]  /*2e330*/  STL.64 [R1+0x778], R22 ;  /* 0x0007781601007387 */ /* 0x000fe80000100a00 */
[----:B------:R1:W-:Y:S04]  /*2e340*/  STL.64 [R1+0x760], R12 ;  /* 0x0007600c01007387 */ /* 0x0003e80000100a00 */
[----:B------:R2:W-:Y:S04]  /*2e350*/  STL [R1+0x768], R14 ;  /* 0x0007680e01007387 */ /* 0x0005e80000100800 */
[----:B0-----:R-:W3:Y:S04]  /*2e360*/  LDL.LU R32, [R1+0x920] ;  /* 0x0009200001207983 */ /* 0x001ee80000300800 */
[----:B------:R-:W-:Y:S04]  /*2e370*/  STL [R1+0x15a0], R2 ;  /* 0x0015a00201007387 */ /* 0x000fe80000100800 */
[----:B-1----:R-:W3:Y:S04]  /*2e380*/  LDL.LU.64 R12, [R1+0x300] ;  /* 0x00030000010c7983 */ /* 0x002ee80000300a00 */
[----:B--2---:R-:W3:Y:S01]  /*2e390*/  LDL.LU.64 R14, [R1+0x308] ;  /* 0x00030800010e7983 */ /* 0x004ee20000300a00 */
[----:B------:R-:W-:Y:S03]  /*2e3a0*/  HMMA.16816.F32.BF16 R8, R16, R52, R8 ;  /* 0x000000341008723c */ /* 0x000fe60000041808 */
[----:B------:R-:W2:Y:S04]  /*2e3b0*/  LDL.LU R24, [R1+0x1a0] ;  /* 0x0001a00001187983 */ /* 0x000ea80000300800 */
[----:B------:R-:W2:Y:S01]  /*2e3c0*/  LDL.LU R25, [R1+0x1a4] ;  /* 0x0001a40001197983 */ /* 0x000ea20000300800 */
[----:B------:R-:W-:-:S02]  /*2e3d0*/  IMAD.MOV.U32 R34, RZ, RZ, R3 ;  /* 0x000000ffff227224 */ /* 0x000fc400078e0003 */
[----:B------:R-:W-:Y:S01]  /*2e3e0*/  IMAD.MOV.U32 R35, RZ, RZ, R0 ;  /* 0x000000ffff237224 */ /* 0x000fe200078e0000 */
[----:B------:R-:W2:Y:S04]  /*2e3f0*/  LDL.LU R26, [R1+0x1a8] ;  /* 0x0001a800011a7983 */ /* 0x000ea80000300800 */
[----:B------:R-:W2:Y:S01]  /*2e400*/  LDL.LU R27, [R1+0x1ac] ;  /* 0x0001ac00011b7983 */ /* 0x000ea20000300800 */
[----:B------:R-:W-:-:S03]  /*2e410*/  IMAD.MOV.U32 R33, RZ, RZ, R61 ;  /* 0x000000ffff217224 */ /* 0x000fc600078e003d */
[----:B------:R-:W-:Y:S02]  /*2e420*/  IMAD.MOV.U32 R3, RZ, RZ, R10 ;  /* 0x000000ffff037224 */ /* 0x000fe400078e000a */
[----:B------:R-:W-:Y:S01]  /*2e430*/  IMAD.MOV.U32 R0, RZ, RZ, R11 ;  /* 0x000000ffff007224 */ /* 0x000fe200078e000b */
[----:B------:R-:W2:Y:S04]  /*2e440*/  LDL R10, [R1+0x148] ;  /* 0x00014800010a7983 */ /* 0x000ea80000100800 */
[----:B------:R-:W2:Y:S04]  /*2e450*/  LDL R11, [R1+0x14c] ;  /* 0x00014c00010b7983 */ /* 0x000ea80000100800 */
[----:B------:R-:W2:Y:S04]  /*2e460*/  LDL.LU R36, [R1+0x570] ;  /* 0x0005700001247983 */ /* 0x000ea80000300800 */
[----:B------:R-:W2:Y:S01]  /*2e470*/  LDL.LU R37, [R1+0x574] ;  /* 0x0005740001257983 */ /* 0x000ea20000300800 */
[----:B------:R-:W-:-:S03]  /*2e480*/  IMAD.MOV.U32 R60, RZ, RZ, R9 ;  /* 0x000000ffff3c7224 */ /* 0x000fc600078e0009 */
[----:B------:R-:W2:Y:S01]  /*2e490*/  LDL.LU R38, [R1+0x578] ;  /* 0x0005780001267983 */ /* 0x000ea20000300800 */
[----:B------:R-:W-:-:S03]  /*2e4a0*/  IMAD.MOV.U32 R61, RZ, RZ, R8 ;  /* 0x000000ffff3d7224 */ /* 0x000fc600078e0008 */
[----:B------:R-:W2:Y:S04]  /*2e4b0*/  LDL.LU R39, [R1+0x57c] ;  /* 0x00057c0001277983 */ /* 0x000ea80000300800 */
[----:B------:R-:W2:Y:S04]  /*2e4c0*/  LDL.64 R22, [R1+0x128] ;  /* 0x0001280001167983 */ /* 0x000ea80000100a00 */
[----:B------:R-:W-:Y:S04]  /*2e4d0*/  STL [R1+0x15b0], R0 ;  /* 0x0015b00001007387 */ /* 0x000fe80000100800 */
[----:B------:R-:W-:Y:S04]  /*2e4e0*/  STL [R1+0x15ac], R3 ;  /* 0x0015ac0301007387 */ /* 0x000fe80000100800 */
[----:B------:R-:W-:Y:S04]  /*2e4f0*/  STL [R1+0x15a8], R60 ;  /* 0x0015a83c01007387 */ /* 0x000fe80000100800 */
[----:B------:R-:W-:Y:S01]  /*2e500*/  STL [R1+0x15a4], R61 ;  /* 0x0015a43d01007387 */ /* 0x000fe20000100800 */
[----:B---3--:R-:W-:-:S15]  /*2e510*/  HMMA.16816.F32.BF16 R16, R16, R56, R12 ;  /* 0x000000381010723c */ /* 0x008fde000004180c */
[----:B------:R-:W-:-:S04]  /*2e520*/  NOP ;  /* 0x0000000000007918 */ /* 0x000fc80000000000 */
[----:B------:R0:W-:Y:S04]  /*2e530*/  STL.64 [R1+0x1418], R18 ;  /* 0x0014181201007387 */ /* 0x0001e80000100a00 */
[----:B------:R-:W-:Y:S04]  /*2e540*/  STL.64 [R1+0x1410], R16 ;  /* 0x0014101001007387 */ /* 0x000fe80000100a00 */
[----:B0-----:R-:W3:Y:S04]  /*2e550*/  LDL R18, [R1+0x158] ;  /* 0x0001580001127983 */ /* 0x001ee80000100800 */
[----:B------:R-:W3:Y:S04]  /*2e560*/  LDL R19, [R1+0x15c] ;  /* 0x00015c0001137983 */ /* 0x000ee80000100800 */
[----:B------:R-:W4:Y:S04]  /*2e570*/  LDL.LU R12, [R1+0x190] ;  /* 0x00019000010c7983 */ /* 0x000f280000300800 */
[----:B------:R-:W4:Y:S04]  /*2e580*/  LDL.LU R13, [R1+0x194] ;  /* 0x00019400010d7983 */ /* 0x000f280000300800 */
[----:B------:R-:W4:Y:S04]  /*2e590*/  LDL.LU R14, [R1+0x198] ;  /* 0x00019800010e7983 */ /* 0x000f280000300800 */
[----:B------:R-:W4:Y:S01]  /*2e5a0*/  LDL.LU R15, [R1+0x19c] ;  /* 0x00019c00010f7983 */ /* 0x000f220000300800 */
[----:B--2---:R-:W-:-:S15]  /*2e5b0*/  HMMA.16816.F32.BF16 R8, R4, R10, R36 ;  /* 0x0000000a0408723c */ /* 0x004fde0000041824 */
[----:B------:R-:W-:-:S04]  /*2e5c0*/  NOP ;  /* 0x0000000000007918 */ /* 0x000fc80000000000 */
[----:B------:R-:W-:Y:S01]  /*2e5d0*/  IMAD.MOV.U32 R37, RZ, RZ, R10 ;  /* 0x000000ffff257224 */ /* 0x000fe200078e000a */
[----:B---3--:R-:W-:-:S15]  /*2e5e0*/  HMMA.16816.F32.BF16 R32, R4, R18, R32 ;  /* 0x000000120420723c */ /* 0x008fde0000041820 */
[----:B------:R-:W-:-:S04]  /*2e5f0*/  NOP ;  /* 0x0000000000007918 */ /* 0x000fc80000000000 */
[----:B------:R0:W-:Y:S04]  /*2e600*/  STL.64 [R1+0x920], R32 ;  /* 0x0009202001007387 */ /* 0x0001e80000100a00 */
[----:B------:R1:W-:Y:S01]  /*2e610*/  STL.64 [R1+0x928], R34 ;  /* 0x0009282201007387 */ /* 0x0003e20000100a00 */
[----:B------:R-:W-:Y:S02]  /*2e620*/  IMAD.MOV.U32 R48, RZ, RZ, R32 ;  /* 0x000000ffff307224 */ /* 0x000fe400078e0020 */
[----:B------:R-:W-:Y:S02]  /*2e630*/  IMAD.MOV.U32 R40, RZ, RZ, R33 ;  /* 0x000000ffff287224 */ /* 0x000fe400078e0021 */
[----:B------:R-:W-:Y:S02]  /*2e640*/  IMAD.MOV.U32 R49, RZ, RZ, R34 ;  /* 0x000000ffff317224 */ /* 0x000fe400078e0022 */
[----:B------:R-:W-:Y:S01]  /*2e650*/  IMAD.MOV.U32 R41, RZ, RZ, R35 ;  /* 0x000000ffff297224 */ /* 0x000fe200078e0023 */
[----:B0-----:R-:W2:Y:S04]  /*2e660*/  LDL.LU R32, [R1+0x180] ;  /* 0x0001800001207983 */ /* 0x001ea80000300800 */
[----:B------:R-:W2:Y:S04]  /*2e670*/  LDL.LU R33, [R1+0x184] ;  /* 0x0001840001217983 */ /* 0x000ea80000300800 */
[----:B-1----:R-:W2:Y:S04]  /*2e680*/  LDL.LU R34, [R1+0x188] ;  /* 0x0001880001227983 */ /* 0x002ea80000300800 */
[----:B------:R-:W2:Y:S04]  /*2e690*/  LDL.LU R35, [R1+0x18c] ;  /* 0x00018c0001237983 */ /* 0x000ea80000300800 */
[----:B------:R-:W2:Y:S04]  /*2e6a0*/  LDL.64 R46, [R1+0x108] ;  /* 0x00010800012e7983 */ /* 0x000ea80000100a00 */
[----:B------:R0:W-:Y:S04]  /*2e6b0*/  STL.64 [R1+0x1930], R50 ;  /* 0x0019303201007387 */ /* 0x0001e80000100a00 */
[----:B------:R-:W-:Y:S04]  /*2e6c0*/  STL.64 [R1+0x1928], R48 ;  /* 0x0019283001007387 */ /* 0x000fe80000100a00 */
[----:B0-----:R-:W3:Y:S04]  /*2e6d0*/  LDL.64 R50, [R1+0x138] ;  /* 0x0001380001327983 */ /* 0x001ee80000100a00 */
[----:B------:R0:W-:Y:S04]  /*2e6e0*/  STL [R1+0x1658], R40 ;  /* 0x0016582801007387 */ /* 0x0001e80000100800 */
[----:B------:R1:W-:Y:S04]  /*2e6f0*/  STL [R1+0x1408], R41 ;  /* 0x0014082901007387 */ /* 0x0003e80000100800 */
[----:B------:R4:W-:Y:S04]  /*2e700*/  STL.64 [R1+0x19d8], R42 ;  /* 0x0019d82a01007387 */ /* 0x0009e80000100a00 */
[----:B0-----:R-:W3:Y:S04]  /*2e710*/  LDL.LU R40, [R1+0x1b0] ;  /* 0x0001b00001287983 */ /* 0x001ee80000300800 */
[----:B-1----:R-:W3:Y:S04]  /*2e720*/  LDL.LU R41, [R1+0x1b4] ;  /* 0x0001b40001297983 */ /* 0x002ee80000300800 */
[----:B----4-:R-:W3:Y:S04]  /*2e730*/  LDL.LU R42, [R1+0x1b8] ;  /* 0x0001b800012a7983 */ /* 0x010ee80000300800 */
[----:B------:R-:W3:Y:S04]  /*2e740*/  LDL.LU R43, [R1+0x1bc] ;  /* 0x0001bc00012b7983 */ /* 0x000ee80000300800 */
[----:B------:R-:W-:Y:S04]  /*2e750*/  STL.64 [R1+0x570], R8 ;  /* 0x0005700801007387 */ /* 0x000fe80000100a00 */
[----:B------:R0:W-:Y:S04]  /*2e760*/  STL.64 [R1+0x578], R10 ;  /* 0x0005780a01007387 */ /* 0x0001e80000100a00 */
[----:B0-----:R-:W4:Y:S01]  /*2e770*/  LDL.LU.64 R10, [R1+0x1a28] ;  /* 0x001a2800010a7983 */ /* 0x001f220000300a00 */
[----:B------:R-:W-:Y:S01]  /*2e780*/  HMMA.16816.F32.BF16 R24, R4, R22, R24 ;  /* 0x000000160418723c */ /* 0x000fe20000041818 */
[----:B------:R-:W-:-:S02]  /*2e790*/  IMAD.MOV.U32 R39, RZ, RZ, R22 ;  /* 0x000000ffff277224 */ /* 0x000fc400078e0016 */
[----:B------:R-:W-:Y:S02]  /*2e7a0*/  IMAD.MOV.U32 R38, RZ, RZ, R23 ;  /* 0x000000ffff267224 */ /* 0x000fe400078e0017 */
[----:B------:R-:W-:Y:S02]  /*2e7b0*/  IMAD.MOV.U32 R36, RZ, RZ, R8 ;  /* 0x000000ffff247224 */ /* 0x000fe400078e0008 */
[----:B------:R-:W-:Y:S01]  /*2e7c0*/  IMAD.MOV.U32 R22, RZ, RZ, R31 ;  /* 0x000000ffff167224 */ /* 0x000fe200078e001f */
[C---:B---3--:R-:W-:Y:S08]  /*2e7d0*/  HMMA.16816.F32.BF16 R40, R4.reuse, R50, R40 ;  /* 0x000000320428723c */ /* 0x048ff00000041828 */
[----:B----4-:R-:W-:Y:S11]  /*2e7e0*/  HMMA.16816.F32.BF16 R12, R4, R10, R12 ;  /* 0x0000000a040c723c */ /* 0x010ff6000004180c */
[----:B------:R-:W-:Y:S04]  /*2e7f0*/  STL.64 [R1+0x9c0], R40 ;  /* 0x0009c02801007387 */ /* 0x000fe80000100a00 */
[----:B------:R-:W-:Y:S04]  /*2e800*/  STL.64 [R1+0x9c8], R42 ;  /* 0x0009c82a01007387 */ /* 0x000fe80000100a00 */
[----:B------:R-:W-:Y:S04]  /*2e810*/  STL.64 [R1+0x9b0], R24 ;  /* 0x0009b01801007387 */ /* 0x000fe80000100a00 */
[----:B------:R0:W-:Y:S04]  /*2e820*/  STL.64 [R1+0x9b8], R26 ;  /* 0x0009b81a01007387 */ /* 0x0001e80000100a00 */
[----:B------:R-:W3:Y:S04]  /*2e830*/  LDL.LU R20, [R1+0x170] ;  /* 0x0001700001147983 */ /* 0x000ee80000300800 */
[----:B------:R-:W3:Y:S01]  /*2e840*/  LDL.LU R21, [R1+0x174] ;  /* 0x0001740001157983 */ /* 0x000ee20000300800 */
[----:B------:R-:W-:-:S02]  /*2e850*/  IMAD.MOV.U32 R2, RZ, RZ, R50 ;  /* 0x000000ffff027224 */ /* 0x000fc400078e0032 */
[----:B------:R-:W-:Y:S01]  /*2e860*/  IMAD.MOV.U32 R0, RZ, RZ, R51 ;  /* 0x000000ffff007224 */ /* 0x000fe200078e0033 */
[----:B0-----:R-:W3:Y:S04]  /*2e870*/  LDL.64 R26, [R1+0xf8] ;  /* 0x0000f800011a7983 */ /* 0x001ee80000100a00 */
[----:B------:R0:W-:Y:S04]  /*2e880*/  STL.64 [R1+0x19a0], R38 ;  /* 0x0019a02601007387 */ /* 0x0001e80000100a00 */
[----:B------:R1:W-:Y:S04]  /*2e890*/  STL.64 [R1+0x1998], R36 ;  /* 0x0019982401007387 */ /* 0x0003e80000100a00 */
[----:B------:R-:W-:Y:S04]  /*2e8a0*/  STL.64 [R1+0x9a0], R12 ;  /* 0x0009a00c01007387 */ /* 0x000fe80000100a00 */
[----:B------:R4:W-:Y:S04]  /*2e8b0*/  STL.64 [R1+0x9a8], R14 ;  /* 0x0009a80e01007387 */ /* 0x0009e80000100a00 */
[----:B------:R-:W3:Y:S04]  /*2e8c0*/  LDL.LU R48, [R1+0x330] ;  /* 0x0003300001307983 */ /* 0x000ee80000300800 */
[----:B------:R-:W3:Y:S04]  /*2e8d0*/  LDL.LU R49, [R1+0x334] ;  /* 0x0003340001317983 */ /* 0x000ee80000300800 */
[----:B------:R-:W3:Y:S01]  /*2e8e0*/  LDL.LU R50, [R1+0x338] ;  /* 0x0003380001327983 */ /* 0x000ee20000300800 */
[----:B------:R-:W-:-:S03]  /*2e8f0*/  IMAD.MOV.U32 R31, RZ, RZ, R11 ;  /* 0x000000ffff1f7224 */ /* 0x000fc600078e000b */
[----:B------:R-:W3:Y:S04]  /*2e900*/  LDL.LU R51, [R1+0x33c] ;  /* 0x00033c0001337983 */ /* 0x000ee80000300800 */
[----:B------:R-:W3:Y:S01]  /*2e910*/  LDL R11, [R1+0x13e8] ;  /* 0x0013e800010b7983 */ /* 0x000ee20000100800 */
[----:B0-----:R-:W-:-:S03]  /*2e920*/  IMAD.MOV.U32 R38, RZ, RZ, R54 ;  /* 0x000000ffff267224 */ /* 0x001fc600078e0036 */
[----:B-1----:R-:W3:Y:S04]  /*2e930*/  LDL.LU R36, [R1+0x350] ;  /* 0x0003500001247983 */ /* 0x002ee80000300800 */
[----:B------:R-:W3:Y:S04]  /*2e940*/  LDL.LU R37, [R1+0x354] ;  /* 0x0003540001257983 */ /* 0x000ee80000300800 */
[----:B------:R-:W3:Y:S01]  /*2e950*/  LDL.LU R54, [R1+0x1a24] ;  /* 0x001a240001367983 */ /* 0x000ee20000300800 */
[----:B------:R-:W-:-:S03]  /*2e960*/  IMAD.MOV.U32 R39, RZ, RZ, R55 ;  /* 0x000000ffff277224 */ /* 0x000fc600078e0037 */
[----:B------:R-:W3:Y:S01]  /*2e970*/  LDL.LU R55, [R1+0x1a20] ;  /* 0x001a200001377983 */ /* 0x000ee20000300800 */
[----:B--2---:R-:W-:Y:S01]  /*2e980*/  HMMA.16816.F32.BF16 R32, R4, R46, R32 ;  /* 0x0000002e0420723c */ /* 0x004fe20000041820 */
[----:B------:R-:W-:Y:S02]  /*2e990*/  IMAD.MOV.U32 R23, RZ, RZ, R30 ;  /* 0x000000ffff177224 */ /* 0x000fe400078e001e */
[----:B------:R-:W-:Y:S01]  /*2e9a0*/  IMAD.MOV.U32 R30, RZ, RZ, R10 ;  /* 0x000000ffff1e7224 */ /* 0x000fe200078e000a */
[----:B------:R-:W2:Y:S04]  /*2e9b0*/  LDL.64 R42, [R1+0xd8] ;  /* 0x0000d800012a7983 */ /* 0x000ea80000100a00 */
[----:B----4-:R-:W4:Y:S04]  /*2e9c0*/  LDL.64 R14, [R1+0xc8] ;  /* 0x0000c800010e7983 */ /* 0x010f280000100a00 */
[----:B------:R0:W-:Y:S01]  /*2e9d0*/  STL.64 [R1+0x19f8], R30 ;  /* 0x0019f81e01007387 */ /* 0x0001e20000100a00 */
[----:B------:R-:W-:-:S02]  /*2e9e0*/  IMAD.MOV.U32 R56, RZ, RZ, R46 ;  /* 0x000000ffff387224 */ /* 0x000fc400078e002e */
[----:B------:R-:W-:Y:S01]  /*2e9f0*/  IMAD.MOV.U32 R3, RZ, RZ, R47 ;  /* 0x000000ffff037224 */ /* 0x000fe200078e002f */
[----:B0-----:R-:W2:Y:S04]  /*2ea00*/  LDL.64 R30, [R1+0xe8] ;  /* 0x0000e800011e7983 */ /* 0x001ea80000100a00 */
[----:B------:R-:W2:Y:S01]  /*2ea10*/  LDL.LU.64 R46, [R1+0x1a18] ;  /* 0x001a1800012e7983 */ /* 0x000ea20000300a00 */
[----:B------:R-:W-:-:S03]  /*2ea20*/  IMAD.MOV.U32 R53, RZ, RZ, R35 ;  /* 0x000000ffff357224 */ /* 0x000fc600078e0023 */
[----:B------:R-:W-:Y:S01]  /*2ea30*/  STL.64 [R1+0x990], R32 ;  /* 0x0009902001007387 */ /* 0x000fe20000100a00 */
[----:B------:R-:W-:-:S03]  /*2ea40*/  IMAD.MOV.U32 R52, RZ, RZ, R33 ;  /* 0x000000ffff347224 */ /* 0x000fc600078e0021 */
[----:B------:R0:W-:Y:S04]  /*2ea50*/  STL.64 [R1+0x998], R34 ;  /* 0x0009982201007387 */ /* 0x0001e80000100a00 */
[----:B0-----:R-:W2:Y:S01]  /*2ea60*/  LDL.LU.64 R34, [R1+0x1a10] ;  /* 0x001a100001227983 */ /* 0x001ea20000300a00 */
[----:B---3--:R-:W-:Y:S01]  /*2ea70*/  HMMA.16816.F32.BF16 R20, R4, R26, R20 ;  /* 0x0000001a0414723c */ /* 0x008fe20000041814 */
[----:B------:R-:W-:Y:S02]  /*2ea80*/  IMAD.MOV.U32 R60, RZ, RZ, R26 ;  /* 0x000000ffff3c7224 */ /* 0x000fe400078e001a */
[----:B------:R-:W-:Y:S01]  /*2ea90*/  IMAD.MOV.U32 R57, RZ, RZ, R27 ;  /* 0x000000ffff397224 */ /* 0x000fe200078e001b */
[----:B------:R-:W0:Y:S04]  /*2eaa0*/  LDSM.16.MT88.4 R8, [R11+UR5+0x4800] ;  /* 0x004800050b08783b */ /* 0x000e280008004200 */
[----:B------:R-:W-:Y:S04]  /*2eab0*/  STL.64 [R1+0x1920], R54 ;  /* 0x0019203601007387 */ /* 0x000fe80000100a00 */
[----:B------:R1:W-:Y:S04]  /*2eac0*/  STL.64 [R1+0x1918], R52 ;  /* 0x0019183401007387 */ /* 0x0003e80000100a00 */
[----:B-1----:R-:W3:Y:S04]  /*2ead0*/  LDL.LU R52, [R1+0x370] ;  /* 0x0003700001347983 */ /* 0x002ee80000300800 */
[----:B------:R-:W3:Y:S04]  /*2eae0*/  LDL.LU R53, [R1+0x374] ;  /* 0x0003740001357983 */ /* 0x000ee80000300800 */
[----:B------:R-:W3:Y:S04]  /*2eaf0*/  LDL.LU R54, [R1+0x378] ;  /* 0x0003780001367983 */ /* 0x000ee80000300800 */
[----:B------:R-:W3:Y:S04]  /*2eb00*/  LDL.LU R55, [R1+0x37c] ;  /* 0x00037c0001377983 */ /* 0x000ee80000300800 */
[----:B------:R-:W-:Y:S04]  /*2eb10*/  STL [R1+0x189c], R3 ;  /* 0x00189c0301007387 */ /* 0x000fe80000100800 */
[----:B------:R-:W-:Y:S04]  /*2eb20*/  STL [R1+0x1898], R56 ;  /* 0x0018983801007387 */ /* 0x000fe80000100800 */
[----:B------:R-:W3:Y:S04]  /*2eb30*/  LDL.LU.64 R26, [R1+0x1a08] ;  /* 0x001a0800011a7983 */ /* 0x000ee80000300a00 */
[----:B------:R-:W-:Y:S01]  /*2eb40*/  STL.64 [R1+0x980], R20 ;  /* 0x0009801401007387 */ /* 0x000fe20000100a00 */
[----:B------:R-:W-:-:S02]  /*2eb50*/  IMAD.MOV.U32 R33, RZ, RZ, R23 ;  /* 0x000000ffff217224 */ /* 0x000fc400078e0017 */
[----:B------:R-:W-:Y:S01]  /*2eb60*/  IMAD.MOV.U32 R45, RZ, RZ, R22 ;  /* 0x000000ffff2d7224 */ /* 0x000fe200078e0016 */
[----:B------:R1:W-:Y:S04]  /*2eb70*/  STL.64 [R1+0x988], R22 ;  /* 0x0009881601007387 */ /* 0x0003e80000100a00 */
[----:B-1----:R-:W3:Y:S01]  /*2eb80*/  LDL.LU.64 R22, [R1+0x1a00] ;  /* 0x001a000001167983 */ /* 0x002ee20000300a00 */
[----:B------:R-:W-:-:S03]  /*2eb90*/  IMAD.MOV.U32 R32, RZ, RZ, R21 ;  /* 0x000000ffff207224 */ /* 0x000fc600078e0015 */
[----:B--2---:R-:W-:Y:S04]  /*2eba0*/  STL.64 [R1+0x19b0], R34 ;  /* 0x0019b02201007387 */ /* 0x004fe80000100a00 */
[----:B------:R-:W-:Y:S04]  /*2ebb0*/  STL.64 [R1+0x19a8], R32 ;  /* 0x0019a82001007387 */ /* 0x000fe80000100a00 */
[----:B------:R-:W-:Y:S04]  /*2ebc0*/  STL [R1+0x18a4], R57 ;  /* 0x0018a43901007387 */ /* 0x000fe80000100800 */
[----:B------:R4:W-:Y:S04]  /*2ebd0*/  STL [R1+0x18a0], R60 ;  /* 0x0018a03c01007387 */ /* 0x0009e80000100800 */
[----:B------:R1:W-:Y:S04]  /*2ebe0*/  STL [R1+0x165c], R45 ;  /* 0x00165c2d01007387 */ /* 0x0003e80000100800 */
[----:B0-----:R-:W-:Y:S04]  /*2ebf0*/  STL.64 [R1+0x18f8], R10 ;  /* 0x0018f80a01007387 */ /* 0x001fe80000100a00 */
[----:B------:R3:W-:Y:S01]  /*2ec00*/  STL.64 [R1+0x18f0], R8 ;  /* 0x0018f00801007387 */ /* 0x0007e20000100a00 */
[----:B------:R-:W-:-:S02]  /*2ec10*/  IMAD.MOV.U32 R61, RZ, RZ, R31 ;  /* 0x000000ffff3d7224 */ /* 0x000fc400078e001f */
[----:B------:R-:W-:Y:S02]  /*2ec20*/  IMAD.MOV.U32 R56, RZ, RZ, R30 ;  /* 0x000000ffff387224 */ /* 0x000fe400078e001e */
[----:B------:R-:W-:Y:S02]  /*2ec30*/  IMAD.MOV.U32 R3, RZ, RZ, R43 ;  /* 0x000000ffff037224 */ /* 0x000fe400078e002b */
[----:B----4-:R-:W-:Y:S02]  /*2ec40*/  IMAD.MOV.U32 R60, RZ, RZ, R14 ;  /* 0x000000ffff3c7224 */ /* 0x010fe400078e000e */
[----:B-1----:R-:W-:Y:S02]  /*2ec50*/  IMAD.MOV.U32 R45, RZ, RZ, R15 ;  /* 0x000000ffff2d7224 */ /* 0x002fe400078e000f */
[----:B------:R-:W-:Y:S01]  /*2ec60*/  IMAD.MOV.U32 R44, RZ, RZ, R20 ;  /* 0x000000ffff2c7224 */ /* 0x000fe200078e0014 */
[----:B---3--:R-:W-:-:S15]  /*2ec70*/  HMMA.16816.F32.BF16 R8, R4, R30, R52 ;  /* 0x0000001e0408723c */ /* 0x008fde0000041834 */
[----:B------:R-:W-:-:S04]  /*2ec80*/  NOP ;  /* 0x0000000000007918 */ /* 0x000fc80000000000 */
[----:B------:R-:W-:Y:S04]  /*2ec90*/  STL.64 [R1+0x370], R8 ;  /* 0x0003700801007387 */ /* 0x000fe80000100a00 */
[----:B------:R0:W-:Y:S02]  /*2eca0*/  STL.64 [R1+0x378], R10 ;  /* 0x0003780a01007387 */ /* 0x0001e40000100a00 */
[C---:B0-----:R-:W-:Y:S02]  /*2ecb0*/  HMMA.16816.F32.BF16 R8, R4.reuse, R42, R36 ;  /* 0x0000002a0408723c */ /* 0x041fe40000041824 */
[----:B------:R-:W-:Y:S04]  /*2ecc0*/  STL [R1+0x18ac], R61 ;  /* 0x0018ac3d01007387 */ /* 0x000fe80000100800 */
[----:B------:R-:W-:Y:S04]  /*2ecd0*/  STL [R1+0x18a8], R56 ;  /* 0x0018a83801007387 */ /* 0x000fe80000100800 */
[----:B------:R-:W-:Y:S04]  /*2ece0*/  STL.64 [R1+0x19f0], R58 ;  /* 0x0019f03a01007387 */ /* 0x000fe80000100a00 */
[----:B------:R-:W-:Y:S05]  /*2ecf0*/  STL [R1+0x18b0], R3 ;  /* 0x0018b00301007387 */ /* 0x000fea0000100800 */
[----:B------:R-:W-:Y:S04]  /*2ed00*/  STL.64 [R1+0x350], R8 ;  /* 0x0003500801007387 */ /* 0x000fe80000100a00 */
[----:B------:R0:W-:Y:S02]  /*2ed10*/  STL.64 [R1+0x358], R10 ;  /* 0x0003580a01007387 */ /* 0x0001e40000100a00 */
[----:B0-----:R-:W-:-:S15]  /*2ed20*/  HMMA.16816.F32.BF16 R8, R4, R14, R48 ;  /* 0x0000000e0408723c */ /* 0x001fde0000041830 */
[----:B------:R-:W-:-:S04]  /*2ed30*/  NOP ;  /* 0x0000000000007918 */ /* 0x000fc80000000000 */
[----:B------:R0:W-:Y:S04]  /*2ed40*/  STL.64 [R1+0x330], R8 ;  /* 0x0003300801007387 */ /* 0x0001e80000100a00 */
[----:B------:R1:W-:Y:S04]  /*2ed50*/  STL.64 [R1+0x338], R10 ;  /* 0x0003380a01007387 */ /* 0x0003e80000100a00 */
[----:B------:R-:W2:Y:S04]  /*2ed60*/  LDL.LU R56, [R1+0x310] ;  /* 0x0003100001387983 */ /* 0x000ea80000300800 */
[----:B------:R-:W2:Y:S04]  /*2ed70*/  LDL.LU R57, [R1+0x314] ;  /* 0x0003140001397983 */ /* 0x000ea80000300800 */
[----:B------:R-:W2:Y:S04]  /*2ed80*/  LDL.LU R58, [R1+0x318] ;  /* 0x00031800013a7983 */ /* 0x000ea80000300800 */
[----:B------:R-:W2:Y:S04]  /*2ed90*/  LDL.LU R59, [R1+0x31c] ;  /* 0x00031c00013b7983 */ /* 0x000ea80000300800 */
[----:B------:R-:W2:Y:S04]  /*2eda0*/  LDL.64 R30, [R1+0xb8] ;  /* 0x0000b800011e7983 */ /* 0x000ea80000100a00 */
[----:B------:R-:W3:Y:S04]  /*2edb0*/  LDL.LU R12, [R1+0x2f0] ;  /* 0x0002f000010c7983 */ /* 0x000ee80000300800 */
[----:B------:R-:W3:Y:S04]  /*2edc0*/  LDL.LU R13, [R1+0x2f4] ;  /* 0x0002f400010d7983 */ /* 0x000ee80000300800 */
[----:B------:R-:W3:Y:S04]  /*2edd0*/  LDL.LU R14, [R1+0x2f8] ;  /* 0x0002f800010e7983 */ /* 0x000ee80000300800 */
[----:B------:R-:W3:Y:S04]  /*2ede0*/  LDL.LU R15, [R1+0x2fc] ;  /* 0x0002fc00010f7983 */ /* 0x000ee80000300800 */
[----:B------:R-:W4:Y:S04]  /*2edf0*/  LDL.64 R54, [R1+0x98] ;  /* 0x0000980001367983 */ /* 0x000f280000100a00 */
[----:B------:R-:W3:Y:S04]  /*2ee00*/  LDL.LU R40, [R1+0x2d0] ;  /* 0x0002d00001287983 */ /* 0x000ee80000300800 */
[----:B------:R-:W3:Y:S04]  /*2ee10*/  LDL.LU R41, [R1+0x2d4] ;  /* 0x0002d40001297983 */ /* 0x000ee80000300800 */
[----:B------:R-:W3:Y:S04]  /*2ee20*/  LDL.LU R42, [R1+0x2d8] ;  /* 0x0002d800012a7983 */ /* 0x000ee80000300800 */
[----:B------:R-:W3:Y:S04]  /*2ee30*/  LDL.LU R43, [R1+0x2dc] ;  /* 0x0002dc00012b7983 */ /* 0x000ee80000300800 */
[----:B------:R-:W3:Y:S04]  /*2ee40*/  LDL.64 R50, [R1+0x88] ;  /* 0x0000880001327983 */ /* 0x000ee80000100a00 */
[----:B------:R-:W3:Y:S04]  /*2ee50*/  LDL.LU R36, [R1+0x2b0] ;  /* 0x0002b00001247983 */ /* 0x000ee80000300800 */
[----:B------:R-:W3:Y:S04]  /*2ee60*/  LDL.LU R37, [R1+0x2b4] ;  /* 0x0002b40001257983 */ /* 0x000ee80000300800 */
[----:B------:R-:W3:Y:S01]  /*2ee70*/  LDL.LU R38, [R1+0x2b8] ;  /* 0x0002b80001267983 */ /* 0x000ee20000300800 */
[----:B------:R-:W-:-:S03]  /*2ee80*/  IMAD.MOV.U32 R20, RZ, RZ, R8 ;  /* 0x000000ffff147224 */ /* 0x000fc600078e0008 */
[----:B------:R-:W3:Y:S01]  /*2ee90*/  LDL.LU R39, [R1+0x2bc] ;  /* 0x0002bc0001277983 */ /* 0x000ee20000300800 */
[----:B------:R-:W-:-:S03]  /*2eea0*/  IMAD.MOV.U32 R24, RZ, RZ, R9 ;  /* 0x000000ffff187224 */ /* 0x000fc600078e0009 */
[----:B0-----:R-:W3:Y:S01]  /*2eeb0*/  LDL.LU R8, [R1+0x2c0] ;  /* 0x0002c00001087983 */ /* 0x001ee20000300800 */
[----:B------:R-:W-:-:S03]  /*2eec0*/  IMAD.MOV.U32 R21, RZ, RZ, R10 ;  /* 0x000000ffff157224 */ /* 0x000fc600078e000a */
[----:B------:R-:W3:Y:S01]  /*2eed0*/  LDL.LU R9, [R1+0x2c4] ;  /* 0x0002c40001097983 */ /* 0x000ee20000300800 */
[----:B------:R-:W-:-:S03]  /*2eee0*/  IMAD.MOV.U32 R25, RZ, RZ, R11 ;  /* 0x000000ffff197224 */ /* 0x000fc600078e000b */
[----:B-1----:R-:W3:Y:S04]  /*2eef0*/  LDL.LU R10, [R1+0x2c8] ;  /* 0x0002c800010a7983 */ /* 0x002ee80000300800 */
[----:B------:R-:W3:Y:S04]  /*2ef00*/  LDL.LU R11, [R1+0x2cc] ;  /* 0x0002cc00010b7983 */ /* 0x000ee80000300800 */
[----:B------:R-:W3:Y:S04]  /*2ef10*/  LDL.64 R34, [R1+0x78] ;  /* 0x0000780001227983 */ /* 0x000ee80000100a00 */
[----:B------:R-:W-:Y:S04]  /*2ef20*/  STL.64 [R1+0x19d0], R22 ;  /* 0x0019d01601007387 */ /* 0x000fe80000100a00 */
[----:B------:R0:W-:Y:S04]  /*2ef30*/  STL.64 [R1+0x19c8], R20 ;  /* 0x0019c81401007387 */ /* 0x0001e80000100a00 */
[----:B0-----:R-:W4:Y:S04]  /*2ef40*/  LDL.LU R20, [R1+0x2e0] ;  /* 0x0002e00001147983 */ /* 0x001f280000300800 */
[----:B------:R-:W4:Y:S04]  /*2ef50*/  LDL.LU R21, [R1+0x2e4] ;  /* 0x0002e40001157983 */ /* 0x000f280000300800 */
[----:B------:R-:W4:Y:S04]  /*2ef60*/  LDL.LU R22, [R1+0x2e8] ;  /* 0x0002e80001167983 */ /* 0x000f280000300800 */
[----:B------:R-:W4:Y:S04]  /*2ef70*/  LDL.LU R23, [R1+0x2ec] ;  /* 0x0002ec0001177983 */ /* 0x000f280000300800 */
[----:B------:R0:W-:Y:S04]  /*2ef80*/  STL.64 [R1+0x19c0], R26 ;  /* 0x0019c01a01007387 */ /* 0x0001e80000100a00 */
[----:B------:R-:W-:Y:S04]  /*2ef90*/  STL.64 [R1+0x19b8], R24 ;  /* 0x0019b81801007387 */ /* 0x000fe80000100a00 */
[----:B0-----:R-:W3:Y:S04]  /*2efa0*/  LDL.64 R26, [R1+0xa8] ;  /* 0x0000a800011a7983 */ /* 0x001ee80000100a00 */
[----:B------:R-:W-:Y:S04]  /*2efb0*/  STL [R1+0x18b8], R45 ;  /* 0x0018b82d01007387 */ /* 0x000fe80000100800 */
[----:B------:R-:W-:Y:S01]  /*2efc0*/  STL [R1+0x18b4], R60 ;  /* 0x0018b43c01007387 */ /* 0x000fe20000100800 */
[----:B--2---:R-:W-:Y:S01]  /*2efd0*/  HMMA.16816.F32.BF16 R56, R4, R30, R56 ;  /* 0x0000001e0438723c */ /* 0x004fe20000041838 */
[----:B------:R-:W-:-:S02]  /*2efe0*/  IMAD.MOV.U32 R17, RZ, RZ, R30 ;  /* 0x000000ffff117224 */ /* 0x000fc400078e001e */
[----:B------:R-:W-:Y:S02]  /*2eff0*/  IMAD.MOV.U32 R16, RZ, RZ, R31 ;  /* 0x000000ffff107224 */ /* 0x000fe400078e001f */
[----:B------:R-:W2:-:S14]  /*2f000*/  LDL.LU.64 R30, [R1+0x19f8] ;  /* 0x0019f800011e7983 */ /* 0x000e9c0000300a00 */
[----:B------:R-:W-:Y:S01]  /*2f010*/  STL.64 [R1+0x310], R56 ;  /* 0x0003103801007387 */ /* 0x000fe20000100a00 */
[----:B------:R-:W-:-:S03]  /*2f020*/  IMAD.MOV.U32 R29, RZ, RZ, R58 ;  /* 0x000000ffff1d7224 */ /* 0x000fc600078e003a */
[----:B------:R0:W-:Y:S04]  /*2f030*/  STL.64 [R1+0x318], R58 ;  /* 0x0003183a01007387 */ /* 0x0001e80000100a00 */
[----:B0-----:R-:W2:Y:S01]  /*2f040*/  LDL.LU.64 R58, [R1+0x19f0] ;  /* 0x0019f000013a7983 */ /* 0x001ea20000300a00 */
[C---:B----4-:R-:W-:Y:S08]  /*2f050*/  HMMA.16816.F32.BF16 R20, R4.reuse, R54, R20 ;  /* 0x000000360414723c */ /* 0x050ff00000041814 */
[----:B---3--:R-:W-:Y:S01]  /*2f060*/  HMMA.16816.F32.BF16 R12, R4, R26, R12 ;  /* 0x0000001a040c723c */ /* 0x008fe2000004180c */
[----:B------:R-:W-:Y:S04]  /*2f070*/  STL [R1+0x18c0], R16 ;  /* 0x0018c01001007387 */ /* 0x000fe80000100800 */
[----:B------:R-:W-:-:S14]  /*2f080*/  STL [R1+0x18bc], R17 ;  /* 0x0018bc1101007387 */ /* 0x000fdc0000100800 */
[----:B------:R0:W-:Y:S04]  /*2f090*/  STL.64 [R1+0x2f0], R12 ;  /* 0x0002f00c01007387 */ /* 0x0001e80000100a00 */
[----:B------:R1:W-:Y:S01]  /*2f0a0*/  STL.64 [R1+0x2f8], R14 ;  /* 0x0002f80e01007387 */ /* 0x0003e20000100a00 */
[----:B0-----:R-:W-:Y:S02]  /*2f0b0*/  IMAD.MOV.U32 R12, RZ, RZ, R27 ;  /* 0x000000ffff0c7224 */ /* 0x001fe400078e001b */
[----:B------:R-:W-:Y:S01]  /*2f0c0*/  IMAD.MOV.U32 R13, RZ, RZ, R26 ;  /* 0x000000ffff0d7224 */ /* 0x000fe200078e001a */
[----:B-1----:R-:W3:Y:S04]  /*2f0d0*/  LDL.LU.64 R14, [R1+0x19e8] ;  /* 0x0019e800010e7983 */ /* 0x002ee80000300a00 */
[----:B------:R-:W-:Y:S04]  /*2f0e0*/  STL [R1+0x18c8], R12 ;  /* 0x0018c80c01007387 */ /* 0x000fe80000100800 */
[----:B------:R-:W-:Y:S04]  /*2f0f0*/  STL [R1+0x18c4], R13 ;  /* 0x0018c40d01007387 */ /* 0x000fe80000100800 */
[----:B------:R-:W-:Y:S04]  /*2f100*/  STL.64 [R1+0x2e0], R20 ;  /* 0x0002e01401007387 */ /* 0x000fe80000100a00 */
[----:B------:R0:W-:Y:S02]  /*2f110*/  STL.64 [R1+0x2e8], R22 ;  /* 0x0002e81601007387 */ /* 0x0001e40000100a00 */
[----:B0-----:R-:W-:Y:S01]  /*2f120*/  HMMA.16816.F32.BF16 R20, R4, R50, R40 ;  /* 0x000000320414723c */ /* 0x001fe20000041828 */
[----:B------:R-:W-:-:S02]  /*2f130*/  IMAD.MOV.U32 R28, RZ, RZ, R56 ;  /* 0x000000ffff1c7224 */ /* 0x000fc400078e0038 */
[----:B------:R-:W-:Y:S02]  /*2f140*/  IMAD.MOV.U32 R57, RZ, RZ, R55 ;  /* 0x000000ffff397224 */ /* 0x000fe400078e0037 */
[----:B------:R-:W-:Y:S02]  /*2f150*/  IMAD.MOV.U32 R56, RZ, RZ, R54 ;  /* 0x000000ffff387224 */ /* 0x000fe400078e0036 */
[----:B------:R-:W4:Y:S04]  /*2f160*/  LDL.64 R54, [R1+0x58] ;  /* 0x0000580001367983 */ /* 0x000f280000100a00 */
[----:B------:R-:W-:Y:S04]  /*2f170*/  STL [R1+0x18d0], R57 ;  /* 0x0018d03901007387 */ /* 0x000fe80000100800 */
[----:B------:R-:W-:Y:S01]  /*2f180*/  STL [R1+0x18cc], R56 ;  /* 0x0018cc3801007387 */ /* 0x000fe20000100800 */
[----:B------:R-:W-:-:S02]  /*2f190*/  IMAD.MOV.U32 R41, RZ, RZ, R46 ;  /* 0x000000ffff297224 */ /* 0x000fc400078e002e */
[----:B------:R-:W-:Y:S01]  /*2f1a0*/  IMAD.MOV.U32 R42, RZ, RZ, R47 ;  /* 0x000000ffff2a7224 */ /* 0x000fe200078e002f */
[----:B------:R-:W-:Y:S04]  /*2f1b0*/  STL.64 [R1+0x2d0], R20 ;  /* 0x0002d01401007387 */ /* 0x000fe80000100a00 */
[----:B------:R-:W-:Y:S04]  /*2f1c0*/  STL.64 [R1+0x2d8], R22 ;  /* 0x0002d81601007387 */ /* 0x000fe80000100a00 */
[----:B------:R-:W2:Y:S04]  /*2f1d0*/  LDL.LU R40, [R1+0x290] ;  /* 0x0002900001287983 */ /* 0x000ea80000300800 */
[----:B------:R-:W2:Y:S04]  /*2f1e0*/  LDL.LU R46, [R1+0x19e4] ;  /* 0x0019e400012e7983 */ /* 0x000ea80000300800 */
[----:B------:R-:W2:Y:S01]  /*2f1f0*/  LDL.LU R47, [R1+0x19e0] ;  /* 0x0019e000012f7983 */ /* 0x000ea20000300800 */
[----:B------:R-:W-:Y:S01]  /*2f200*/  HMMA.16816.F32.BF16 R8, R4, R34, R8 ;  /* 0x000000220408723c */ /* 0x000fe20000041808 */
[----:B------:R-:W-:-:S02]  /*2f210*/  IMAD.MOV.U32 R61, RZ, RZ, R51 ;  /* 0x000000ffff3d7224 */ /* 0x000fc400078e0033 */
[----:B------:R-:W-:Y:S01]  /*2f220*/  IMAD.MOV.U32 R3, RZ, RZ, R50 ;  /* 0x000000ffff037224 */ /* 0x000fe200078e0032 */
[----:B------:R-:W4:Y:S04]  /*2f230*/  LDL.LU R43, [R1+0x29c] ;  /* 0x00029c00012b7983 */ /* 0x000f280000300800 */
[----:B------:R-:W4:Y:S04]  /*2f240*/  LDL.64 R50, [R1+0x48] ;  /* 0x0000480001327983 */ /* 0x000f280000100a00 */
[----:B------:R-:W-:Y:S04]  /*2f250*/  STL [R1+0x18d8], R61 ;  /* 0x0018d83d01007387 */ /* 0x000fe80000100800 */
[----:B------:R-:W-:Y:S04]  /*2f260*/  STL [R1+0x18d4], R3 ;  /* 0x0018d40301007387 */ /* 0x000fe80000100800 */
[----:B------:R-:W-:Y:S04]  /*2f270*/  STL.64 [R1+0x2c0], R8 ;  /* 0x0002c00801007387 */ /* 0x000fe80000100a00 */
[----:B------:R3:W-:Y:S01]  /*2f280*/  STL.64 [R1+0x2c8], R10 ;  /* 0x0002c80a01007387 */ /* 0x0007e20000100a00 */
[----:B------:R-:W-:-:S02]  /*2f290*/  IMAD.MOV.U32 R45, RZ, RZ, R34 ;  /* 0x000000ffff2d7224 */ /* 0x000fc400078e0022 */
[----:B------:R-:W-:Y:S01]  /*2f2a0*/  IMAD.MOV.U32 R60, RZ, RZ, R35 ;  /* 0x000000ffff3c7224 */ /* 0x000fe200078e0023 */
[C---:B---3--:R-:W-:Y:S01]  /*2f2b0*/  HMMA.16816.F32.BF16 R8, R4.reuse, R14, R36 ;  /* 0x0000000e0408723c */ /* 0x048fe20000041824 */
[----:B--2---:R-:W-:Y:S04]  /*2f2c0*/  STL.64 [R1+0x1940], R46 ;  /* 0x0019402e01007387 */ /* 0x004fe80000100a00 */
[----:B------:R-:W-:Y:S04]  /*2f2d0*/  STL.64 [R1+0x1938], R44 ;  /* 0x0019382c01007387 */ /* 0x000fe80000100a00 */
[----:B------:R-:W2:Y:S10]  /*2f2e0*/  LDL.LU R20, [R1+0x280] ;  /* 0x0002800001147983 */ /* 0x000eb40000300800 */
[----:B------:R0:W-:Y:S04]  /*2f2f0*/  STL.64 [R1+0x2b0], R8 ;  /* 0x0002b00801007387 */ /* 0x0001e80000100a00 */
[----:B------:R1:W-:Y:S04]  /*2f300*/  STL.64 [R1+0x2b8], R10 ;  /* 0x0002b80a01007387 */ /* 0x0003e80000100a00 */
        /* <DEDUP_REMOVED lines=8> */
[----:B------:R-:W3:Y:S04]  /*2f390*/  LDL.64 R38, [R1+0x28] ;  /* 0x0000280001267983 */ /* 0x000ee80000100a00 */
[----:B0-----:R-:W2:Y:S04]  /*2f3a0*/  LDL.LU R8, [R1+0x240] ;  /* 0x0002400001087983 */ /* 0x001ea80000300800 */
[----:B------:R-:W2:Y:S04]  /*2f3b0*/  LDL.LU R9, [R1+0x244] ;  /* 0x0002440001097983 */ /* 0x000ea80000300800 */
[----:B-1----:R-:W2:Y:S04]  /*2f3c0*/  LDL.LU R10, [R1+0x248] ;  /* 0x00024800010a7983 */ /* 0x002ea80000300800 */
[----:B------:R-:W2:Y:S04]  /*2f3d0*/  LDL.LU R11, [R1+0x24c] ;  /* 0x00024c00010b7983 */ /* 0x000ea80000300800 */
[----:B------:R-:W2:Y:S04]  /*2f3e0*/  LDL.64 R46, [R1+0x8] ;  /* 0x00000800012e7983 */ /* 0x000ea80000100a00 */
[----:B------:R0:W-:Y:S04]  /*2f3f0*/  STL.64 [R1+0x17d8], R14 ;  /* 0x0017d80e01007387 */ /* 0x0001e80000100a00 */
[----:B------:R-:W2:Y:S04]  /*2f400*/  LDL.LU R12, [R1+0x2a0] ;  /* 0x0002a000010c7983 */ /* 0x000ea80000300800 */
[----:B------:R-:W2:Y:S04]  /*2f410*/  LDL.LU R13, [R1+0x2a4] ;  /* 0x0002a400010d7983 */ /* 0x000ea80000300800 */
[----:B0-----:R-:W2:Y:S04]  /*2f420*/  LDL.LU R14, [R1+0x2a8] ;  /* 0x0002a800010e7983 */ /* 0x001ea80000300800 */
[----:B------:R-:W2:Y:S01]  /*2f430*/  LDL.LU R15, [R1+0x2ac] ;  /* 0x0002ac00010f7983 */ /* 0x000ea20000300800 */
[C---:B----4-:R-:W-:Y:S08]  /*2f440*/  HMMA.16816.F32.BF16 R40, R4.reuse, R50, R40 ;  /* 0x000000320428723c */ /* 0x050ff00000041828 */
[----:B--2---:R-:W-:-:S15]  /*2f450*/  HMMA.16816.F32.BF16 R12, R4, R54, R12 ;  /* 0x00000036040c723c */ /* 0x004fde000004180c */
[----:B------:R-:W-:-:S04]  /*2f460*/  NOP ;  /* 0x0000000000007918 */ /* 0x000fc80000000000 */
[----:B------:R-:W-:Y:S04]  /*2f470*/  STL.64 [R1+0x2a0], R12 ;  /* 0x0002a00c01007387 */ /* 0x000fe80000100a00 */
[----:B------:R0:W-:Y:S04]  /*2f480*/  STL.64 [R1+0x2a8], R14 ;  /* 0x0002a80e01007387 */ /* 0x0001e80000100a00 */
[----:B------:R-:W2:Y:S04]  /*2f490*/  LDL.LU R52, [R1+0x230] ;  /* 0x0002300001347983 */ /* 0x000ea80000300800 */
[----:B------:R-:W2:Y:S01]  /*2f4a0*/  LDL.LU R53, [R1+0x234] ;  /* 0x0002340001357983 */ /* 0x000ea20000300800 */
[----:B0-----:R-:W-:-:S02]  /*2f4b0*/  IMAD.MOV.U32 R15, RZ, RZ, R54 ;  /* 0x000000ffff0f7224 */ /* 0x001fc400078e0036 */
[----:B------:R-:W-:Y:S01]  /*2f4c0*/  IMAD.MOV.U32 R14, RZ, RZ, R55 ;  /* 0x000000ffff0e7224 */ /* 0x000fe200078e0037 */
[----:B------:R-:W2:Y:S04]  /*2f4d0*/  LDL.LU R54, [R1+0x238] ;  /* 0x0002380001367983 */ /* 0x000ea80000300800 */
[----:B------:R-:W2:Y:S04]  /*2f4e0*/  LDL.LU R55, [R1+0x23c] ;  /* 0x00023c0001377983 */ /* 0x000ea80000300800 */
[----:B------:R-:W-:Y:S04]  /*2f4f0*/  STL.64 [R1+0x290], R40 ;  /* 0x0002902801007387 */ /* 0x000fe80000100a00 */
[----:B------:R0:W-:Y:S04]  /*2f500*/  STL.64 [R1+0x298], R42 ;  /* 0x0002982a01007387 */ /* 0x0001e80000100a00 */
[----:B0-----:R-:W4:Y:S01]  /*2f510*/  LDL.LU.64 R42, [R1+0x19d8] ;  /* 0x0019d800012a7983 */ /* 0x001f220000300a00 */
[----:B------:R-:W-:Y:S01]  /*2f520*/  HMMA.16816.F32.BF16 R20, R4, R26, R20 ;  /* 0x0000001a0414723c */ /* 0x000fe20000041814 */
[----:B------:R-:W-:-:S02]  /*2f530*/  IMAD.MOV.U32 R41, RZ, RZ, R50 ;  /* 0x000000ffff297224 */ /* 0x000fc400078e0032 */
[----:B------:R-:W-:Y:S01]  /*2f540*/  IMAD.MOV.U32 R40, RZ, RZ, R51 ;  /* 0x000000ffff287224 */ /* 0x000fe200078e0033 */
[----:B------:R-:W2:Y:S04]  /*2f550*/  LDL.LU R48, [R1+0x220] ;  /* 0x0002200001307983 */ /* 0x000ea80000300800 */
[----:B------:R-:W2:Y:S04]  /*2f560*/  LDL.LU R49, [R1+0x224] ;  /* 0x0002240001317983 */ /* 0x000ea80000300800 */
[----:B------:R-:W2:Y:S04]  /*2f570*/  LDL.LU R50, [R1+0x228] ;  /* 0x0002280001327983 */ /* 0x000ea80000300800 */
[----:B------:R-:W2:Y:S01]  /*2f580*/  LDL.LU R51, [R1+0x22c] ;  /* 0x00022c0001337983 */ /* 0x000ea20000300800 */
[----:B------:R-:W-:-:S02]  /*2f590*/  IMAD.MOV.U32 R16, RZ, RZ, R26 ;  /* 0x000000ffff107224 */ /* 0x000fc400078e001a */
[----:B------:R-:W-:Y:S01]  /*2f5a0*/  IMAD.MOV.U32 R17, RZ, RZ, R27 ;  /* 0x000000ffff117224 */ /* 0x000fe200078e001b */
[----:B---3--:R-:W-:Y:S01]  /*2f5b0*/  HMMA.16816.F32.BF16 R32, R4, R38, R32 ;  /* 0x000000260420723c */ /* 0x008fe20000041820 */
[----:B----4-:R-:W-:Y:S04]  /*2f5c0*/  STL.64 [R1+0x1950], R42 ;  /* 0x0019502a01007387 */ /* 0x010fe80000100a00 */
[----:B------:R0:W-:Y:S04]  /*2f5d0*/  STL.64 [R1+0x1948], R40 ;  /* 0x0019482801007387 */ /* 0x0001e80000100a00 */
[----:B0-----:R-:W3:Y:S04]  /*2f5e0*/  LDL.LU R40, [R1+0x250] ;  /* 0x0002500001287983 */ /* 0x001ee80000300800 */
[----:B------:R-:W3:Y:S04]  /*2f5f0*/  LDL.LU R41, [R1+0x254] ;  /* 0x0002540001297983 */ /* 0x000ee80000300800 */
[----:B------:R-:W3:Y:S04]  /*2f600*/  LDL.LU R42, [R1+0x258] ;  /* 0x00025800012a7983 */ /* 0x000ee80000300800 */
[----:B------:R-:W3:Y:S04]  /*2f610*/  LDL.LU R43, [R1+0x25c] ;  /* 0x00025c00012b7983 */ /* 0x000ee80000300800 */
[----:B------:R-:W-:Y:S04]  /*2f620*/  STL.64 [R1+0x280], R20 ;  /* 0x0002801401007387 */ /* 0x000fe80000100a00 */
[----:B------:R0:W-:Y:S04]  /*2f630*/  STL.64 [R1+0x288], R22 ;  /* 0x0002881601007387 */ /* 0x0001e80000100a00 */
[----:B0-----:R-:W4:Y:S04]  /*2f640*/  LDL.LU.64 R22, [R1+0x19d0] ;  /* 0x0019d00001167983 */ /* 0x001f280000300a00 */
[----:B------:R-:W2:Y:S04]  /*2f650*/  LDL.LU.64 R20, [R1+0x19c8] ;  /* 0x0019c80001147983 */ /* 0x000ea80000300a00 */
[----:B------:R-:W2:Y:S04]  /*2f660*/  LDL.LU.64 R26, [R1+0x19c0] ;  /* 0x0019c000011a7983 */ /* 0x000ea80000300a00 */
[----:B------:R-:W3:Y:S04]  /*2f670*/  LDL.LU.64 R24, [R1+0x19b8] ;  /* 0x0019b80001187983 */ /* 0x000ee80000300a00 */
[----:B------:R0:W-:Y:S04]  /*2f680*/  STL.64 [R1+0x1908], R18 ;  /* 0x0019081201007387 */ /* 0x0001e80000100a00 */
[----:B------:R-:W-:Y:S04]  /*2f690*/  STL.64 [R1+0x1900], R16 ;  /* 0x0019001001007387 */ /* 0x000fe80000100a00 */
[----:B0-----:R-:W3:Y:S04]  /*2f6a0*/  LDL.64 R18, [R1+0x18] ;  /* 0x0000180001127983 */ /* 0x001ee80000100a00 */
[----:B------:R-:W-:Y:S04]  /*2f6b0*/  STL.64 [R1+0x270], R32 ;  /* 0x0002702001007387 */ /* 0x000fe80000100a00 */
[----:B------:R0:W-:Y:S01]  /*2f6c0*/  STL.64 [R1+0x278], R34 ;  /* 0x0002782201007387 */ /* 0x0001e20000100a00 */
[----:B------:R-:W-:-:S02]  /*2f6d0*/  IMAD.MOV.U32 R12, RZ, RZ, R38 ;  /* 0x000000ffff0c7224 */ /* 0x000fc400078e0026 */
[----:B------:R-:W-:Y:S01]  /*2f6e0*/  IMAD.MOV.U32 R13, RZ, RZ, R39 ;  /* 0x000000ffff0d7224 */ /* 0x000fe200078e0027 */
[----:B0-----:R-:W3:Y:S04]  /*2f6f0*/  LDL.LU.64 R34, [R1+0x19b0] ;  /* 0x0019b00001227983 */ /* 0x001ee80000300a00 */
[----:B------:R-:W3:Y:S04]  /*2f700*/  LDL.LU.64 R32, [R1+0x19a8] ;  /* 0x0019a80001207983 */ /* 0x000ee80000300a00 */
[----:B------:R-:W3:Y:S04]  /*2f710*/  LDL.LU.64 R38, [R1+0x19a0] ;  /* 0x0019a00001267983 */ /* 0x000ee80000300a00 */
[----:B------:R-:W3:Y:S04]  /*2f720*/  LDL.LU.64 R36, [R1+0x1998] ;  /* 0x0019980001247983 */ /* 0x000ee80000300a00 */
[----:B------:R4:W-:Y:S04]  /*2f730*/  STL.64 [R1+0x18e8], R14 ;  /* 0x0018e80e01007387 */ /* 0x0009e80000100a00 */
[----:B------:R2:W-:Y:S01]  /*2f740*/  STL.64 [R1+0x18e0], R12 ;  /* 0x0018e00c01007387 */ /* 0x0005e20000100a00 */
[----:B----4-:R-:W-:-:S02]  /*2f750*/  IMAD.MOV.U32 R14, RZ, RZ, R22 ;  /* 0x000000ffff0e7224 */ /* 0x010fc400078e0016 */
[----:B--2---:R-:W-:Y:S02]  /*2f760*/  IMAD.MOV.U32 R12, RZ, RZ, R26 ;  /* 0x000000ffff0c7224 */ /* 0x004fe400078e001a */
[----:B------:R-:W-:Y:S01]  /*2f770*/  IMAD.MOV.U32 R13, RZ, RZ, R27 ;  /* 0x000000ffff0d7224 */ /* 0x000fe200078e001b */
[----:B------:R-:W2:Y:S04]  /*2f780*/  LDL.LU R26, [R1+0x1994] ;  /* 0x00199400011a7983 */ /* 0x000ea80000300800 */
[----:B------:R-:W2:Y:S04]  /*2f790*/  LDL.LU R27, [R1+0x1990] ;  /* 0x00199000011b7983 */ /* 0x000ea80000300800 */
[----:B------:R-:W4:Y:S01]  /*2f7a0*/  LDL.LU R22, [R1+0x198c] ;  /* 0x00198c0001167983 */ /* 0x000f220000300800 */
[----:B------:R-:W-:-:S03]  /*2f7b0*/  IMAD.MOV.U32 R15, RZ, RZ, R23 ;  /* 0x000000ffff0f7224 */ /* 0x000fc600078e0017 */
[----:B------:R-:W4:Y:S04]  /*2f7c0*/  LDL.LU R23, [R1+0x1988] ;  /* 0x0019880001177983 */ /* 0x000f280000300800 */
[----:B---3--:R-:W-:-:S15]  /*2f7d0*/  HMMA.16816.F32.BF16 R12, R4, R18, R12 ;  /* 0x00000012040c723c */ /* 0x008fde000004180c */
[----:B------:R-:W-:-:S04]  /*2f7e0*/  NOP ;  /* 0x0000000000007918 */ /* 0x000fc80000000000 */
[----:B------:R-:W-:Y:S04]  /*2f7f0*/  STL.64 [R1+0x260], R12 ;  /* 0x0002600c01007387 */ /* 0x000fe80000100a00 */
[----:B------:R0:W-:Y:S02]  /*2f800*/  STL.64 [R1+0x268], R14 ;  /* 0x0002680e01007387 */ /* 0x0001e40000100a00 */
[----:B0-----:R-:W-:-:S15]  /*2f810*/  HMMA.16816.F32.BF16 R12, R4, R46, R40 ;  /* 0x0000002e040c723c */ /* 0x001fde0000041828 */
[----:B------:R-:W-:-:S04]  /*2f820*/  NOP ;  /* 0x0000000000007918 */ /* 0x000fc80000000000 */
[----:B------:R-:W-:Y:S04]  /*2f830*/  STL.64 [R1+0x250], R12 ;  /* 0x0002500c01007387 */ /* 0x000fe80000100a00 */
[----:B------:R4:W-:Y:S02]  /*2f840*/  STL.64 [R1+0x258], R14 ;  /* 0x0002580e01007387 */ /* 0x0009e40000100a00 */
[----:B----4-:R-:W-:Y:S02]  /*2f850*/  HMMA.16816.F32.BF16 R12, R4, R22, R8 ;  /* 0x00000016040c723c */ /* 0x010fe40000041808 */
[----:B------:R-:W3:-:S15]  /*2f860*/  LDL.LU R8, [R1+0x210] ;  /* 0x0002100001087983 */ /* 0x000ede0000300800 */
[----:B------:R-:W-:Y:S02]  /*2f870*/  NOP ;  /* 0x0000000000007918 */ /* 0x000fe40000000000 */
[----:B------:R-:W-:Y:S04]  /*2f880*/  STL.64 [R1+0x240], R12 ;  /* 0x0002400c01007387 */ /* 0x000fe80000100a00 */
[----:B------:R2:W-:Y:S04]  /*2f890*/  STL.64 [R1+0x248], R14 ;  /* 0x0002480e01007387 */ /* 0x0005e80000100a00 */
[----:B------:R-:W3:Y:S04]  /*2f8a0*/  LDL.LU R9, [R1+0x214] ;  /* 0x0002140001097983 */ /* 0x000ee80000300800 */
[----:B------:R-:W3:Y:S04]  /*2f8b0*/  LDL.LU R10, [R1+0x218] ;  /* 0x00021800010a7983 */ /* 0x000ee80000300800 */
[----:B------:R-:W3:Y:S01]  /*2f8c0*/  LDL.LU R11, [R1+0x21c] ;  /* 0x00021c00010b7983 */ /* 0x000ee20000300800 */
[----:B--2---:R-:W-:Y:S03]  /*2f8d0*/  HMMA.16816.F32.BF16 R12, R4, R26, R52 ;  /* 0x0000001a040c723c */ /* 0x004fe60000041834 */
[----:B------:R0:W-:Y:S04]  /*2f8e0*/  STL.64 [R1+0x1748], R22 ;  /* 0x0017481601007387 */ /* 0x0001e80000100a00 */
[----:B------:R-:W-:Y:S01]  /*2f8f0*/  STL.64 [R1+0x1740], R20 ;  /* 0x0017401401007387 */ /* 0x000fe20000100a00 */
[----:B0-----:R-:W-:-:S03]  /*2f900*/  IMAD.MOV.U32 R22, RZ, RZ, R30 ;  /* 0x000000ffff167224 */ /* 0x001fc600078e001e */
[----:B------:R-:W2:Y:S01]  /*2f910*/  LDL.LU R30, [R1+0x1984] ;  /* 0x00198400011e7983 */ /* 0x000ea20000300800 */
[----:B------:R-:W-:-:S07]  /*2f920*/  IMAD.MOV.U32 R23, RZ, RZ, R31 ;  /* 0x000000ffff177224 */ /* 0x000fce00078e001f */
[----:B------:R-:W-:Y:S04]  /*2f930*/  STL.64 [R1+0x230], R12 ;  /* 0x0002300c01007387 */ /* 0x000fe80000100a00 */
[----:B------:R-:W-:Y:S04]  /*2f940*/  STL.64 [R1+0x238], R14 ;  /* 0x0002380e01007387 */ /* 0x000fe80000100a00 */
[----:B------:R-:W2:Y:S04]  /*2f950*/  LDL.LU R31, [R1+0x1980] ;  /* 0x00198000011f7983 */ /* 0x000ea80000300800 */
[----:B------:R-:W-:Y:S04]  /*2f960*/  STL.64 [R1+0x1738], R26 ;  /* 0x0017381a01007387 */ /* 0x000fe80000100a00 */
[----:B------:R0:W-:Y:S02]  /*2f970*/  STL.64 [R1+0x1730], R24 ;  /* 0x0017301801007387 */ /* 0x0001e40000100a00 */
[----:B0-----:R-:W-:-:S02]  /*2f980*/  IMAD.MOV.U32 R24, RZ, RZ, R59 ;  /* 0x000000ffff187224 */ /* 0x001fc400078e003b */
[----:B------:R-:W-:Y:S01]  /*2f990*/  IMAD.MOV.U32 R25, RZ, RZ, R58 ;  /* 0x000000ffff197224 */ /* 0x000fe200078e003a */
[----:B------:R-:W4:Y:S04]  /*2f9a0*/  LDL.LU R59, [R1+0x197c] ;  /* 0x00197c00013b7983 */ /* 0x000f280000300800 */
[----:B------:R-:W3:Y:S01]  /*2f9b0*/  LDL.LU R58, [R1+0x1978] ;  /* 0x00197800013a7983 */ /* 0x000ee20000300800 */
[----:B------:R-:W-:Y:S02]  /*2f9c0*/  IMAD.MOV.U32 R26, RZ, RZ, R35 ;  /* 0x000000ffff1a7224 */ /* 0x000fe400078e0023 */
[----:B------:R-:W-:Y:S01]  /*2f9d0*/  IMAD.MOV.U32 R27, RZ, RZ, R34 ;  /* 0x000000ffff1b7224 */ /* 0x000fe200078e0022 */
[----:B------:R-:W3:Y:S04]  /*2f9e0*/  LDL.LU R35, [R1+0x1974] ;  /* 0x0019740001237983 */ /* 0x000ee80000300800 */
[----:B------:R-:W3:Y:S04]  /*2f9f0*/  LDL.LU R34, [R1+0x1970] ;  /* 0x0019700001227983 */ /* 0x000ee80000300800 */
[----:B------:R-:W3:Y:S01]  /*2fa00*/  LDL.LU R52, [R1+0x1d0] ;  /* 0x0001d00001347983 */ /* 0x000ee20000300800 */
[----:B------:R-:W-:-:S02]  /*2fa10*/  IMAD.MOV.U32 R61, RZ, RZ, R46 ;  /* 0x000000ffff3d7224 */ /* 0x000fc400078e002e */
[----:B------:R-:W-:Y:S01]  /*2fa20*/  IMAD.MOV.U32 R3, RZ, RZ, R47 ;  /* 0x000000ffff037224 */ /* 0x000fe200078e002f */
[----:B--2---:R-:W-:-:S15]  /*2fa30*/  HMMA.16816.F32.BF16 R12, R4, R30, R48 ;  /* 0x0000001e040c723c */ /* 0x004fde0000041830 */
[----:B------:R-:W-:-:S04]  /*2fa40*/  NOP ;  /* 0x0000000000007918 */ /* 0x000fc80000000000 */
[----:B------:R-:W-:Y:S04]  /*2fa50*/  STL.64 [R1+0x220], R12 ;  /* 0x0002200c01007387 */ /* 0x000fe80000100a00 */
[----:B------:R-:W-:Y:S04]  /*2fa60*/  STL.64 [R1+0x228], R14 ;  /* 0x0002280e01007387 */ /* 0x000fe80000100a00 */
        /* <DEDUP_REMOVED lines=11> */
[----:B---3--:R-:W-:-:S03]  /*2fb20*/  IMAD.MOV.U32 R48, RZ, RZ, R34 ;  /* 0x000000ffff307224 */ /* 0x008fc600078e0022 */
[----:B------:R-:W3:Y:S01]  /*2fb30*/  LDL.LU R34, [R1+0x196c] ;  /* 0x00196c0001227983 */ /* 0x000ee20000300800 */
[----:B------:R-:W-:-:S03]  /*2fb40*/  IMAD.MOV.U32 R49, RZ, RZ, R35 ;  /* 0x000000ffff317224 */ /* 0x000fc600078e0023 */
[----:B------:R-:W3:Y:S04]  /*2fb50*/  LDL.LU R35, [R1+0x1968] ;  /* 0x0019680001237983 */ /* 0x000ee80000300800 */
[----:B------:R-:W2:Y:S04]  /*2fb60*/  LDL.LU R50, [R1+0x1e8] ;  /* 0x0001e80001327983 */ /* 0x000ea80000300800 */
[----:B------:R-:W2:Y:S04]  /*2fb70*/  LDL.LU R51, [R1+0x1ec] ;  /* 0x0001ec0001337983 */ /* 0x000ea80000300800 */
[----:B------:R0:W-:Y:S04]  /*2fb80*/  STL.64 [R1+0x1728], R30 ;  /* 0x0017281e01007387 */ /* 0x0001e80000100a00 */
[----:B------:R-:W-:Y:S01]  /*2fb90*/  STL.64 [R1+0x1720], R28 ;  /* 0x0017201c01007387 */ /* 0x000fe20000100a00 */
[----:B0-----:R-:W-:-:S02]  /*2fba0*/  IMAD.MOV.U32 R30, RZ, RZ, R39 ;  /* 0x000000ffff1e7224 */ /* 0x001fc400078e0027 */
[----:B------:R-:W-:Y:S01]  /*2fbb0*/  IMAD.MOV.U32 R31, RZ, RZ, R38 ;  /* 0x000000ffff1f7224 */ /* 0x000fe200078e0026 */
[----:B------:R-:W2:Y:S04]  /*2fbc0*/  LDL.LU R39, [R1+0x1964] ;  /* 0x0019640001277983 */ /* 0x000ea80000300800 */
[----:B------:R-:W2:Y:S04]  /*2fbd0*/  LDL.LU R38, [R1+0x1960] ;  /* 0x0019600001267983 */ /* 0x000ea80000300800 */
[----:B------:R-:W2:Y:S01]  /*2fbe0*/  LDL.LU R16, [R1+0x1c0] ;  /* 0x0001c00001107983 */ /* 0x000ea20000300800 */
[----:B------:R-:W-:-:S02]  /*2fbf0*/  IMAD.MOV.U32 R57, RZ, RZ, R18 ;  /* 0x000000ffff397224 */ /* 0x000fc400078e0012 */
[----:B------:R-:W-:Y:S01]  /*2fc00*/  IMAD.MOV.U32 R56, RZ, RZ, R19 ;  /* 0x000000ffff387224 */ /* 0x000fe200078e0013 */
[----:B---3--:R-:W-:-:S15]  /*2fc10*/  HMMA.16816.F32.BF16 R8, R4, R34, R8 ;  /* 0x000000220408723c */ /* 0x008fde0000041808 */
[----:B------:R-:W-:-:S04]  /*2fc20*/  NOP ;  /* 0x0000000000007918 */ /* 0x000fc80000000000 */
[----:B------:R0:W-:Y:S04]  /*2fc30*/  STL.64 [R1+0x210], R8 ;  /* 0x0002100801007387 */ /* 0x0001e80000100a00 */
[----:B------:R2:W-:Y:S04]  /*2fc40*/  STL.64 [R1+0x218], R10 ;  /* 0x0002180a01007387 */ /* 0x0005e80000100a00 */
[----:B------:R-:W3:Y:S04]  /*2fc50*/  LDL.LU R17, [R1+0x1c4] ;  /* 0x0001c40001117983 */ /* 0x000ee80000300800 */
[----:B------:R-:W3:Y:S04]  /*2fc60*/  LDL.LU R18, [R1+0x1c8] ;  /* 0x0001c80001127983 */ /* 0x000ee80000300800 */
[----:B------:R-:W3:Y:S04]  /*2fc70*/  LDL.LU R19, [R1+0x1cc] ;  /* 0x0001cc0001137983 */ /* 0x000ee80000300800 */
[----:B0-----:R-:W3:Y:S04]  /*2fc80*/  LDL.LU R8, [R1+0x160] ;  /* 0x0001600001087983 */ /* 0x001ee80000300800 */
[----:B------:R-:W3:Y:S01]  /*2fc90*/  LDL.LU R9, [R1+0x164] ;  /* 0x0001640001097983 */ /* 0x000ee20000300800 */
[----:B--2---:R-:W-:-:S02]  /*2fca0*/  IMAD.MOV.U32 R10, RZ, RZ, R38 ;  /* 0x000000ffff0a7224 */ /* 0x004fc400078e0026 */
[----:B------:R-:W-:Y:S01]  /*2fcb0*/  IMAD.MOV.U32 R11, RZ, RZ, R39 ;  /* 0x000000ffff0b7224 */ /* 0x000fe200078e0027 */
[----:B------:R-:W2:Y:S04]  /*2fcc0*/  LDL.LU R38, [R1+0x195c] ;  /* 0x00195c0001267983 */ /* 0x000ea80000300800 */
[----:B------:R-:W2:Y:S04]  /*2fcd0*/  LDL.LU R39, [R1+0x1958] ;  /* 0x0019580001277983 */ /* 0x000ea80000300800 */
[----:B------:R-:W3:Y:S04]  /*2fce0*/  LDL.LU R12, [R1+0x910] ;  /* 0x00091000010c7983 */ /* 0x000ee80000300800 */
[----:B------:R-:W3:Y:S04]  /*2fcf0*/  LDL.LU R13, [R1+0x914] ;  /* 0x00091400010d7983 */ /* 0x000ee80000300800 */
[----:B------:R-:W3:Y:S04]  /*2fd00*/  LDL.LU R14, [R1+0x918] ;  /* 0x00091800010e7983 */ /* 0x000ee80000300800 */
[----:B------:R-:W3:Y:S04]  /*2fd10*/  LDL.LU R15, [R1+0x91c] ;  /* 0x00091c00010f7983 */ /* 0x000ee80000300800 */
[----:B------:R-:W-:Y:S04]  /*2fd20*/  STL.64 [R1+0x1718], R34 ;  /* 0x0017182201007387 */ /* 0x000fe80000100a00 */
[----:B------:R0:W-:Y:S04]  /*2fd30*/  STL.64 [R1+0x1710], R32 ;  /* 0x0017102001007387 */ /* 0x0001e80000100a00 */
[----:B0-----:R-:W3:Y:S04]  /*2fd40*/  LDL.LU R32, [R1+0x3c0] ;  /* 0x0003c00001207983 */ /* 0x001ee80000300800 */
[----:B------:R-:W3:Y:S04]  /*2fd50*/  LDL.LU R33, [R1+0x3c4] ;  /* 0x0003c40001217983 */ /* 0x000ee80000300800 */
[----:B------:R-:W3:Y:S04]  /*2fd60*/  LDL.LU R34, [R1+0x3c8] ;  /* 0x0003c80001227983 */ /* 0x000ee80000300800 */
[----:B------:R-:W3:Y:S01]  /*2fd70*/  LDL.LU R35, [R1+0x3cc] ;  /* 0x0003cc0001237983 */ /* 0x000ee20000300800 */
[----:B--2---:R-:W-:-:S15]  /*2fd80*/  HMMA.16816.F32.BF16 R40, R4, R38, R40 ;  /* 0x000000260428723c */ /* 0x004fde0000041828 */
[----:B------:R-:W-:-:S04]  /*2fd90*/  NOP ;  /* 0x0000000000007918 */ /* 0x000fc80000000000 */
[----:B------:R-:W-:Y:S04]  /*2fda0*/  STL.64 [R1+0x200], R40 ;  /* 0x0002002801007387 */ /* 0x000fe80000100a00 */
[----:B------:R0:W-:Y:S04]  /*2fdb0*/  STL.64 [R1+0x208], R42 ;  /* 0x0002082a01007387 */ /* 0x0001e80000100a00 */
[----:B0-----:R-:W2:Y:S04]  /*2fdc0*/  LDL.LU.64 R42, [R1+0x1950] ;  /* 0x00195000012a7983 */ /* 0x001ea80000300a00 */
[----:B------:R-:W3:Y:S04]  /*2fdd0*/  LDL.LU.64 R40, [R1+0x1948] ;  /* 0x0019480001287983 */ /* 0x000ee80000300a00 */
[----:B------:R-:W-:Y:S04]  /*2fde0*/  STL.64 [R1+0x1758], R38 ;  /* 0x0017582601007387 */ /* 0x000fe80000100a00 */
[----:B------:R-:W-:Y:S01]  /*2fdf0*/  STL.64 [R1+0x1750], R36 ;  /* 0x0017502401007387 */ /* 0x000fe20000100a00 */
[----:B--2---:R-:W-:-:S15]  /*2fe00*/  HMMA.16816.F32.BF16 R44, R4, R42, R44 ;  /* 0x0000002a042c723c */ /* 0x004fde000004182c */
[----:B------:R-:W-:-:S04]  /*2fe10*/  NOP ;  /* 0x0000000000007918 */ /* 0x000fc80000000000 */
[----:B------:R-:W-:Y:S04]  /*2fe20*/  STL.64 [R1+0x1f0], R44 ;  /* 0x0001f02c01007387 */ /* 0x000fe80000100a00 */
[----:B------:R0:W-:Y:S04]  /*2fe30*/  STL.64 [R1+0x1f8], R46 ;  /* 0x0001f82e01007387 */ /* 0x0001e80000100a00 */
[----:B0-----:R-:W2:Y:S04]  /*2fe40*/  LDL.LU.64 R46, [R1+0x1940] ;  /* 0x00194000012e7983 */ /* 0x001ea80000300a00 */
[----:B------:R-:W3:Y:S04]  /*2fe50*/  LDL.LU.64 R44, [R1+0x1938] ;  /* 0x00193800012c7983 */ /* 0x000ee80000300a00 */
[----:B------:R-:W-:Y:S01]  /*2fe60*/  STL.64 [R1+0x1708], R42 ;  /* 0x0017082a01007387 */ /* 0x000fe20000100a00 */
[----:B--2---:R-:W-:-:S15]  /*2fe70*/  HMMA.16816.F32.BF16 R48, R4, R46, R48 ;  /* 0x0000002e0430723c */ /* 0x004fde0000041830 */
[----:B------:R-:W-:-:S04]  /*2fe80*/  NOP ;  /* 0x0000000000007918 */ /* 0x000fc80000000000 */
[----:B------:R-:W-:Y:S04]  /*2fe90*/  STL.64 [R1+0x1e0], R48 ;  /* 0x0001e03001007387 */ /* 0x000fe80000100a00 */
[----:B------:R0:W-:Y:S04]  /*2fea0*/  STL.64 [R1+0x1e8], R50 ;  /* 0x0001e83201007387 */ /* 0x0001e80000100a00 */
[----:B0-----:R-:W2:Y:S04]  /*2feb0*/  LDL.LU.64 R50, [R1+0x1930] ;  /* 0x0019300001327983 */ /* 0x001ea80000300a00 */
[----:B------:R-:W4:Y:S04]  /*2fec0*/  LDL.LU.64 R48, [R1+0x1928] ;  /* 0x0019280001307983 */ /* 0x000f280000300a00 */
[----:B------:R-:W-:Y:S04]  /*2fed0*/  STL.64 [R1+0x1768], R46 ;  /* 0x0017682e01007387 */ /* 0x000fe80000100a00 */
[----:B---3--:R-:W-:Y:S01]  /*2fee0*/  STL [R1+0x1760], R44 ;  /* 0x0017602c01007387 */ /* 0x008fe20000100800 */
[----:B--2---:R-:W-:-:S15]  /*2fef0*/  HMMA.16816.F32.BF16 R52, R4, R50, R52 ;  /* 0x000000320434723c */ /* 0x004fde0000041834 */
[----:B------:R-:W-:-:S04]  /*2ff00*/  NOP ;  /* 0x0000000000007918 */ /* 0x000fc80000000000 */
[----:B------:R-:W-:Y:S04]  /*2ff10*/  STL.64 [R1+0x1d0], R52 ;  /* 0x0001d03401007387 */ /* 0x000fe80000100a00 */
[----:B------:R0:W-:Y:S04]  /*2ff20*/  STL.64 [R1+0x1d8], R54 ;  /* 0x0001d83601007387 */ /* 0x0001e80000100a00 */
[----:B0-----:R-:W2:Y:S04]  /*2ff30*/  LDL.LU.64 R54, [R1+0x1920] ;  /* 0x0019200001367983 */ /* 0x001ea80000300a00 */
[----:B------:R-:W3:Y:S04]  /*2ff40*/  LDL.LU.64 R52, [R1+0x1918] ;  /* 0x0019180001347983 */ /* 0x000ee80000300a00 */
[----:B------:R0:W-:Y:S04]  /*2ff50*/  STL.64 [R1+0x1778], R50 ;  /* 0x0017783201007387 */ /* 0x0001e80000100a00 */
[----:B----4-:R1:W-:Y:S01]  /*2ff60*/  STL.64 [R1+0x1770], R48 ;  /* 0x0017703001007387 */ /* 0x0103e20000100a00 */
[----:B0-----:R-:W-:-:S03]  /*2ff70*/  IMAD.MOV.U32 R50, RZ, RZ, R59 ;  /* 0x000000ffff327224 */ /* 0x001fc600078e003b */
[----:B-1----:R-:W4:Y:S01]  /*2ff80*/  LDL.LU R48, [R1+0x3e0] ;  /* 0x0003e00001307983 */ /* 0x002f220000300800 */
[----:B------:R-:W-:-:S03]  /*2ff90*/  IMAD.MOV.U32 R49, RZ, RZ, R58 ;  /* 0x000000ffff317224 */ /* 0x000fc600078e003a */
[----:B------:R-:W3:Y:S04]  /*2ffa0*/  LDL.LU R58, [R1+0x1914] ;  /* 0x00191400013a7983 */ /* 0x000ee80000300800 */
[----:B------:R-:W3:Y:S04]  /*2ffb0*/  LDL.LU R59, [R1+0x1910] ;  /* 0x00191000013b7983 */ /* 0x000ee80000300800 */
[----:B------:R-:W4:Y:S01]  /*2ffc0*/  LDL.LU R51, [R1+0x3ec] ;  /* 0x0003ec0001337983 */ /* 0x000f220000300800 */
[C---:B--2---:R-:W-:Y:S08]  /*2ffd0*/  HMMA.16816.F32.BF16 R16, R4.reuse, R54, R16 ;  /* 0x000000360410723c */ /* 0x044ff00000041810 */
[----:B---3--:R-:W-:Y:S11]  /*2ffe0*/  HMMA.16816.F32.BF16 R4, R4, R58, R8 ;  /* 0x0000003a0404723c */ /* 0x008ff60000041808 */
[----:B------:R-:W-:Y:S04]  /*2fff0*/  STL.64 [R1+0x1c0], R16 ;  /* 0x0001c01001007387 */ /* 0x000fe80000100a00 */
[----:B------:R0:W-:Y:S04]  /*30000*/  STL.64 [R1+0x1c8], R18 ;  /* 0x0001c81201007387 */ /* 0x0001e80000100a00 */
[----:B0-----:R-:W2:Y:S04]  /*30010*/  LDL.LU.64 R18, [R1+0x1908] ;  /* 0x0019080001127983 */ /* 0x001ea80000300a00 */
[----:B------:R-:W3:Y:S04]  /*30020*/  LDL.LU.64 R16, [R1+0x1900] ;  /* 0x0019000001107983 */ /* 0x000ee80000300a00 */
[----:B------:R0:W-:Y:S04]  /*30030*/  STL.64 [R1+0x1788], R54 ;  /* 0x0017883601007387 */ /* 0x0001e80000100a00 */
[----:B------:R-:W-:Y:S04]  /*30040*/  STL.64 [R1+0x1780], R52 ;  /* 0x0017803401007387 */ /* 0x000fe80000100a00 */
[----:B0-----:R-:W2:Y:S04]  /*30050*/  LDL.64 R54, [R1+0x148] ;  /* 0x0001480001367983 */ /* 0x001ea80000100a00 */
[----:B------:R-:W2:Y:S04]  /*30060*/  LDL.LU.64 R10, [R1+0x18f8] ;  /* 0x0018f800010a7983 */ /* 0x000ea80000300a00 */
[----:B------:R-:W2:Y:S04]  /*30070*/  LDL.LU.64 R8, [R1+0x18f0] ;  /* 0x0018f00001087983 */ /* 0x000ea80000300a00 */
[----:B------:R0:W-:Y:S04]  /*30080*/  STL.64 [R1+0x970], R4 ;  /* 0x0009700401007387 */ /* 0x0001e80000100a00 */
[----:B------:R1:W-:Y:S04]  /*30090*/  STL.64 [R1+0x978], R6 ;  /* 0x0009780601007387 */ /* 0x0003e80000100a00 */
[----:B0-----:R-:W3:Y:S04]  /*300a0*/  LDL.LU R4, [R1+0x5d0] ;  /* 0x0005d00001047983 */ /* 0x001ee80000300800 */
[----:B------:R-:W3:Y:S04]  /*300b0*/  LDL.LU R5, [R1+0x5d4] ;  /* 0x0005d40001057983 */ /* 0x000ee80000300800 */
[----:B-1----:R-:W3:Y:S04]  /*300c0*/  LDL.LU R6, [R1+0x5d8] ;  /* 0x0005d80001067983 */ /* 0x002ee80000300800 */
[----:B------:R-:W3:Y:S01]  /*300d0*/  LDL.LU R7, [R1+0x5dc] ;  /* 0x0005dc0001077983 */ /* 0x000ee20000300800 */
[----:B------:R-:W-:-:S02]  /*300e0*/  IMAD.MOV.U32 R38, RZ, RZ, R2 ;  /* 0x000000ffff267224 */ /* 0x000fc400078e0002 */
[----:B------:R-:W-:Y:S01]  /*300f0*/  IMAD.MOV.U32 R39, RZ, RZ, R0 ;  /* 0x000000ffff277224 */ /* 0x000fe200078e0000 */
[----:B------:R-:W-:Y:S01]  /*30100*/  STL.64 [R1+0x1790], R58 ;  /* 0x0017903a01007387 */ /* 0x000fe20000100a00 */
[C---:B--2---:R-:W-:Y:S08]  /*30110*/  HMMA.16816.F32.BF16 R12, R8.reuse, R18, R12 ;  /* 0x00000012080c723c */ /* 0x044ff0000004180c */
[C---:B---3--:R-:W-:Y:S08]  /*30120*/  HMMA.16816.F32.BF16 R4, R8.reuse, R54, R4 ;  /* 0x000000360804723c */ /* 0x048ff00000041804 */
[C---:B----4-:R-:W-:Y:S03]  /*30130*/  HMMA.16816.F32.BF16 R36, R8.reuse, R38, R48 ;  /* 0x000000260824723c */ /* 0x050fe60000041830 */
[----:B------:R-:W-:Y:S04]  /*30140*/  STL.64 [R1+0x1b0], R12 ;  /* 0x0001b00c01007387 */ /* 0x000fe80000100a00 */
[----:B------:R0:W-:Y:S01]  /*30150*/  STL.64 [R1+0x1b8], R14 ;  /* 0x0001b80e01007387 */ /* 0x0001e20000100a00 */
[C---:B------:R-:W-:Y:S03]  /*30160*/  HMMA.16816.F32.BF16 R28, R8.reuse, R30, R32 ;  /* 0x0000001e081c723c */ /* 0x040fe60000041820 */
[----:B0-----:R-:W2:Y:S04]  /*30170*/  LDL.LU.64 R14, [R1+0x18e8] ;  /* 0x0018e800010e7983 */ /* 0x001ea80000300a00 */
[----:B------:R-:W3:Y:S04]  /*30180*/  LDL.LU.64 R12, [R1+0x18e0] ;  /* 0x0018e000010c7983 */ /* 0x000ee80000300a00 */
[----:B------:R-:W-:Y:S04]  /*30190*/  STL.64 [R1+0x1798], R18 ;  /* 0x0017981201007387 */ /* 0x000fe80000100a00 */
[----:B------:R-:W-:Y:S04]  /*301a0*/  STL.64 [R1+0x1a0], R4 ;  /* 0x0001a00401007387 */ /* 0x000fe80000100a00 */
[----:B------:R0:W-:Y:S02]  /*301b0*/  STL.64 [R1+0x1a8], R6 ;  /* 0x0001a80601007387 */ /* 0x0001e40000100a00 */
[----:B0-----:R-:W-:Y:S02]  /*301c0*/  HMMA.16816.F32.BF16 R4, R8, R22, R24 ;  /* 0x000000160804723c */ /* 0x001fe40000041818 */
[----:B------:R0:W-:Y:S04]  /*301d0*/  STL.64 [R1+0x3e0], R36 ;  /* 0x0003e02401007387 */ /* 0x0001e80000100a00 */
[----:B------:R1:W-:Y:S04]  /*301e0*/  STL.64 [R1+0x3e8], R38 ;  /* 0x0003e82601007387 */ /* 0x0003e80000100a00 */
[----:B------:R-:W-:Y:S01]  /*301f0*/  STL.64 [R1+0x3c0], R28 ;  /* 0x0003c01c01007387 */ /* 0x000fe20000100a00 */
[----:B------:R-:W-:-:S03]  /*30200*/  IMAD.MOV.U32 R22, RZ, RZ, R61 ;  /* 0x000000ffff167224 */ /* 0x000fc600078e003d */
[----:B------:R-:W-:Y:S01]  /*30210*/  STL.64 [R1+0x3c8], R30 ;  /* 0x0003c81e01007387 */ /* 0x000fe20000100a00 */
[----:B------:R-:W-:-:S03]  /*30220*/  IMAD.MOV.U32 R23, RZ, RZ, R3 ;  /* 0x000000ffff177224 */ /* 0x000fc600078e0003 */
[----:B------:R-:W4:Y:S04]  /*30230*/  LDL.LU R61, [R1+0x18d8] ;  /* 0x0018d800013d7983 */ /* 0x000f280000300800 */
[----:B------:R-:W-:Y:S04]  /*30240*/  STL.64 [R1+0x3b0], R4 ;  /* 0x0003b00401007387 */ /* 0x000fe80000100a00 */
[----:B------:R-:W-:Y:S04]  /*30250*/  STL.64 [R1+0x3b8], R6 ;  /* 0x0003b80601007387 */ /* 0x000fe80000100a00 */
[----:B------:R-:W2:Y:S04]  /*30260*/  LDL.LU R3, [R1+0x18d4] ;  /* 0x0018d40001037983 */ /* 0x000ea80000300800 */
[----:B------:R1:W-:Y:S04]  /*30270*/  STL.64 [R1+0x17a0], R22 ;  /* 0x0017a01601007387 */ /* 0x0003e80000100a00 */
[----:B0-----:R-:W2:Y:S04]  /*30280*/  LDL.LU R36, [R1+0x480] ;  /* 0x0004800001247983 */ /* 0x001ea80000300800 */
[----:B------:R-:W2:Y:S04]  /*30290*/  LDL.LU R37, [R1+0x484] ;  /* 0x0004840001257983 */ /* 0x000ea80000300800 */
[----:B-1----:R-:W2:Y:S04]  /*302a0*/  LDL.LU R38, [R1+0x488] ;  /* 0x0004880001267983 */ /* 0x002ea80000300800 */
[----:B------:R-:W2:Y:S01]  /*302b0*/  LDL.LU R39, [R1+0x48c] ;  /* 0x00048c0001277983 */ /* 0x000ea20000300800 */
[----:B------:R-:W-:-:S02]  /*302c0*/  IMAD.MOV.U32 R46, RZ, RZ, R57 ;  /* 0x000000ffff2e7224 */ /* 0x000fc400078e0039 */
[----:B------:R-:W-:Y:S02]  /*302d0*/  IMAD.MOV.U32 R47, RZ, RZ, R56 ;  /* 0x000000ffff2f7224 */ /* 0x000fe400078e0038 */
[----:B------:R-:W-:Y:S02]  /*302e0*/  IMAD.MOV.U32 R2, RZ, RZ, R54 ;  /* 0x000000ffff027224 */ /* 0x000fe400078e0036 */
[----:B------:R-:W-:Y:S02]  /*302f0*/  IMAD.MOV.U32 R0, RZ, RZ, R55 ;  /* 0x000000ffff007224 */ /* 0x000fe400078e0037 */
[----:B---3--:R-:W-:Y:S02]  /*30300*/  IMAD.MOV.U32 R42, RZ, RZ, R12 ;  /* 0x000000ffff2a7224 */ /* 0x008fe400078e000c */
[----:B------:R-:W-:Y:S01]  /*30310*/  IMAD.MOV.U32 R43, RZ, RZ, R13 ;  /* 0x000000ffff2b7224 */ /* 0x000fe200078e000d */
[----:B--2---:R-:W-:Y:S04]  /*30320*/  STL.64 [R1+0x17b0], R38 ;  /* 0x0017b02601007387 */ /* 0x004fe80000100a00 */
[----:B------:R0:W-:Y:S04]  /*30330*/  STL.64 [R1+0x17a8], R36 ;  /* 0x0017a82401007387 */ /* 0x0001e80000100a00 */
[----:B------:R-:W2:Y:S04]  /*30340*/  LDL.LU R57, [R1+0x18d0] ;  /* 0x0018d00001397983 */ /* 0x000ea80000300800 */
[----:B------:R-:W3:Y:S04]  /*30350*/  LDL.LU R56, [R1+0x18cc] ;  /* 0x0018cc0001387983 */ /* 0x000ee80000300800 */
[----:B------:R1:W-:Y:S04]  /*30360*/  STL.64 [R1+0x17b8], R46 ;  /* 0x0017b82e01007387 */ /* 0x0003e80000100a00 */
[----:B------:R-:W2:Y:S04]  /*30370*/  LDL.LU R12, [R1+0x18c8] ;  /* 0x0018c800010c7983 */ /* 0x000ea80000300800 */
[----:B------:R-:W2:Y:S04]  /*30380*/  LDL.LU R13, [R1+0x18c4] ;  /* 0x0018c400010d7983 */ /* 0x000ea80000300800 */
[----:B------:R0:W-:Y:S04]  /*30390*/  STL.64 [R1+0x17c0], R42 ;  /* 0x0017c02a01007387 */ /* 0x0001e80000100a00 */
[----:B------:R-:W2:Y:S04]  /*303a0*/  LDL.LU R52, [R1+0x4a0] ;  /* 0x0004a00001347983 */ /* 0x000ea80000300800 */
[----:B------:R-:W2:Y:S04]  /*303b0*/  LDL.LU R53, [R1+0x4a4] ;  /* 0x0004a40001357983 */ /* 0x000ea80000300800 */
[----:B------:R-:W2:Y:S04]  /*303c0*/  LDL.LU R54, [R1+0x4a8] ;  /* 0x0004a80001367983 */ /* 0x000ea80000300800 */
[----:B------:R-:W2:Y:S01]  /*303d0*/  LDL.LU R55, [R1+0x4ac] ;  /* 0x0004ac0001377983 */ /* 0x000ea20000300800 */
[----:B------:R-:W-:-:S02]  /*303e0*/  IMAD.MOV.U32 R58, RZ, RZ, R16 ;  /* 0x000000ffff3a7224 */ /* 0x000fc400078e0010 */
[----:B------:R-:W-:Y:S02]  /*303f0*/  IMAD.MOV.U32 R59, RZ, RZ, R17 ;  /* 0x000000ffff3b7224 */ /* 0x000fe400078e0011 */
[----:B------:R-:W-:Y:S02]  /*30400*/  IMAD.MOV.U32 R22, RZ, RZ, R41 ;  /* 0x000000ffff167224 */ /* 0x000fe400078e0029 */
[----:B------:R-:W-:Y:S01]  /*30410*/  IMAD.MOV.U32 R23, RZ, RZ, R40 ;  /* 0x000000ffff177224 */ /* 0x000fe200078e0028 */
[----:B--2---:R-:W-:Y:S04]  /*30420*/  STL.64 [R1+0x17d0], R54 ;  /* 0x0017d03601007387 */ /* 0x004fe80000100a00 */
[----:B------:R2:W-:Y:S04]  /*30430*/  STL.64 [R1+0x17c8], R52 ;  /* 0x0017c83401007387 */ /* 0x0005e80000100a00 */
[----:B------:R-:W2:Y:S04]  /*30440*/  LDL.LU R16, [R1+0x18c0] ;  /* 0x0018c00001107983 */ /* 0x000ea80000300800 */
[----:B------:R-:W2:Y:S04]  /*30450*/  LDL.LU R17, [R1+0x18bc] ;  /* 0x0018bc0001117983 */ /* 0x000ea80000300800 */
[----:B------:R-:W-:Y:S04]  /*30460*/  STL.64 [R1+0x17e0], R58 ;  /* 0x0017e03a01007387 */ /* 0x000fe80000100a00 */
[----:B------:R1:W-:Y:S04]  /*30470*/  STL.64 [R1+0x17e8], R22 ;  /* 0x0017e81601007387 */ /* 0x0003e80000100a00 */
[----:B0-----:R-:W2:Y:S04]  /*30480*/  LDL.LU R36, [R1+0x4c0] ;  /* 0x0004c00001247983 */ /* 0x001ea80000300800 */
[----:B------:R-:W2:Y:S04]  /*30490*/  LDL.LU R37, [R1+0x4c4] ;  /* 0x0004c40001257983 */ /* 0x000ea80000300800 */
[----:B------:R-:W2:Y:S04]  /*304a0*/  LDL.LU R38, [R1+0x4c8] ;  /* 0x0004c80001267983 */ /* 0x000ea80000300800 */
[----:B------:R-:W2:Y:S01]  /*304b0*/  LDL.LU R39, [R1+0x4cc] ;  /* 0x0004cc0001277983 */ /* 0x000ea20000300800 */
[----:B-1----:R-:W-:-:S02]  /*304c0*/  IMAD.MOV.U32 R46, RZ, RZ, R15 ;  /* 0x000000ffff2e7224 */ /* 0x002fc400078e000f */
[----:B------:R-:W-:Y:S01]  /*304d0*/  IMAD.MOV.U32 R47, RZ, RZ, R14 ;  /* 0x000000ffff2f7224 */ /* 0x000fe200078e000e */
[----:B--2---:R-:W-:Y:S04]  /*304e0*/  STL.64 [R1+0x17f8], R38 ;  /* 0x0017f82601007387 */ /* 0x004fe80000100a00 */
[----:B------:R0:W-:Y:S04]  /*304f0*/  STL.64 [R1+0x17f0], R36 ;  /* 0x0017f02401007387 */ /* 0x0001e80000100a00 */
[----:B------:R3:W-:Y:S04]  /*30500*/  STL.64 [R1+0x1800], R46 ;  /* 0x0018002e01007387 */ /* 0x0007e80000100a00 */
[----:B------:R-:W2:Y:S04]  /*30510*/  LDL.LU R40, [R1+0x4d0] ;  /* 0x0004d00001287983 */ /* 0x000ea80000300800 */
[----:B------:R-:W2:Y:S04]  /*30520*/  LDL.LU R41, [R1+0x4d4] ;  /* 0x0004d40001297983 */ /* 0x000ea80000300800 */
[----:B------:R-:W2:Y:S04]  /*30530*/  LDL.LU R42, [R1+0x4d8] ;  /* 0x0004d800012a7983 */ /* 0x000ea80000300800 */
[----:B------:R-:W2:Y:S04]  /*30540*/  LDL.LU R43, [R1+0x4dc] ;  /* 0x0004dc00012b7983 */ /* 0x000ea80000300800 */
[----:B--2---:R-:W-:Y:S04]  /*30550*/  STL.64 [R1+0x1810], R42 ;  /* 0x0018102a01007387 */ /* 0x004fe80000100a00 */
        /* <DEDUP_REMOVED lines=8> */
[----:B----4-:R-:W-:Y:S01]  /*305e0*/  IMAD.MOV.U32 R23, RZ, RZ, R61 ;  /* 0x000000ffff177224 */ /* 0x010fe200078e003d */
[----:B--2---:R2:W-:Y:S04]  /*305f0*/  STL.64 [R1+0x1820], R54 ;  /* 0x0018203601007387 */ /* 0x0045e80000100a00 */
[----:B------:R-:W-:Y:S04]  /*30600*/  STL.64 [R1+0x1818], R52 ;  /* 0x0018183401007387 */ /* 0x000fe80000100a00 */
[----:B------:R-:W4:Y:S04]  /*30610*/  LDL.LU R45, [R1+0x18b8] ;  /* 0x0018b800012d7983 */ /* 0x000f280000300800 */
[----:B------:R-:W2:Y:S04]  /*30620*/  LDL.LU R60, [R1+0x18b4] ;  /* 0x0018b400013c7983 */ /* 0x000ea80000300800 */
[----:B------:R0:W-:Y:S04]  /*30630*/  STL.64 [R1+0x1828], R14 ;  /* 0x0018280e01007387 */ /* 0x0001e80000100a00 */
[----:B------:R-:W2:Y:S04]  /*30640*/  LDL.LU R3, [R1+0x18b0] ;  /* 0x0018b00001037983 */ /* 0x000ea80000300800 */
[----:B------:R-:W2:Y:S04]  /*30650*/  LDL.LU R61, [R1+0x18ac] ;  /* 0x0018ac00013d7983 */ /* 0x000ea80000300800 */
[----:B------:R-:W-:Y:S04]  /*30660*/  STL.64 [R1+0x1830], R22 ;  /* 0x0018301601007387 */ /* 0x000fe80000100a00 */
[----:B0-----:R-:W2:Y:S04]  /*30670*/  LDL.LU R36, [R1+0x500] ;  /* 0x0005000001247983 */ /* 0x001ea80000300800 */
[----:B------:R-:W2:Y:S04]  /*30680*/  LDL.LU R37, [R1+0x504] ;  /* 0x0005040001257983 */ /* 0x000ea80000300800 */
[----:B------:R-:W2:Y:S04]  /*30690*/  LDL.LU R38, [R1+0x508] ;  /* 0x0005080001267983 */ /* 0x000ea80000300800 */
[----:B------:R-:W2:Y:S01]  /*306a0*/  LDL.LU R39, [R1+0x50c] ;  /* 0x00050c0001277983 */ /* 0x000ea20000300800 */
[----:B---3--:R-:W-:-:S02]  /*306b0*/  IMAD.MOV.U32 R46, RZ, RZ, R56 ;  /* 0x000000ffff2e7224 */ /* 0x008fc400078e0038 */
[----:B------:R-:W-:Y:S01]  /*306c0*/  IMAD.MOV.U32 R47, RZ, RZ, R57 ;  /* 0x000000ffff2f7224 */ /* 0x000fe200078e0039 */
[----:B--2---:R-:W-:Y:S04]  /*306d0*/  STL.64 [R1+0x1840], R38 ;  /* 0x0018402601007387 */ /* 0x004fe80000100a00 */
[----:B------:R-:W-:Y:S04]  /*306e0*/  STL.64 [R1+0x1838], R36 ;  /* 0x0018382401007387 */ /* 0x000fe80000100a00 */
[----:B------:R-:W2:Y:S04]  /*306f0*/  LDL.LU R56, [R1+0x18a8] ;  /* 0x0018a80001387983 */ /* 0x000ea80000300800 */
[----:B------:R-:W3:Y:S04]  /*30700*/  LDL.LU R57, [R1+0x18a4] ;  /* 0x0018a40001397983 */ /* 0x000ee80000300800 */
[----:B------:R0:W-:Y:S04]  /*30710*/  STL.64 [R1+0x1848], R46 ;  /* 0x0018482e01007387 */ /* 0x0001e80000100a00 */
[----:B-1----:R-:W2:Y:S04]  /*30720*/  LDL.LU R40, [R1+0x510] ;  /* 0x0005100001287983 */ /* 0x002ea80000300800 */
[----:B------:R-:W2:Y:S04]  /*30730*/  LDL.LU R41, [R1+0x514] ;  /* 0x0005140001297983 */ /* 0x000ea80000300800 */
[----:B------:R-:W2:Y:S04]  /*30740*/  LDL.LU R42, [R1+0x518] ;  /* 0x00051800012a7983 */ /* 0x000ea80000300800 */
[----:B------:R-:W2:Y:S01]  /*30750*/  LDL.LU R43, [R1+0x51c] ;  /* 0x00051c00012b7983 */ /* 0x000ea20000300800 */
[----:B------:R-:W-:-:S02]  /*30760*/  IMAD.MOV.U32 R54, RZ, RZ, R13 ;  /* 0x000000ffff367224 */ /* 0x000fc400078e000d */
[----:B------:R-:W-:Y:S01]  /*30770*/  IMAD.MOV.U32 R55, RZ, RZ, R12 ;  /* 0x000000ffff377224 */ /* 0x000fe200078e000c */
[----:B--2---:R1:W-:Y:S04]  /*30780*/  STL.64 [R1+0x1858], R42 ;  /* 0x0018582a01007387 */ /* 0x0043e80000100a00 */
[----:B------:R-:W-:Y:S04]  /*30790*/  STL.64 [R1+0x1850], R40 ;  /* 0x0018502801007387 */ /* 0x000fe80000100a00 */
[----:B------:R-:W-:Y:S04]  /*307a0*/  STL.64 [R1+0x1860], R54 ;  /* 0x0018603601007387 */ /* 0x000fe80000100a00 */
[----:B------:R-:W2:Y:S04]  /*307b0*/  LDL.LU R12, [R1+0x520] ;  /* 0x00052000010c7983 */ /* 0x000ea80000300800 */
[----:B------:R-:W2:Y:S04]  /*307c0*/  LDL.LU R13, [R1+0x524] ;  /* 0x00052400010d7983 */ /* 0x000ea80000300800 */
[----:B------:R-:W2:Y:S04]  /*307d0*/  LDL.LU R14, [R1+0x528] ;  /* 0x00052800010e7983 */ /* 0x000ea80000300800 */
[----:B------:R-:W2:Y:S01]  /*307e0*/  LDL.LU R15, [R1+0x52c] ;  /* 0x00052c00010f7983 */ /* 0x000ea20000300800 */
[----:B------:R-:W-:-:S02]  /*307f0*/  IMAD.MOV.U32 R34, RZ, RZ, R60 ;  /* 0x000000ffff227224 */ /* 0x000fc400078e003c */
[----:B----4-:R-:W-:Y:S01]  /*30800*/  IMAD.MOV.U32 R35, RZ, RZ, R45 ;  /* 0x000000ffff237224 */ /* 0x010fe200078e002d */
[----:B--2---:R2:W-:Y:S04]  /*30810*/  STL.64 [R1+0x1870], R14 ;  /* 0x0018700e01007387 */ /* 0x0045e80000100a00 */
[----:B------:R-:W-:Y:S04]  /*30820*/  STL.64 [R1+0x1868], R12 ;  /* 0x0018680c01007387 */ /* 0x000fe80000100a00 */
[----:B------:R-:W4:Y:S04]  /*30830*/  LDL.LU R60, [R1+0x18a0] ;  /* 0x0018a000013c7983 */ /* 0x000f280000300800 */
[----:B------:R-:W-:Y:S04]  /*30840*/  STL.64 [R1+0x1878], R34 ;  /* 0x0018782201007387 */ /* 0x000fe80000100a00 */
[----:B------:R-:W2:Y:S04]  /*30850*/  LDL.LU R44, [R1+0x540] ;  /* 0x00054000012c7983 */ /* 0x000ea80000300800 */
[----:B------:R-:W2:Y:S04]  /*30860*/  LDL.LU R45, [R1+0x544] ;  /* 0x00054400012d7983 */ /* 0x000ea80000300800 */
[----:B0-----:R-:W2:Y:S04]  /*30870*/  LDL.LU R46, [R1+0x548] ;  /* 0x00054800012e7983 */ /* 0x001ea80000300800 */
[----:B------:R-:W2:Y:S01]  /*30880*/  LDL.LU R47, [R1+0x54c] ;  /* 0x00054c00012f7983 */ /* 0x000ea20000300800 */
[----:B-1----:R-:W-:-:S03]  /*30890*/  IMAD.MOV.U32 R43, RZ, RZ, R3 ;  /* 0x000000ffff2b7224 */ /* 0x002fc600078e0003 */
[----:B--2---:R-:W-:Y:S04]  /*308a0*/  STL.64 [R1+0x1888], R46 ;  /* 0x0018882e01007387 */ /* 0x004fe80000100a00 */
[----:B------:R-:W-:Y:S04]  /*308b0*/  STL.64 [R1+0x1880], R44 ;  /* 0x0018802c01007387 */ /* 0x000fe80000100a00 */
[----:B------:R-:W2:Y:S04]  /*308c0*/  LDL R42, [R1+0xd8] ;  /* 0x0000d800012a7983 */ /* 0x000ea80000100800 */
[----:B------:R-:W3:Y:S01]  /*308d0*/  LDL.LU R3, [R1+0x189c] ;  /* 0x00189c0001037983 */ /* 0x000ee20000300800 */
[----:B------:R-:W-:-:S03]  /*308e0*/  IMAD.MOV.U32 R14, RZ, RZ, R56 ;  /* 0x000000ffff0e7224 */ /* 0x000fc600078e0038 */
[----:B--2---:R0:W-:Y:S04]  /*308f0*/  STL.64 [R1+0x1890], R42 ;  /* 0x0018902a01007387 */ /* 0x0041e80000100a00 */
        /* <DEDUP_REMOVED lines=8> */
[----:B------:R-:W2:Y:S01]  /*30980*/  LDL.LU R43, [R1+0x3ac] ;  /* 0x0003ac00012b7983 */ /* 0x000ea20000300800 */
[----:B---3--:R-:W-:-:S03]  /*30990*/  IMAD.MOV.U32 R47, RZ, RZ, R3 ;  /* 0x000000ffff2f7224 */ /* 0x008fc600078e0003 */
[----:B------:R-:W3:Y:S04]  /*309a0*/  LDL R3, [R1+0x13e4] ;  /* 0x0013e40001037983 */ /* 0x000ee80000100800 */
        /* <DEDUP_REMOVED lines=12> */
[----:B------:R-:W-:-:S02]  /*30a70*/  IMAD.MOV.U32 R31, RZ, RZ, R57 ;  /* 0x000000ffff1f7224 */ /* 0x000fc400078e0039 */
[----:B------:R-:W-:Y:S02]  /*30a80*/  IMAD.MOV.U32 R23, RZ, RZ, R16 ;  /* 0x000000ffff177224 */ /* 0x000fe400078e0010 */
[----:B------:R-:W-:Y:S02]  /*30a90*/  IMAD.MOV.U32 R22, RZ, RZ, R17 ;  /* 0x000000ffff167224 */ /* 0x000fe400078e0011 */
[----:B----4-:R-:W-:Y:S02]  /*30aa0*/  IMAD.MOV.U32 R30, RZ, RZ, R60 ;  /* 0x000000ffff1e7224 */ /* 0x010fe400078e003c */
[----:B--2---:R-:W-:Y:S02]  /*30ab0*/  IMAD.MOV.U32 R46, RZ, RZ, R56 ;  /* 0x000000ffff2e7224 */ /* 0x004fe400078e0038 */
[----:B------:R-:W2:Y:S04]  /*30ac0*/  LDL.LU R56, [R1+0x4f0] ;  /* 0x0004f00001387983 */ /* 0x000ea80000300800 */
[----:B------:R-:W2:Y:S04]  /*30ad0*/  LDL.LU R57, [R1+0x4f4] ;  /* 0x0004f40001397983 */ /* 0x000ea80000300800 */
[----:B------:R-:W2:Y:S04]  /*30ae0*/  LDL.LU R58, [R1+0x4f8] ;  /* 0x0004f800013a7983 */ /* 0x000ea80000300800 */
[----:B------:R-:W2:Y:S04]  /*30af0*/  LDL.LU R59, [R1+0x4fc] ;  /* 0x0004fc00013b7983 */ /* 0x000ea80000300800 */
[----:B------:R-:W4:Y:S04]  /*30b00*/  LDL.LU R16, [R1+0x4b0] ;  /* 0x0004b00001107983 */ /* 0x000f280000300800 */
[----:B------:R-:W4:Y:S04]  /*30b10*/  LDL.LU R17, [R1+0x4b4] ;  /* 0x0004b40001117983 */ /* 0x000f280000300800 */
[----:B------:R-:W4:Y:S04]  /*30b20*/  LDL.LU R18, [R1+0x4b8] ;  /* 0x0004b80001127983 */ /* 0x000f280000300800 */
        /* <DEDUP_REMOVED lines=9> */
[C---:B------:R-:W-:Y:S03]  /*30bc0*/  HMMA.16816.F32.BF16 R44, R8.reuse, R46, R40 ;  /* 0x0000002e082c723c */ /* 0x040fe60000041828 */
[----:B------:R-:W2:Y:S05]  /*30bd0*/  LDL.LU.64 R42, [R1+0x1890] ;  /* 0x00189000012a7983 */ /* 0x000eaa0000300a00 */
[----:B------:R-:W-:Y:S01]  /*30be0*/  HMMA.16816.F32.BF16 R28, R8, R30, R4 ;  /* 0x0000001e081c723c */ /* 0x000fe20000041804 */
[----:B------:R-:W-:-:S07]  /*30bf0*/  IMAD.MOV.U32 R15, RZ, RZ, R61 ;  /* 0x000000ffff0f7224 */ /* 0x000fce00078e003d */
[C---:B---3--:R-:W-:Y:S08]  /*30c00*/  HMMA.16816.F32.BF16 R20, R8.reuse, R22, R36 ;  /* 0x000000160814723c */ /* 0x048ff00000041824 */
[C---:B------:R-:W-:Y:S01]  /*30c10*/  HMMA.16816.F32.BF16 R12, R8.reuse, R14, R32 ;  /* 0x0000000e080c723c */ /* 0x040fe20000041820 */
[----:B------:R-:W0:Y:S04]  /*30c20*/  LDSM.16.MT88.4 R4, [R3+UR5+0x4800] ;  /* 0x004800050304783b */ /* 0x000e280008004200 */
[----:B------:R-:W-:Y:S04]  /*30c30*/  STL.64 [R1+0x3a0], R44 ;  /* 0x0003a02c01007387 */ /* 0x000fe80000100a00 */
[----:B------:R1:W-:Y:S04]  /*30c40*/  STL.64 [R1+0x3a8], R46 ;  /* 0x0003a82e01007387 */ /* 0x0003e80000100a00 */
[----:B-1----:R-:W3:Y:S04]  /*30c50*/  LDL.LU.64 R46, [R1+0x1888] ;  /* 0x00188800012e7983 */ /* 0x002ee80000300a00 */
[----:B------:R-:W3:Y:S04]  /*30c60*/  LDL.LU.64 R44, [R1+0x1880] ;  /* 0x00188000012c7983 */ /* 0x000ee80000300a00 */
[----:B------:R1:W-:Y:S04]  /*30c70*/  STL.64 [R1+0x390], R28 ;  /* 0x0003901c01007387 */ /* 0x0003e80000100a00 */
[----:B------:R0:W-:Y:S04]  /*30c80*/  STL.64 [R1+0x398], R30 ;  /* 0x0003981e01007387 */ /* 0x0001e80000100a00 */
[----:B-1----:R-:W3:Y:S04]  /*30c90*/  LDL.LU R28, [R1+0x460] ;  /* 0x00046000011c7983 */ /* 0x002ee80000300800 */
[----:B------:R-:W3:Y:S04]  /*30ca0*/  LDL.LU R29, [R1+0x464] ;  /* 0x00046400011d7983 */ /* 0x000ee80000300800 */
[----:B0-----:R-:W3:Y:S04]  /*30cb0*/  LDL.LU R30, [R1+0x468] ;  /* 0x00046800011e7983 */ /* 0x001ee80000300800 */
[----:B------:R-:W3:Y:S04]  /*30cc0*/  LDL.LU R31, [R1+0x46c] ;  /* 0x00046c00011f7983 */ /* 0x000ee80000300800 */
[----:B------:R-:W3:Y:S04]  /*30cd0*/  LDL.LU.64 R34, [R1+0x1878] ;  /* 0x0018780001227983 */ /* 0x000ee80000300a00 */
[----:B------:R-:W-:Y:S04]  /*30ce0*/  STL.64 [R1+0x560], R12 ;  /* 0x0005600c01007387 */ /* 0x000fe80000100a00 */
[----:B------:R0:W-:Y:S04]  /*30cf0*/  STL.64 [R1+0x568], R14 ;  /* 0x0005680e01007387 */ /* 0x0001e80000100a00 */
[----:B0-----:R-:W4:Y:S04]  /*30d00*/  LDL.LU.64 R14, [R1+0x1870] ;  /* 0x00187000010e7983 */ /* 0x001f280000300a00 */
[----:B------:R-:W4:Y:S01]  /*30d10*/  LDL.LU.64 R12, [R1+0x1868] ;  /* 0x00186800010c7983 */ /* 0x000f220000300a00 */
[----:B--2---:R-:W-:Y:S03]  /*30d20*/  HMMA.16816.F32.BF16 R40, R8, R42, R52 ;  /* 0x0000002a0828723c */ /* 0x004fe60000041834 */
[----:B------:R-:W4:-:S15]  /*30d30*/  LDL.LU.64 R54, [R1+0x1860] ;  /* 0x0018600001367983 */ /* 0x000f1e0000300a00 */
[----:B------:R-:W-:Y:S01]  /*30d40*/  NOP ;  /* 0x0000000000007918 */ /* 0x000fe20000000000 */
[----:B------:R-:W-:Y:S04]  /*30d50*/  STL.64 [R1+0x550], R40 ;  /* 0x0005502801007387 */ /* 0x000fe80000100a00 */
[----:B------:R0:W-:Y:S04]  /*30d60*/  STL.64 [R1+0x558], R42 ;  /* 0x0005582a01007387 */ /* 0x0001e80000100a00 */
[----:B0-----:R-:W2:Y:S04]  /*30d70*/  LDL.LU.64 R42, [R1+0x1858] ;  /* 0x00185800012a7983 */ /* 0x001ea80000300a00 */
[----:B------:R-:W2:Y:S01]  /*30d80*/  LDL.LU.64 R40, [R1+0x1850] ;  /* 0x0018500001287983 */ /* 0x000ea20000300a00 */
[----:B---3--:R-:W-:Y:S03]  /*30d90*/  HMMA.16816.F32.BF16 R32, R8, R34, R44 ;  /* 0x000000220820723c */ /* 0x008fe6000004182c */
[----:B------:R-:W2:-:S15]  /*30da0*/  LDL.LU.64 R46, [R1+0x1848] ;  /* 0x00184800012e7983 */ /* 0x000e9e0000300a00 */
[----:B------:R-:W-:Y:S01]  /*30db0*/  NOP ;  /* 0x0000000000007918 */ /* 0x000fe20000000000 */
[----:B------:R0:W-:Y:S04]  /*30dc0*/  STL.64 [R1+0x540], R32 ;  /* 0x0005402001007387 */ /* 0x0001e80000100a00 */
[----:B------:R1:W-:Y:S04]  /*30dd0*/  STL.64 [R1+0x548], R34 ;  /* 0x0005482201007387 */ /* 0x0003e80000100a00 */
[----:B0-----:R-:W3:Y:S04]  /*30de0*/  LDL.LU R32, [R1+0x450] ;  /* 0x0004500001207983 */ /* 0x001ee80000300800 */
[----:B------:R-:W3:Y:S04]  /*30df0*/  LDL.LU R33, [R1+0x454] ;  /* 0x0004540001217983 */ /* 0x000ee80000300800 */
[----:B-1----:R-:W3:Y:S04]  /*30e00*/  LDL.LU R34, [R1+0x458] ;  /* 0x0004580001227983 */ /* 0x002ee80000300800 */
[----:B------:R-:W3:Y:S04]  /*30e10*/  LDL.LU R35, [R1+0x45c] ;  /* 0x00045c0001237983 */ /* 0x000ee80000300800 */
[----:B------:R-:W3:Y:S04]  /*30e20*/  LDL.LU.64 R38, [R1+0x1840] ;  /* 0x0018400001267983 */ /* 0x000ee80000300a00 */
[----:B------:R-:W3:Y:S04]  /*30e30*/  LDL.LU.64 R36, [R1+0x1838] ;  /* 0x0018380001247983 */ /* 0x000ee80000300a00 */
[----:B------:R-:W-:Y:S04]  /*30e40*/  STL.64 [R1+0x530], R20 ;  /* 0x0005301401007387 */ /* 0x000fe80000100a00 */
[----:B------:R0:W-:Y:S04]  /*30e50*/  STL.64 [R1+0x538], R22 ;  /* 0x0005381601007387 */ /* 0x0001e80000100a00 */
[----:B0-----:R-:W3:Y:S01]  /*30e60*/  LDL.LU.64 R22, [R1+0x1830] ;  /* 0x0018300001167983 */ /* 0x001ee20000300a00 */
[----:B----4-:R-:W-:Y:S03]  /*30e70*/  HMMA.16816.F32.BF16 R52, R8, R54, R12 ;  /* 0x000000360834723c */ /* 0x010fe6000004180c */
[----:B------:R-:W4:-:S15]  /*30e80*/  LDL.LU.64 R14, [R1+0x1828] ;  /* 0x00182800010e7983 */ /* 0x000f1e0000300a00 */
[----:B------:R-:W-:Y:S01]  /*30e90*/  NOP ;  /* 0x0000000000007918 */ /* 0x000fe20000000000 */
[----:B------:R-:W-:Y:S04]  /*30ea0*/  STL.64 [R1+0x520], R52 ;  /* 0x0005203401007387 */ /* 0x000fe80000100a00 */
[----:B------:R0:W-:Y:S04]  /*30eb0*/  STL.64 [R1+0x528], R54 ;  /* 0x0005283601007387 */ /* 0x0001e80000100a00 */
[----:B0-----:R-:W4:Y:S04]  /*30ec0*/  LDL.LU.64 R54, [R1+0x1820] ;  /* 0x0018200001367983 */ /* 0x001f280000300a00 */
[----:B------:R-:W4:Y:S01]  /*30ed0*/  LDL.LU.64 R52, [R1+0x1818] ;  /* 0x0018180001347983 */ /* 0x000f220000300a00 */
[----:B--2---:R-:W-:Y:S03]  /*30ee0*/  HMMA.16816.F32.BF16 R44, R8, R46, R40 ;  /* 0x0000002e082c723c */ /* 0x004fe60000041828 */
[----:B------:R-:W2:Y:S04]  /*30ef0*/  LDL.LU.64 R42, [R1+0x1810] ;  /* 0x00181000012a7983 */ /* 0x000ea80000300a00 */
[----:B------:R-:W2:-:S12]  /*30f00*/  LDL.LU.64 R40, [R1+0x1808] ;  /* 0x0018080001287983 */ /* 0x000e980000300a00 */
[----:B------:R-:W-:Y:S04]  /*30f10*/  STL.64 [R1+0x510], R44 ;  /* 0x0005102c01007387 */ /* 0x000fe80000100a00 */
[----:B------:R0:W-:Y:S04]  /*30f20*/  STL.64 [R1+0x518], R46 ;  /* 0x0005182e01007387 */ /* 0x0001e80000100a00 */
[----:B0-----:R-:W2:Y:S01]  /*30f30*/  LDL.LU.64 R46, [R1+0x1800] ;  /* 0x00180000012e7983 */ /* 0x001ea20000300a00 */
[----:B---3--:R-:W-:Y:S03]  /*30f40*/  HMMA.16816.F32.BF16 R20, R8, R22, R36 ;  /* 0x000000160814723c */ /* 0x008fe60000041824 */
[----:B------:R-:W3:Y:S04]  /*30f50*/  LDL.LU.64 R38, [R1+0x17f8] ;  /* 0x0017f80001267983 */ /* 0x000ee80000300a00 */
[----:B------:R-:W3:-:S12]  /*30f60*/  LDL.LU.64 R36, [R1+0x17f0] ;  /* 0x0017f00001247983 */ /* 0x000ed80000300a00 */
        /* <DEDUP_REMOVED lines=8> */
[----:B0-----:R-:W4:Y:S01]  /*30ff0*/  LDL.LU.64 R14, [R1+0x17d8] ;  /* 0x0017d800010e7983 */ /* 0x001f220000300a00 */
[C---:B--2---:R-:W-:Y:S08]  /*31000*/  HMMA.16816.F32.BF16 R44, R8.reuse, R46, R40 ;  /* 0x0000002e082c723c */ /* 0x044ff00000041828 */
[C---:B---3--:R-:W-:Y:S08]  /*31010*/  HMMA.16816.F32.BF16 R20, R8.reuse, R22, R36 ;  /* 0x000000160814723c */ /* 0x048ff00000041824 */
[----:B----4-:R-:W-:-:S15]  /*31020*/  HMMA.16816.F32.BF16 R52, R8, R14, R52 ;  /* 0x0000000e0834723c */ /* 0x010fde0000041834 */
[----:B------:R-:W-:-:S04]  /*31030*/  NOP ;  /* 0x0000000000007918 */ /* 0x000fc80000000000 */
[----:B------:R-:W-:Y:S04]  /*31040*/  STL.64 [R1+0x4e0], R52 ;  /* 0x0004e03401007387 */ /* 0x000fe80000100a00 */
[----:B------:R0:W-:Y:S04]  /*31050*/  STL.64 [R1+0x4e8], R54 ;  /* 0x0004e83601007387 */ /* 0x0001e80000100a00 */
[----:B0-----:R-:W2:Y:S04]  /*31060*/  LDL.LU.64 R54, [R1+0x17d0] ;  /* 0x0017d00001367983 */ /* 0x001ea80000300a00 */
[----:B------:R-:W2:Y:S04]  /*31070*/  LDL.LU.64 R52, [R1+0x17c8] ;  /* 0x0017c80001347983 */ /* 0x000ea80000300a00 */
[----:B------:R-:W2:Y:S04]  /*31080*/  LDL.LU.64 R42, [R1+0x17c0] ;  /* 0x0017c000012a7983 */ /* 0x000ea80000300a00 */
[----:B------:R-:W-:Y:S04]  /*31090*/  STL.64 [R1+0x4d0], R44 ;  /* 0x0004d02c01007387 */ /* 0x000fe80000100a00 */
[----:B------:R0:W-:Y:S04]  /*310a0*/  STL.64 [R1+0x4d8], R46 ;  /* 0x0004d82e01007387 */ /* 0x0001e80000100a00 */
[----:B0-----:R-:W3:Y:S04]  /*310b0*/  LDL.LU.64 R46, [R1+0x17b8] ;  /* 0x0017b800012e7983 */ /* 0x001ee80000300a00 */
[----:B------:R-:W4:Y:S04]  /*310c0*/  LDL.LU.64 R38, [R1+0x17b0] ;  /* 0x0017b00001267983 */ /* 0x000f280000300a00 */
[----:B------:R-:W4:Y:S04]  /*310d0*/  LDL.LU.64 R36, [R1+0x17a8] ;  /* 0x0017a80001247983 */ /* 0x000f280000300a00 */
[----:B------:R-:W-:Y:S04]  /*310e0*/  STL.64 [R1+0x4c0], R20 ;  /* 0x0004c01401007387 */ /* 0x000fe80000100a00 */
[----:B------:R0:W-:Y:S04]  /*310f0*/  STL.64 [R1+0x4c8], R22 ;  /* 0x0004c81601007387 */ /* 0x0001e80000100a00 */
[----:B0-----:R-:W4:Y:S01]  /*31100*/  LDL.LU.64 R22, [R1+0x17a0] ;  /* 0x0017a00001167983 */ /* 0x001f220000300a00 */
[----:B------:R-:W-:Y:S03]  /*31110*/  HMMA.16816.F32.BF16 R56, R8, R58, R16 ;  /* 0x0000003a0838723c */ /* 0x000fe60000041810 */
[----:B------:R-:W4:-:S15]  /*31120*/  LDL.LU.64 R18, [R1+0x1798] ;  /* 0x0017980001127983 */ /* 0x000f1e0000300a00 */
[----:B------:R-:W-:Y:S01]  /*31130*/  NOP ;  /* 0x0000000000007918 */ /* 0x000fe20000000000 */
[----:B------:R-:W-:Y:S04]  /*31140*/  STL.64 [R1+0x4b0], R56 ;  /* 0x0004b03801007387 */ /* 0x000fe80000100a00 */
[----:B------:R0:W-:Y:S04]  /*31150*/  STL.64 [R1+0x4b8], R58 ;  /* 0x0004b83a01007387 */ /* 0x0001e80000100a00 */
[----:B0-----:R-:W4:Y:S01]  /*31160*/  LDL.LU.64 R58, [R1+0x1790] ;  /* 0x00179000013a7983 */ /* 0x001f220000300a00 */
[C---:B--2---:R-:W-:Y:S03]  /*31170*/  HMMA.16816.F32.BF16 R40, R8.reuse, R42, R52 ;  /* 0x0000002a0828723c */ /* 0x044fe60000041834 */
[----:B------:R-:W2:Y:S04]  /*31180*/  LDL.LU.64 R54, [R1+0x1788] ;  /* 0x0017880001367983 */ /* 0x000ea80000300a00 */
[----:B------:R-:W2:Y:S01]  /*31190*/  LDL.LU.64 R52, [R1+0x1780] ;  /* 0x0017800001347983 */ /* 0x000ea20000300a00 */
[C---:B---3--:R-:W-:Y:S11]  /*311a0*/  HMMA.16816.F32.BF16 R44, R8.reuse, R46, R48 ;  /* 0x0000002e082c723c */ /* 0x048ff60000041830 */
[----:B------:R0:W-:Y:S04]  /*311b0*/  STL.64 [R1+0x4a0], R40 ;  /* 0x0004a02801007387 */ /* 0x0001e80000100a00 */
[----:B------:R1:W-:Y:S01]  /*311c0*/  STL.64 [R1+0x4a8], R42 ;  /* 0x0004a82a01007387 */ /* 0x0003e20000100a00 */
[C---:B----4-:R-:W-:Y:S03]  /*311d0*/  HMMA.16816.F32.BF16 R20, R8.reuse, R22, R36 ;  /* 0x000000160814723c */ /* 0x050fe60000041824 */
[----:B0-----:R-:W3:Y:S04]  /*311e0*/  LDL.LU R40, [R1+0x430] ;  /* 0x0004300001287983 */ /* 0x001ee80000300800 */
[----:B------:R-:W3:Y:S04]  /*311f0*/  LDL.LU R41, [R1+0x434] ;  /* 0x0004340001297983 */ /* 0x000ee80000300800 */
[----:B-1----:R-:W3:Y:S04]  /*31200*/  LDL.LU R42, [R1+0x438] ;  /* 0x00043800012a7983 */ /* 0x002ee80000300800 */
[----:B------:R-:W3:Y:S04]  /*31210*/  LDL.LU R43, [R1+0x43c] ;  /* 0x00043c00012b7983 */ /* 0x000ee80000300800 */
[----:B------:R-:W4:Y:S04]  /*31220*/  LDL.LU.64 R50, [R1+0x1778] ;  /* 0x0017780001327983 */ /* 0x000f280000300a00 */
[----:B------:R-:W2:Y:S04]  /*31230*/  LDL.LU.64 R48, [R1+0x1770] ;  /* 0x0017700001307983 */ /* 0x000ea80000300a00 */
[----:B------:R-:W-:Y:S04]  /*31240*/  STL.64 [R1+0x490], R44 ;  /* 0x0004902c01007387 */ /* 0x000fe80000100a00 */
[----:B------:R0:W-:Y:S04]  /*31250*/  STL.64 [R1+0x498], R46 ;  /* 0x0004982e01007387 */ /* 0x0001e80000100a00 */
[----:B0-----:R-:W2:Y:S04]  /*31260*/  LDL.LU.64 R46, [R1+0x1768] ;  /* 0x00176800012e7983 */ /* 0x001ea80000300a00 */
[----:B------:R-:W2:Y:S04]  /*31270*/  LDL.LU R44, [R1+0x1760] ;  /* 0x00176000012c7983 */ /* 0x000ea80000300800 */
[----:B------:R-:W3:Y:S04]  /*31280*/  LDL.LU.64 R38, [R1+0x1758] ;  /* 0x0017580001267983 */ /* 0x000ee80000300a00 */
[----:B------:R-:W2:Y:S04]  /*31290*/  LDL.LU.64 R36, [R1+0x1750] ;  /* 0x0017500001247983 */ /* 0x000ea80000300a00 */
[----:B------:R-:W-:Y:S04]  /*312a0*/  STL.64 [R1+0x480], R20 ;  /* 0x0004801401007387 */ /* 0x000fe80000100a00 */
[----:B------:R0:W-:Y:S04]  /*312b0*/  STL.64 [R1+0x488], R22 ;  /* 0x0004881601007387 */ /* 0x0001e80000100a00 */
[----:B0-----:R-:W2:Y:S04]  /*312c0*/  LDL.LU.64 R22, [R1+0x1748] ;  /* 0x0017480001167983 */ /* 0x001ea80000300a00 */
[----:B------:R-:W3:Y:S01]  /*312d0*/  LDL.LU.64 R20, [R1+0x1740] ;  /* 0x0017400001147983 */ /* 0x000ee20000300a00 */
[----:B--2---:R-:W-:-:S15]  /*312e0*/  HMMA.16816.F32.BF16 R24, R8, R22, R24 ;  /* 0x000000160818723c */ /* 0x004fde0000041818 */
[----:B------:R-:W-:-:S04]  /*312f0*/  NOP ;  /* 0x0000000000007918 */ /* 0x000fc80000000000 */
[----:B------:R-:W-:Y:S04]  /*31300*/  STL.64 [R1+0x470], R24 ;  /* 0x0004701801007387 */ /* 0x000fe80000100a00 */
[----:B------:R0:W-:Y:S04]  /*31310*/  STL.64 [R1+0x478], R26 ;  /* 0x0004781a01007387 */ /* 0x0001e80000100a00 */
[----:B0-----:R-:W2:Y:S04]  /*31320*/  LDL.LU.64 R26, [R1+0x1738] ;  /* 0x00173800011a7983 */ /* 0x001ea80000300a00 */
[----:B------:R-:W4:Y:S04]  /*31330*/  LDL.LU.64 R24, [R1+0x1730] ;  /* 0x0017300001187983 */ /* 0x000f280000300a00 */
[----:B------:R-:W-:Y:S04]  /*31340*/  STL.64 [R1+0x1678], R22 ;  /* 0x0016781601007387 */ /* 0x000fe80000100a00 */
[----:B---3--:R0:W-:Y:S04]  /*31350*/  STL.64 [R1+0x1670], R20 ;  /* 0x0016701401007387 */ /* 0x0081e80000100a00 */
        /* <DEDUP_REMOVED lines=11> */
[----:B----4-:R0:W-:Y:S04]  /*31410*/  STL.64 [R1+0x1680], R24 ;  /* 0x0016801801007387 */ /* 0x0101e80000100a00 */
[----:B0-----:R-:W4:Y:S04]  /*31420*/  LDL.LU R24, [R1+0x400] ;  /* 0x0004000001187983 */ /* 0x001f280000300800 */
[----:B------:R-:W4:Y:S04]  /*31430*/  LDL.LU R25, [R1+0x404] ;  /* 0x0004040001197983 */ /* 0x000f280000300800 */
[----:B------:R-:W4:Y:S04]  /*31440*/  LDL.LU R26, [R1+0x408] ;  /* 0x00040800011a7983 */ /* 0x000f280000300800 */
[----:B------:R-:W4:Y:S01]  /*31450*/  LDL.LU R27, [R1+0x40c] ;  /* 0x00040c00011b7983 */ /* 0x000f220000300800 */
[----:B--2---:R-:W-:-:S15]  /*31460*/  HMMA.16816.F32.BF16 R32, R8, R30, R32 ;  /* 0x0000001e0820723c */ /* 0x004fde0000041820 */
[----:B------:R-:W-:-:S04]  /*31470*/  NOP ;  /* 0x0000000000007918 */ /* 0x000fc80000000000 */
[----:B------:R-:W-:Y:S04]  /*31480*/  STL.64 [R1+0x450], R32 ;  /* 0x0004502001007387 */ /* 0x000fe80000100a00 */
[----:B------:R0:W-:Y:S04]  /*31490*/  STL.64 [R1+0x458], R34 ;  /* 0x0004582201007387 */ /* 0x0001e80000100a00 */
[----:B0-----:R-:W2:Y:S04]  /*314a0*/  LDL.LU.64 R34, [R1+0x1718] ;  /* 0x0017180001227983 */ /* 0x001ea80000300a00 */
[----:B------:R-:W4:Y:S01]  /*314b0*/  LDL.LU.64 R32, [R1+0x1710] ;  /* 0x0017100001207983 */ /* 0x000f220000300a00 */
[C---:B------:R-:W-:Y:S03]  /*314c0*/  HMMA.16816.F32.BF16 R40, R8.reuse, R38, R40 ;  /* 0x000000260828723c */ /* 0x040fe60000041828 */
        /* <DEDUP_REMOVED lines=8> */
[----:B------:R0:W-:Y:S04]  /*31550*/  STL.64 [R1+0x440], R20 ;  /* 0x0004401401007387 */ /* 0x0001e80000100a00 */
[----:B------:R1:W-:Y:S04]  /*31560*/  STL.64 [R1+0x448], R22 ;  /* 0x0004481601007387 */ /* 0x0003e80000100a00 */
[----:B0-----:R-:W2:Y:S04]  /*31570*/  LDL.LU R20, [R1+0x930] ;  /* 0x0009300001147983 */ /* 0x001ea80000300800 */
[----:B------:R-:W2:Y:S04]  /*31580*/  LDL.LU R21, [R1+0x934] ;  /* 0x0009340001157983 */ /* 0x000ea80000300800 */
[----:B-1----:R-:W2:Y:S04]  /*31590*/  LDL.LU R22, [R1+0x938] ;  /* 0x0009380001167983 */ /* 0x002ea80000300800 */
[----:B------:R-:W2:Y:S04]  /*315a0*/  LDL.LU R23, [R1+0x93c] ;  /* 0x00093c0001177983 */ /* 0x000ea80000300800 */
[----:B------:R-:W-:Y:S04]  /*315b0*/  STL.64 [R1+0x16a8], R34 ;  /* 0x0016a82201007387 */ /* 0x000fe80000100a00 */
[----:B----4-:R0:W-:Y:S04]  /*315c0*/  STL.64 [R1+0x16a0], R32 ;  /* 0x0016a02001007387 */ /* 0x0101e80000100a00 */
[----:B0-----:R-:W4:Y:S04]  /*315d0*/  LDL.LU R32, [R1+0x420] ;  /* 0x0004200001207983 */ /* 0x001f280000300800 */
[----:B------:R-:W4:Y:S04]  /*315e0*/  LDL.LU R33, [R1+0x424] ;  /* 0x0004240001217983 */ /* 0x000f280000300800 */
[----:B------:R-:W4:Y:S04]  /*315f0*/  LDL.LU R34, [R1+0x428] ;  /* 0x0004280001227983 */ /* 0x000f280000300800 */
[----:B------:R-:W4:Y:S04]  /*31600*/  LDL.LU R35, [R1+0x42c] ;  /* 0x00042c0001237983 */ /* 0x000f280000300800 */
[----:B------:R-:W-:Y:S04]  /*31610*/  STL.64 [R1+0x430], R40 ;  /* 0x0004302801007387 */ /* 0x000fe80000100a00 */
[----:B------:R0:W-:Y:S04]  /*31620*/  STL.64 [R1+0x438], R42 ;  /* 0x0004382a01007387 */ /* 0x0001e80000100a00 */
[----:B0-----:R-:W4:Y:S01]  /*31630*/  LDL.LU.64 R42, [R1+0x1708] ;  /* 0x00170800012a7983 */ /* 0x001f220000300a00 */
[C---:B---3--:R-:W-:Y:S03]  /*31640*/  HMMA.16816.F32.BF16 R28, R8.reuse, R46, R28 ;  /* 0x0000002e081c723c */ /* 0x048fe6000004181c */
[----:B------:R-:W-:Y:S04]  /*31650*/  STL.64 [R1+0x16b8], R38 ;  /* 0x0016b82601007387 */ /* 0x000fe80000100a00 */
[----:B------:R-:W-:Y:S01]  /*31660*/  STL.64 [R1+0x16b0], R36 ;  /* 0x0016b02401007387 */ /* 0x000fe20000100a00 */
[----:B----4-:R-:W-:Y:S03]  /*31670*/  HMMA.16816.F32.BF16 R32, R8, R42, R32 ;  /* 0x0000002a0820723c */ /* 0x010fe60000041820 */
[----:B------:R0:W-:Y:S04]  /*31680*/  STL.64 [R1+0x16f0], R42 ;  /* 0x0016f02a01007387 */ /* 0x0001e80000100a00 */
[----:B------:R-:W3:-:S12]  /*31690*/  LDL.LU R40, [R1+0x380] ;  /* 0x0003800001287983 */ /* 0x000ed80000300800 */
[----:B------:R-:W-:Y:S04]  /*316a0*/  STL.64 [R1+0x420], R32 ;  /* 0x0004202001007387 */ /* 0x000fe80000100a00 */
[----:B------:R-:W-:Y:S04]  /*316b0*/  STL.64 [R1+0x428], R34 ;  /* 0x0004282201007387 */ /* 0x000fe80000100a00 */
[----:B------:R-:W3:Y:S04]  /*316c0*/  LDL.LU R41, [R1+0x384] ;  /* 0x0003840001297983 */ /* 0x000ee80000300800 */
[----:B0-----:R-:W3:Y:S04]  /*316d0*/  LDL.LU R42, [R1+0x388] ;  /* 0x00038800012a7983 */ /* 0x001ee80000300800 */
[----:B------:R-:W3:Y:S04]  /*316e0*/  LDL.LU R43, [R1+0x38c] ;  /* 0x00038c00012b7983 */ /* 0x000ee80000300800 */
[----:B------:R-:W-:Y:S04]  /*316f0*/  STL.64 [R1+0x1700], R46 ;  /* 0x0017002e01007387 */ /* 0x000fe80000100a00 */
[----:B------:R0:W-:Y:S04]  /*31700*/  STL [R1+0x16f8], R44 ;  /* 0x0016f82c01007387 */ /* 0x0001e80000100800 */
[----:B------:R1:W-:Y:S04]  /*31710*/  STL.64 [R1+0x410], R28 ;  /* 0x0004101c01007387 */ /* 0x0003e80000100a00 */
[----:B------:R4:W-:Y:S04]  /*31720*/  STL.64 [R1+0x418], R30 ;  /* 0x0004181e01007387 */ /* 0x0009e80000100a00 */
[----:B0-----:R-:W3:Y:S04]  /*31730*/  LDL.LU R44, [R1+0x3f0] ;  /* 0x0003f000012c7983 */ /* 0x001ee80000300800 */
[----:B------:R-:W3:Y:S04]  /*31740*/  LDL.LU R45, [R1+0x3f4] ;  /* 0x0003f400012d7983 */ /* 0x000ee80000300800 */
[----:B------:R-:W3:Y:S04]  /*31750*/  LDL.LU R46, [R1+0x3f8] ;  /* 0x0003f800012e7983 */ /* 0x000ee80000300800 */
[----:B------:R-:W3:Y:S01]  /*31760*/  LDL.LU R47, [R1+0x3fc] ;  /* 0x0003fc00012f7983 */ /* 0x000ee20000300800 */
[----:B------:R-:W-:Y:S03]  /*31770*/  HMMA.16816.F32.BF16 R24, R8, R50, R24 ;  /* 0x000000320818723c */ /* 0x000fe60000041818 */
[----:B-1----:R-:W3:Y:S05]  /*31780*/  LDL.LU R28, [R1+0x5c0] ;  /* 0x0005c000011c7983 */ /* 0x002eea0000300800 */
[----:B--2---:R-:W-:Y:S11]  /*31790*/  HMMA.16816.F32.BF16 R16, R4, R18, R20 ;  /* 0x000000120410723c */ /* 0x004ff60000041814 */
[----:B------:R-:W-:Y:S04]  /*317a0*/  STL.64 [R1+0x400], R24 ;  /* 0x0004001801007387 */ /* 0x000fe80000100a00 */
[----:B------:R0:W-:Y:S04]  /*317b0*/  STL.64 [R1+0x408], R26 ;  /* 0x0004081a01007387 */ /* 0x0001e80000100a00 */
[----:B------:R-:W2:Y:S04]  /*317c0*/  LDL.LU R29, [R1+0x5c4] ;  /* 0x0005c400011d7983 */ /* 0x000ea80000300800 */
[----:B----4-:R-:W2:Y:S04]  /*317d0*/  LDL.LU R30, [R1+0x5c8] ;  /* 0x0005c800011e7983 */ /* 0x010ea80000300800 */
[----:B------:R-:W2:Y:S04]  /*317e0*/  LDL.LU R31, [R1+0x5cc] ;  /* 0x0005cc00011f7983 */ /* 0x000ea80000300800 */
[----:B------:R-:W4:Y:S04]  /*317f0*/  LDL.LU R36, [R1+0x900] ;  /* 0x0009000001247983 */ /* 0x000f280000300800 */
[----:B------:R-:W4:Y:S04]  /*31800*/  LDL.LU R37, [R1+0x904] ;  /* 0x0009040001257983 */ /* 0x000f280000300800 */
[----:B------:R-:W4:Y:S04]  /*31810*/  LDL.LU R38, [R1+0x908] ;  /* 0x0009080001267983 */ /* 0x000f280000300800 */
[----:B------:R-:W4:Y:S04]  /*31820*/  LDL.LU R39, [R1+0x90c] ;  /* 0x00090c0001277983 */ /* 0x000f280000300800 */
[----:B0-----:R-:W2:Y:S04]  /*31830*/  LDL.LU.64 R26, [R1+0x138] ;  /* 0x00013800011a7983 */ /* 0x001ea80000300a00 */
[----:B------:R-:W-:Y:S04]  /*31840*/  STL.64 [R1+0x1650], R50 ;  /* 0x0016503201007387 */ /* 0x000fe80000100a00 */
[----:B------:R-:W-:Y:S04]  /*31850*/  STL.64 [R1+0x1648], R48 ;  /* 0x0016483001007387 */ /* 0x000fe80000100a00 */
[----:B------:R-:W-:Y:S04]  /*31860*/  STL.64 [R1+0x1640], R54 ;  /* 0x0016403601007387 */ /* 0x000fe80000100a00 */
[----:B------:R-:W-:Y:S01]  /*31870*/  STL.64 [R1+0x1638], R52 ;  /* 0x0016383401007387 */ /* 0x000fe20000100a00 */
[C---:B---3--:R-:W-:Y:S08]  /*31880*/  HMMA.16816.F32.BF16 R44, R8.reuse, R54, R44 ;  /* 0x00000036082c723c */ /* 0x048ff0000004182c */
[----:B------:R-:W-:Y:S11]  /*31890*/  HMMA.16816.F32.BF16 R8, R8, R58, R40 ;  /* 0x0000003a0808723c */ /* 0x000ff60000041828 */
[----:B------:R0:W-:Y:S04]  /*318a0*/  STL.64 [R1+0x3f0], R44 ;  /* 0x0003f02c01007387 */ /* 0x0001e80000100a00 */
[----:B------:R1:W-:Y:S04]  /*318b0*/  STL.64 [R1+0x3f8], R46 ;  /* 0x0003f82e01007387 */ /* 0x0003e80000100a00 */
[----:B------:R-:W-:Y:S04]  /*318c0*/  STL [R1+0x1634], R58 ;  /* 0x0016343a01007387 */ /* 0x000fe80000100800 */
[----:B------:R-:W-:Y:S04]  /*318d0*/  STL [R1+0x1630], R59 ;  /* 0x0016303b01007387 */ /* 0x000fe80000100800 */
[----:B------:R3:W-:Y:S04]  /*318e0*/  STL.64 [R1+0x380], R8 ;  /* 0x0003800801007387 */ /* 0x0007e80000100a00 */
[----:B------:R0:W-:Y:S04]  /*318f0*/  STL.64 [R1+0x388], R10 ;  /* 0x0003880a01007387 */ /* 0x0001e80000100a00 */
[----:B------:R1:W-:Y:S04]  /*31900*/  STL.64 [R1+0x190], R16 ;  /* 0x0001901001007387 */ /* 0x0003e80000100a00 */
[----:B------:R1:W-:Y:S04]  /*31910*/  STL.64 [R1+0x198], R18 ;  /* 0x0001981201007387 */ /* 0x0003e80000100a00 */
[----:B0-----:R-:W3:Y:S04]  /*31920*/  LDL.LU R44, [R1+0x5b0] ;  /* 0x0005b000012c7983 */ /* 0x001ee80000300800 */
[----:B------:R-:W3:Y:S04]  /*31930*/  LDL.LU R45, [R1+0x5b4] ;  /* 0x0005b400012d7983 */ /* 0x000ee80000300800 */
[----:B-1----:R-:W3:Y:S04]  /*31940*/  LDL.LU R46, [R1+0x5b8] ;  /* 0x0005b800012e7983 */ /* 0x002ee80000300800 */
[----:B------:R-:W3:Y:S04]  /*31950*/  LDL.LU R47, [R1+0x5bc] ;  /* 0x0005bc00012f7983 */ /* 0x000ee80000300800 */
[----:B------:R-:W3:Y:S01]  /*31960*/  LDL.LU.64 R42, [R1+0x128] ;  /* 0x00012800012a7983 */ /* 0x000ee20000300a00 */
[----:B------:R-:W-:-:S02]  /*31970*/  IMAD.MOV.U32 R34, RZ, RZ, R2 ;  /* 0x000000ffff227224 */ /* 0x000fc400078e0002 */
[----:B------:R-:W-:Y:S01]  /*31980*/  IMAD.MOV.U32 R35, RZ, RZ, R0 ;  /* 0x000000ffff237224 */ /* 0x000fe200078e0000 */
[C---:B--2---:R-:W-:Y:S08]  /*31990*/  HMMA.16816.F32.BF16 R28, R4.reuse, R26, R28 ;  /* 0x0000001a041c723c */ /* 0x044ff0000004181c */
[----:B----4-:R-:W-:Y:S01]  /*319a0*/  HMMA.16816.F32.BF16 R32, R4, R34, R36 ;  /* 0x000000220420723c */ /* 0x010fe20000041824 */
[----:B------:R-:W2:Y:S04]  /*319b0*/  LDL.LU R52, [R1+0x5a0] ;  /* 0x0005a00001347983 */ /* 0x000ea80000300800 */
[----:B------:R-:W2:Y:S04]  /*319c0*/  LDL.LU R53, [R1+0x5a4] ;  /* 0x0005a40001357983 */ /* 0x000ea80000300800 */
[----:B------:R-:W2:Y:S04]  /*319d0*/  LDL.LU R54, [R1+0x5a8] ;  /* 0x0005a80001367983 */ /* 0x000ea80000300800 */
[----:B------:R-:W2:Y:S04]  /*319e0*/  LDL.LU R55, [R1+0x5ac] ;  /* 0x0005ac0001377983 */ /* 0x000ea80000300800 */
[----:B---3--:R-:W3:Y:S04]  /*319f0*/  LDL.LU R8, [R1+0x590] ;  /* 0x0005900001087983 */ /* 0x008ee80000300800 */
[----:B------:R-:W3:Y:S04]  /*31a00*/  LDL.LU R9, [R1+0x594] ;  /* 0x0005940001097983 */ /* 0x000ee80000300800 */
[----:B------:R-:W3:Y:S04]  /*31a10*/  LDL.LU R10, [R1+0x598] ;  /* 0x00059800010a7983 */ /* 0x000ee80000300800 */
[----:B------:R-:W3:Y:S01]  /*31a20*/  LDL.LU R11, [R1+0x59c] ;  /* 0x00059c00010b7983 */ /* 0x000ee20000300800 */
[----:B------:R-:W-:-:S03]  /*31a30*/  IMAD.MOV.U32 R56, RZ, RZ, R16 ;  /* 0x000000ffff387224 */ /* 0x000fc600078e0010 */
[----:B------:R-:W3:Y:S04]  /*31a40*/  LDL.LU.64 R50, [R1+0x108] ;  /* 0x0001080001327983 */ /* 0x000ee80000300a00 */
[----:B------:R-:W4:Y:S01]  /*31a50*/  LDL.LU R16, [R1+0x580] ;  /* 0x0005800001107983 */ /* 0x000f220000300800 */
[----:B------:R-:W-:-:S03]  /*31a60*/  IMAD.MOV.U32 R57, RZ, RZ, R18 ;  /* 0x000000ffff397224 */ /* 0x000fc600078e0012 */
[----:B------:R-:W4:Y:S04]  /*31a70*/  LDL.LU R17, [R1+0x584] ;  /* 0x0005840001117983 */ /* 0x000f280000300800 */
[----:B------:R-:W4:Y:S04]  /*31a80*/  LDL.LU R18, [R1+0x588] ;  /* 0x0005880001127983 */ /* 0x000f280000300800 */
[----:B------:R-:W4:Y:S04]  /*31a90*/  LDL.LU R19, [R1+0x58c] ;  /* 0x00058c0001137983 */ /* 0x000f280000300800 */
[----:B------:R-:W4:Y:S04]  /*31aa0*/  LDL.LU.64 R22, [R1+0xf8] ;  /* 0x0000f80001167983 */ /* 0x000f280000300a00 */
[----:B------:R-:W-:Y:S04]  /*31ab0*/  STL.64 [R1+0x180], R32 ;  /* 0x0001802001007387 */ /* 0x000fe80000100a00 */
[----:B------:R0:W-:Y:S04]  /*31ac0*/  STL.64 [R1+0x188], R34 ;  /* 0x0001882201007387 */ /* 0x0001e80000100a00 */
[----:B------:R1:W-:Y:S04]  /*31ad0*/  STL.64 [R1+0x5c0], R28 ;  /* 0x0005c01c01007387 */ /* 0x0003e80000100a00 */
[----:B------:R0:W-:Y:S04]  /*31ae0*/  STL.64 [R1+0x5c8], R30 ;  /* 0x0005c81e01007387 */ /* 0x0001e80000100a00 */
[----:B------:R-:W2:Y:S04]  /*31af0*/  LDL R13, [R1+0x13e0] ;  /* 0x0013e000010d7983 */ /* 0x000ea80000100800 */
[----:B------:R-:W2:Y:S04]  /*31b00*/  LDL.LU R36, [R1+0x750] ;  /* 0x0007500001247983 */ /* 0x000ea80000300800 */
[----:B------:R-:W2:Y:S04]  /*31b10*/  LDL.LU R37, [R1+0x754] ;  /* 0x0007540001257983 */ /* 0x000ea80000300800 */
[----:B------:R-:W2:Y:S04]  /*31b20*/  LDL.LU R38, [R1+0x758] ;  /* 0x0007580001267983 */ /* 0x000ea80000300800 */
[----:B------:R-:W2:Y:S01]  /*31b30*/  LDL.LU R39, [R1+0x75c] ;  /* 0x00075c0001277983 */ /* 0x000ea20000300800 */
[----:B------:R-:W-:-:S02]  /*31b40*/  IMAD.MOV.U32 R58, RZ, RZ, R26 ;  /* 0x000000ffff3a7224 */ /* 0x000fc400078e001a */
[----:B------:R-:W-:Y:S01]  /*31b50*/  IMAD.MOV.U32 R59, RZ, RZ, R27 ;  /* 0x000000ffff3b7224 */ /* 0x000fe200078e001b */
[----:B0-----:R-:W2:Y:S04]  /*31b60*/  LDL.LU.64 R34, [R1+0xe8] ;  /* 0x0000e80001227983 */ /* 0x001ea80000300a00 */
[----:B-1----:R-:W2:Y:S04]  /*31b70*/  LDL.LU R28, [R1+0x740] ;  /* 0x00074000011c7983 */ /* 0x002ea80000300800 */
[----:B------:R-:W2:Y:S04]  /*31b80*/  LDL.LU R29, [R1+0x744] ;  /* 0x00074400011d7983 */ /* 0x000ea80000300800 */
[----:B------:R-:W2:Y:S04]  /*31b90*/  LDL.LU R30, [R1+0x748] ;  /* 0x00074800011e7983 */ /* 0x000ea80000300800 */
[----:B------:R-:W2:Y:S04]  /*31ba0*/  LDL.LU R31, [R1+0x74c] ;  /* 0x00074c00011f7983 */ /* 0x000ea80000300800 */
[----:B------:R-:W2:Y:S04]  /*31bb0*/  LDL.LU.64 R26, [R1+0xd8] ;  /* 0x0000d800011a7983 */ /* 0x000ea80000300a00 */
[----:B------:R0:W-:Y:S04]  /*31bc0*/  STL.64 [R1+0x1668], R58 ;  /* 0x0016683a01007387 */ /* 0x0001e80000100a00 */
[----:B------:R-:W-:Y:S04]  /*31bd0*/  STL.64 [R1+0x1660], R56 ;  /* 0x0016603801007387 */ /* 0x000fe80000100a00 */
[----:B0-----:R-:W2:Y:S01]  /*31be0*/  LDL.LU.64 R58, [R1+0x118] ;  /* 0x00011800013a7983 */ /* 0x001ea20000300a00 */
[----:B------:R-:W-:-:S15]  /*31bf0*/  HMMA.16816.F32.BF16 R44, R4, R42, R44 ;  /* 0x0000002a042c723c */ /* 0x000fde000004182c */
[----:B------:R-:W-:-:S04]  /*31c00*/  NOP ;  /* 0x0000000000007918 */ /* 0x000fc80000000000 */
[----:B------:R-:W-:Y:S04]  /*31c10*/  STL.64 [R1+0x5b0], R44 ;  /* 0x0005b02c01007387 */ /* 0x000fe80000100a00 */
[----:B------:R0:W-:Y:S04]  /*31c20*/  STL.64 [R1+0x5b8], R46 ;  /* 0x0005b82e01007387 */ /* 0x0001e80000100a00 */
[----:B0-----:R-:W2:Y:S04]  /*31c30*/  LDL.LU.64 R46, [R1+0x1700] ;  /* 0x00170000012e7983 */ /* 0x001ea80000300a00 */
[----:B------:R-:W4:Y:S01]  /*31c40*/  LDL.LU R44, [R1+0x16f8] ;  /* 0x0016f800012c7983 */ /* 0x000f220000300800 */
[----:B------:R-:W-:-:S02]  /*31c50*/  IMAD.MOV.U32 R45, RZ, RZ, R42 ;  /* 0x000000ffff2d7224 */ /* 0x000fc400078e002a */
[----:B------:R-:W-:Y:S02]  /*31c60*/  IMAD.MOV.U32 R40, RZ, RZ, R43 ;  /* 0x000000ffff287224 */ /* 0x000fe400078e002b */
[----:B------:R-:W4:Y:S01]  /*31c70*/  LDL.LU.64 R42, [R1+0x16f0] ;  /* 0x0016f000012a7983 */ /* 0x000f220000300a00 */
[C---:B---3--:R-:W-:Y:S03]  /*31c80*/  HMMA.16816.F32.BF16 R8, R4.reuse, R50, R8 ;  /* 0x000000320408723c */ /* 0x048fe60000041808 */
[----:B--2---:R-:W-:Y:S04]  /*31c90*/  STL.64 [R1+0x16c8], R46 ;  /* 0x0016c82e01007387 */ /* 0x004fe80000100a00 */
[----:B----4-:R0:W-:Y:S02]  /*31ca0*/  STL.64 [R1+0x16c0], R44 ;  /* 0x0016c02c01007387 */ /* 0x0101e40000100a00 */
[----:B0-----:R-:W-:Y:S01]  /*31cb0*/  HMMA.16816.F32.BF16 R44, R4, R58, R52 ;  /* 0x0000003a042c723c */ /* 0x001fe20000041834 */
[----:B------:R-:W-:-:S02]  /*31cc0*/  IMAD.MOV.U32 R55, RZ, RZ, R50 ;  /* 0x000000ffff377224 */ /* 0x000fc400078e0032 */
[----:B------:R-:W-:-:S15]  /*31cd0*/  IMAD.MOV.U32 R54, RZ, RZ, R51 ;  /* 0x000000ffff367224 */ /* 0x000fde00078e0033 */
[----:B------:R-:W-:Y:S01]  /*31ce0*/  NOP ;  /* 0x0000000000007918 */ /* 0x000fe20000000000 */
[----:B------:R-:W-:Y:S04]  /*31cf0*/  STL.64 [R1+0x5a0], R44 ;  /* 0x0005a02c01007387 */ /* 0x000fe80000100a00 */
[----:B------:R-:W-:Y:S04]  /*31d00*/  STL.64 [R1+0x5a8], R46 ;  /* 0x0005a82e01007387 */ /* 0x000fe80000100a00 */
[----:B------:R-:W-:Y:S04]  /*31d10*/  STL.64 [R1+0x590], R8 ;  /* 0x0005900801007387 */ /* 0x000fe80000100a00 */
[----:B------:R0:W-:Y:S02]  /*31d20*/  STL.64 [R1+0x598], R10 ;  /* 0x0005980a01007387 */ /* 0x0001e40000100a00 */
[----:B0-----:R-:W-:Y:S01]  /*31d30*/  HMMA.16816.F32.BF16 R8, R4, R22, R16 ;  /* 0x000000160408723c */ /* 0x001fe20000041810 */
[----:B------:R-:W-:-:S02]  /*31d40*/  IMAD.MOV.U32 R53, RZ, RZ, R58 ;  /* 0x000000ffff357224 */ /* 0x000fc400078e003a */
[----:B------:R-:W-:Y:S02]  /*31d50*/  IMAD.MOV.U32 R52, RZ, RZ, R59 ;  /* 0x000000ffff347224 */ /* 0x000fe400078e003b */
[----:B------:R-:W-:Y:S01]  /*31d60*/  IMAD.MOV.U32 R18, RZ, RZ, R23 ;  /* 0x000000ffff127224 */ /* 0x000fe200078e0017 */
[----:B------:R-:W-:Y:S01]  /*31d70*/  STL.64 [R1+0x16d8], R54 ;  /* 0x0016d83601007387 */ /* 0x000fe20000100a00 */
[----:B------:R-:W-:-:S03]  /*31d80*/  IMAD.MOV.U32 R19, RZ, RZ, R22 ;  /* 0x000000ffff137224 */ /* 0x000fc600078e0016 */
[----:B------:R-:W-:Y:S09]  /*31d90*/  STL.64 [R1+0x16d0], R52 ;  /* 0x0016d03401007387 */ /* 0x000ff20000100a00 */
[----:B------:R-:W-:Y:S04]  /*31da0*/  STL.64 [R1+0x580], R8 ;  /* 0x0005800801007387 */ /* 0x000fe80000100a00 */
[----:B------:R-:W-:Y:S04]  /*31db0*/  STL.64 [R1+0x588], R10 ;  /* 0x0005880a01007387 */ /* 0x000fe80000100a00 */
[----:B------:R0:W-:Y:S04]  /*31dc0*/  STL [R1+0x15b8], R18 ;  /* 0x0015b81201007387 */ /* 0x0001e80000100800 */
[----:B------:R1:W-:Y:S04]  /*31dd0*/  STL [R1+0x15b4], R19 ;  /* 0x0015b41301007387 */ /* 0x0003e80000100800 */
[----:B------:R-:W2:Y:S04]  /*31de0*/  LDL.LU R16, [R1+0x730] ;  /* 0x0007300001107983 */ /* 0x000ea80000300800 */
[----:B------:R-:W2:Y:S04]  /*31df0*/  LDL.LU R17, [R1+0x734] ;  /* 0x0007340001117983 */ /* 0x000ea80000300800 */
[----:B------:R-:W3:Y:S04]  /*31e00*/  LDSM.16.MT88.4 R8, [R13+UR5+0x4800] ;  /* 0x004800050d08783b */ /* 0x000ee80008004200 */
[----:B0-----:R-:W2:Y:S04]  /*31e10*/  LDL.LU R18, [R1+0x738] ;  /* 0x0007380001127983 */ /* 0x001ea80000300800 */
[----:B-1----:R-:W2:Y:S04]  /*31e20*/  LDL.LU R19, [R1+0x73c] ;  /* 0x00073c0001137983 */ /* 0x002ea80000300800 */
[----:B------:R-:W2:Y:S04]  /*31e30*/  LDL.LU.64 R22, [R1+0xc8] ;  /* 0x0000c80001167983 */ /* 0x000ea80000300a00 */
[----:B---3--:R-:W-:Y:S04]  /*31e40*/  STL.64 [R1+0x16e8], R10 ;  /* 0x0016e80a01007387 */ /* 0x008fe80000100a00 */
[----:B------:R0:W-:Y:S02]  /*31e50*/  STL.64 [R1+0x16e0], R8 ;  /* 0x0016e00801007387 */ /* 0x0001e40000100a00 */
[----:B0-----:R-:W-:Y:S01]  /*31e60*/  HMMA.16816.F32.BF16 R8, R4, R34, R36 ;  /* 0x000000220408723c */ /* 0x001fe20000041824 */
[----:B------:R-:W-:-:S02]  /*31e70*/  IMAD.MOV.U32 R2, RZ, RZ, R35 ;  /* 0x000000ffff027224 */ /* 0x000fc400078e0023 */
[----:B------:R-:W-:-:S15]  /*31e80*/  IMAD.MOV.U32 R61, RZ, RZ, R34 ;  /* 0x000000ffff3d7224 */ /* 0x000fde00078e0022 */
[----:B------:R-:W-:Y:S01]  /*31e90*/  NOP ;  /* 0x0000000000007918 */ /* 0x000fe20000000000 */
[----:B------:R-:W-:Y:S04]  /*31ea0*/  STL.64 [R1+0x750], R8 ;  /* 0x0007500801007387 */ /* 0x000fe80000100a00 */
[----:B------:R0:W-:Y:S02]  /*31eb0*/  STL.64 [R1+0x758], R10 ;  /* 0x0007580a01007387 */ /* 0x0001e40000100a00 */
[----:B0-----:R-:W-:Y:S02]  /*31ec0*/  HMMA.16816.F32.BF16 R8, R4, R26, R28 ;  /* 0x0000001a0408723c */ /* 0x001fe4000004181c */
[----:B------:R-:W-:Y:S04]  /*31ed0*/  STL [R1+0x15c0], R2 ;  /* 0x0015c00201007387 */ /* 0x000fe80000100800 */
[----:B------:R-:W-:-:S13]  /*31ee0*/  STL [R1+0x15bc], R61 ;  /* 0x0015bc3d01007387 */ /* 0x000fda0000100800 */
[----:B------:R-:W-:Y:S04]  /*31ef0*/  STL.64 [R1+0x740], R8 ;  /* 0x0007400801007387 */ /* 0x000fe80000100a00 */
[----:B------:R0:W-:Y:S04]  /*31f00*/  STL.64 [R1+0x748], R10 ;  /* 0x0007480a01007387 */ /* 0x0001e80000100a00 */
[----:B0-----:R-:W3:Y:S04]  /*31f10*/  LDL.LU.64 R10, [R1+0xb8] ;  /* 0x0000b800010a7983 */ /* 0x001ee80000300a00 */
[----:B------:R-:W4:Y:S04]  /*31f20*/  LDL.LU R52, [R1+0x710] ;  /* 0x0007100001347983 */ /* 0x000f280000300800 */
[----:B------:R-:W4:Y:S04]  /*31f30*/  LDL.LU R53, [R1+0x714] ;  /* 0x0007140001357983 */ /* 0x000f280000300800 */
[----:B------:R-:W4:Y:S04]  /*31f40*/  LDL.LU R54, [R1+0x718] ;  /* 0x0007180001367983 */ /* 0x000f280000300800 */
[----:B------:R-:W4:Y:S04]  /*31f50*/  LDL.LU R55, [R1+0x71c] ;  /* 0x00071c0001377983 */ /* 0x000f280000300800 */
[----:B------:R-:W4:Y:S04]  /*31f60*/  LDL.LU.64 R46, [R1+0xa8] ;  /* 0x0000a800012e7983 */ /* 0x000f280000300a00 */
        /* <DEDUP_REMOVED lines=9> */
[----:B------:R-:W4:Y:S01]  /*32000*/  LDL.LU.64 R34, [R1+0x88] ;  /* 0x0000880001227983 */ /* 0x000f220000300a00 */
[----:B------:R-:W-:-:S03]  /*32010*/  IMAD.MOV.U32 R60, RZ, RZ, R27 ;  /* 0x000000ffff3c7224 */ /* 0x000fc600078e001b */
[----:B------:R-:W4:Y:S01]  /*32020*/  LDL.LU R28, [R1+0x6e0] ;  /* 0x0006e000011c7983 */ /* 0x000f220000300800 */
[----:B------:R-:W-:-:S03]  /*32030*/  IMAD.MOV.U32 R3, RZ, RZ, R26 ;  /* 0x000000ffff037224 */ /* 0x000fc600078e001a */
[----:B------:R-:W4:Y:S04]  /*32040*/  LDL.LU R29, [R1+0x6e4] ;  /* 0x0006e400011d7983 */ /* 0x000f280000300800 */
[----:B------:R-:W4:Y:S04]  /*32050*/  LDL.LU R30, [R1+0x6e8] ;  /* 0x0006e800011e7983 */ /* 0x000f280000300800 */
[----:B------:R-:W4:Y:S04]  /*32060*/  LDL.LU R31, [R1+0x6ec] ;  /* 0x0006ec00011f7983 */ /* 0x000f280000300800 */
[----:B------:R-:W4:Y:S04]  /*32070*/  LDL.LU.64 R26, [R1+0x78] ;  /* 0x00007800011a7983 */ /* 0x000f280000300a00 */
[----:B------:R-:W-:Y:S04]  /*32080*/  STL [R1+0x15c8], R60 ;  /* 0x0015c83c01007387 */ /* 0x000fe80000100800 */
[----:B------:R-:W-:Y:S01]  /*32090*/  STL [R1+0x15c4], R3 ;  /* 0x0015c40301007387 */ /* 0x000fe20000100800 */
[----:B--2---:R-:W-:Y:S01]  /*320a0*/  HMMA.16816.F32.BF16 R16, R4, R22, R16 ;  /* 0x000000160410723c */ /* 0x004fe20000041810 */
[----:B------:R-:W-:-:S15]  /*320b0*/  IMAD.MOV.U32 R0, RZ, RZ, R23 ;  /* 0x000000ffff007224 */ /* 0x000fde00078e0017 */
[----:B------:R-:W-:-:S03]  /*320c0*/  NOP ;  /* 0x0000000000007918 */ /* 0x000fc60000000000 */
[----:B------:R-:W-:Y:S04]  /*320d0*/  STL.64 [R1+0x730], R16 ;  /* 0x0007301001007387 */ /* 0x000fe80000100a00 */
[----:B------:R0:W-:Y:S04]  /*320e0*/  STL.64 [R1+0x738], R18 ;  /* 0x0007381201007387 */ /* 0x0001e80000100a00 */
[----:B------:R-:W2:Y:S04]  /*320f0*/  LDL.LU R20, [R1+0x6d0] ;  /* 0x0006d00001147983 */ /* 0x000ea80000300800 */
[----:B------:R-:W2:Y:S01]  /*32100*/  LDL.LU R21, [R1+0x6d4] ;  /* 0x0006d40001157983 */ /* 0x000ea20000300800 */
[----:B0-----:R-:W-:-:S03]  /*32110*/  IMAD.MOV.U32 R19, RZ, RZ, R22 ;  /* 0x000000ffff137224 */ /* 0x001fc600078e0016 */
[----:B------:R-:W2:Y:S04]  /*32120*/  LDL.LU R22, [R1+0x6d8] ;  /* 0x0006d80001167983 */ /* 0x000ea80000300800 */
[----:B------:R-:W2:Y:S04]  /*32130*/  LDL.LU R23, [R1+0x6dc] ;  /* 0x0006dc0001177983 */ /* 0x000ea80000300800 */
[----:B------:R-:W-:Y:S04]  /*32140*/  STL [R1+0x15d0], R0 ;  /* 0x0015d00001007387 */ /* 0x000fe80000100800 */
[----:B------:R0:W-:Y:S04]  /*32150*/  STL [R1+0x15cc], R19 ;  /* 0x0015cc1301007387 */ /* 0x0001e80000100800 */
[----:B------:R-:W2:Y:S04]  /*32160*/  LDL.LU R16, [R1+0x720] ;  /* 0x0007200001107983 */ /* 0x000ea80000300800 */
[----:B------:R-:W2:Y:S04]  /*32170*/  LDL.LU R17, [R1+0x724] ;  /* 0x0007240001117983 */ /* 0x000ea80000300800 */
[----:B------:R-:W2:Y:S04]  /*32180*/  LDL.LU R18, [R1+0x728] ;  /* 0x0007280001127983 */ /* 0x000ea80000300800 */
[----:B0-----:R-:W2:Y:S01]  /*32190*/  LDL.LU R19, [R1+0x72c] ;  /* 0x00072c0001137983 */ /* 0x001ea20000300800 */
[----:B---3--:R-:W-:-:S02]  /*321a0*/  IMAD.MOV.U32 R61, RZ, RZ, R10 ;  /* 0x000000ffff3d7224 */ /* 0x008fc400078e000a */
[----:B----4-:R-:W-:Y:S02]  /*321b0*/  IMAD.MOV.U32 R2, RZ, RZ, R47 ;  /* 0x000000ffff027224 */ /* 0x010fe400078e002f */
[----:B------:R-:W-:Y:S02]  /*321c0*/  IMAD.MOV.U32 R3, RZ, RZ, R46 ;  /* 0x000000ffff037224 */ /* 0x000fe400078e002e */
[----:B------:R-:W-:Y:S02]  /*321d0*/  IMAD.MOV.U32 R60, RZ, RZ, R51 ;  /* 0x000000ffff3c7224 */ /* 0x000fe400078e0033 */
[----:B------:R-:W-:Y:S02]  /*321e0*/  IMAD.MOV.U32 R41, RZ, RZ, R35 ;  /* 0x000000ffff297224 */ /* 0x000fe400078e0023 */
[----:B------:R-:W-:Y:S01]  /*321f0*/  IMAD.MOV.U32 R0, RZ, RZ, R34 ;  /* 0x000000ffff007224 */ /* 0x000fe200078e0022 */
[----:B--2---:R-:W-:-:S15]  /*32200*/  HMMA.16816.F32.BF16 R16, R4, R10, R16 ;  /* 0x0000000a0410723c */ /* 0x004fde0000041810 */
[----:B------:R-:W-:-:S04]  /*32210*/  NOP ;  /* 0x0000000000007918 */ /* 0x000fc80000000000 */
[----:B------:R-:W-:Y:S04]  /*32220*/  STL.64 [R1+0x720], R16 ;  /* 0x0007201001007387 */ /* 0x000fe80000100a00 */
[----:B------:R0:W-:Y:S02]  /*32230*/  STL.64 [R1+0x728], R18 ;  /* 0x0007281201007387 */ /* 0x0001e40000100a00 */
[----:B0-----:R-:W-:Y:S02]  /*32240*/  IMAD.MOV.U32 R18, RZ, RZ, R11 ;  /* 0x000000ffff127224 */ /* 0x001fe400078e000b */
[----:B------:R-:W-:Y:S03]  /*32250*/  HMMA.16816.F32.BF16 R8, R4, R46, R52 ;  /* 0x0000002e0408723c */ /* 0x000fe60000041834 */
[----:B------:R-:W-:Y:S04]  /*32260*/  STL [R1+0x15d8], R18 ;  /* 0x0015d81201007387 */ /* 0x000fe80000100800 */
[----:B------:R-:W-:-:S12]  /*32270*/  STL [R1+0x15d4], R61 ;  /* 0x0015d43d01007387 */ /* 0x000fd80000100800 */
[----:B------:R-:W-:Y:S04]  /*32280*/  STL.64 [R1+0x710], R8 ;  /* 0x0007100801007387 */ /* 0x000fe80000100a00 */
[----:B------:R0:W-:Y:S02]  /*32290*/  STL.64 [R1+0x718], R10 ;  /* 0x0007180a01007387 */ /* 0x0001e40000100a00 */
[----:B0-----:R-:W-:Y:S02]  /*322a0*/  HMMA.16816.F32.BF16 R8, R4, R50, R56 ;  /* 0x000000320408723c */ /* 0x001fe40000041838 */
[----:B------:R-:W-:Y:S04]  /*322b0*/  STL [R1+0x15e0], R2 ;  /* 0x0015e00201007387 */ /* 0x000fe80000100800 */
[----:B------:R-:W-:Y:S01]  /*322c0*/  STL [R1+0x15dc], R3 ;  /* 0x0015dc0301007387 */ /* 0x000fe20000100800 */
[----:B------:R-:W-:-:S12]  /*322d0*/  IMAD.MOV.U32 R19, RZ, RZ, R50 ;  /* 0x000000ffff137224 */ /* 0x000fd800078e0032 */
[----:B------:R-:W-:Y:S04]  /*322e0*/  STL.64 [R1+0x700], R8 ;  /* 0x0007000801007387 */ /* 0x000fe80000100a00 */
[----:B------:R0:W-:Y:S02]  /*322f0*/  STL.64 [R1+0x708], R10 ;  /* 0x0007080a01007387 */ /* 0x0001e40000100a00 */
[----:B0-----:R-:W-:Y:S02]  /*32300*/  HMMA.16816.F32.BF16 R8, R4, R34, R36 ;  /* 0x000000220408723c */ /* 0x001fe40000041824 */
[----:B------:R-:W-:Y:S04]  /*32310*/  STL [R1+0x15e8], R60 ;  /* 0x0015e83c01007387 */ /* 0x000fe80000100800 */
[----:B------:R-:W-:-:S13]  /*32320*/  STL [R1+0x15e4], R19 ;  /* 0x0015e41301007387 */ /* 0x000fda0000100800 */
[----:B------:R-:W-:Y:S04]  /*32330*/  STL.64 [R1+0x6f0], R8 ;  /* 0x0006f00801007387 */ /* 0x000fe80000100a00 */
[----:B------:R0:W-:Y:S02]  /*32340*/  STL.64 [R1+0x6f8], R10 ;  /* 0x0006f80a01007387 */ /* 0x0001e40000100a00 */
[----:B0-----:R-:W-:Y:S02]  /*32350*/  HMMA.16816.F32.BF16 R8, R4, R26, R28 ;  /* 0x0000001a0408723c */ /* 0x001fe4000004181c */
[----:B------:R-:W-:Y:S01]  /*32360*/  STL [R1+0x15f0], R41 ;  /* 0x0015f02901007387 */ /* 0x000fe20000100800 */
[----:B------:R-:W-:-:S03]  /*32370*/  IMAD.MOV.U32 R61, RZ, RZ, R27 ;  /* 0x000000ffff3d7224 */ /* 0x000fc600078e001b */
[----:B------:R-:W-:Y:S01]  /*32380*/  STL [R1+0x15ec], R0 ;  /* 0x0015ec0001007387 */ /* 0x000fe20000100800 */
[----:B------:R-:W-:-:S12]  /*32390*/  IMAD.MOV.U32 R18, RZ, RZ, R26 ;  /* 0x000000ffff127224 */ /* 0x000fd800078e001a */
[----:B------:R-:W-:Y:S04]  /*323a0*/  STL.64 [R1+0x6e0], R8 ;  /* 0x0006e00801007387 */ /* 0x000fe80000100a00 */
[----:B------:R-:W-:Y:S04]  /*323b0*/  STL.64 [R1+0x6e8], R10 ;  /* 0x0006e80a01007387 */ /* 0x000fe80000100a00 */
[----:B------:R-:W2:Y:S04]  /*323c0*/  LDL.LU.64 R58, [R1+0x58] ;  /* 0x00005800013a7983 */ /* 0x000ea80000300a00 */
[----:B------:R-:W-:Y:S04]  /*323d0*/  STL [R1+0x15f8], R61 ;  /* 0x0015f83d01007387 */ /* 0x000fe80000100800 */
[----:B------:R0:W-:Y:S04]  /*323e0*/  STL [R1+0x15f4], R18 ;  /* 0x0015f41201007387 */ /* 0x0001e80000100800 */
[----:B------:R-:W2:Y:S04]  /*323f0*/  LDL.LU R16, [R1+0x6c0] ;  /* 0x0006c00001107983 */ /* 0x000ea80000300800 */
[----:B------:R-:W2:Y:S04]  /*32400*/  LDL.LU R17, [R1+0x6c4] ;  /* 0x0006c40001117983 */ /* 0x000ea80000300800 */
[----:B0-----:R-:W2:Y:S04]  /*32410*/  LDL.LU R18, [R1+0x6c8] ;  /* 0x0006c80001127983 */ /* 0x001ea80000300800 */
[----:B------:R-:W2:Y:S01]  /*32420*/  LDL.LU R19, [R1+0x6cc] ;  /* 0x0006cc0001137983 */ /* 0x000ea20000300800 */
[----:B------:R-:W-:-:S15]  /*32430*/  HMMA.16816.F32.BF16 R8, R4, R14, R20 ;  /* 0x0000000e0408723c */ /* 0x000fde0000041814 */
[----:B------:R-:W-:-:S04]  /*32440*/  NOP ;  /* 0x0000000000007918 */ /* 0x000fc80000000000 */
[----:B------:R0:W-:Y:S04]  /*32450*/  STL.64 [R1+0x6d0], R8 ;  /* 0x0006d00801007387 */ /* 0x0001e80000100a00 */
[----:B------:R1:W-:Y:S04]  /*32460*/  STL.64 [R1+0x6d8], R10 ;  /* 0x0006d80a01007387 */ /* 0x0003e80000100a00 */
[----:B------:R-:W3:Y:S04]  /*32470*/  LDL.LU.64 R46, [R1+0x38] ;  /* 0x00003800012e7983 */ /* 0x000ee80000300a00 */
[----:B------:R-:W4:Y:S04]  /*32480*/  LDL.LU R36, [R1+0x690] ;  /* 0x0006900001247983 */ /* 0x000f280000300800 */
[----:B------:R-:W4:Y:S04]  /*32490*/  LDL.LU R37, [R1+0x694] ;  /* 0x0006940001257983 */ /* 0x000f280000300800 */
[----:B------:R-:W4:Y:S04]  /*324a0*/  LDL.LU R38, [R1+0x698] ;  /* 0x0006980001267983 */ /* 0x000f280000300800 */
[----:B------:R-:W4:Y:S04]  /*324b0*/  LDL.LU R39, [R1+0x69c] ;  /* 0x00069c0001277983 */ /* 0x000f280000300800 */
[----:B0-----:R-:W3:Y:S04]  /*324c0*/  LDL.LU R8, [R1+0x6b0] ;  /* 0x0006b00001087983 */ /* 0x001ee80000300800 */
[----:B------:R-:W3:Y:S04]  /*324d0*/  LDL.LU R9, [R1+0x6b4] ;  /* 0x0006b40001097983 */ /* 0x000ee80000300800 */
[----:B-1----:R-:W3:Y:S04]  /*324e0*/  LDL.LU R10, [R1+0x6b8] ;  /* 0x0006b800010a7983 */ /* 0x002ee80000300800 */
[----:B------:R-:W3:Y:S04]  /*324f0*/  LDL.LU R11, [R1+0x6bc] ;  /* 0x0006bc00010b7983 */ /* 0x000ee80000300800 */
[----:B------:R-:W3:Y:S04]  /*32500*/  LDL.LU.64 R54, [R1+0x48] ;  /* 0x0000480001367983 */ /* 0x000ee80000300a00 */
        /* <DEDUP_REMOVED lines=9> */
[----:B------:R-:W4:Y:S01]  /*325a0*/  LDL.LU R27, [R1+0x67c] ;  /* 0x00067c00011b7983 */ /* 0x000f220000300800 */
[----:B------:R-:W-:-:S03]  /*325b0*/  IMAD.MOV.U32 R3, RZ, RZ, R15 ;  /* 0x000000ffff037224 */ /* 0x000fc600078e000f */
[----:B------:R-:W4:Y:S01]  /*325c0*/  LDL.LU.64 R22, [R1+0x8] ;  /* 0x0000080001167983 */ /* 0x000f220000300a00 */
[----:B------:R-:W-:-:S03]  /*325d0*/  IMAD.MOV.U32 R2, RZ, RZ, R14 ;  /* 0x000000ffff027224 */ /* 0x000fc600078e000e */
[----:B------:R-:W4:Y:S04]  /*325e0*/  LDL.LU R12, [R1+0x660] ;  /* 0x00066000010c7983 */ /* 0x000f280000300800 */
[----:B------:R-:W4:Y:S04]  /*325f0*/  LDL.LU R13, [R1+0x664] ;  /* 0x00066400010d7983 */ /* 0x000f280000300800 */
[----:B------:R-:W4:Y:S04]  /*32600*/  LDL.LU R14, [R1+0x668] ;  /* 0x00066800010e7983 */ /* 0x000f280000300800 */
[----:B------:R-:W4:Y:S04]  /*32610*/  LDL.LU R15, [R1+0x66c] ;  /* 0x00066c00010f7983 */ /* 0x000f280000300800 */
        /* <DEDUP_REMOVED lines=8> */
[----:B------:R-:W2:Y:S04]  /*326a0*/  LDL.LU R57, [R1+0x654] ;  /* 0x0006540001397983 */ /* 0x000ea80000300800 */
[----:B------:R-:W2:Y:S01]  /*326b0*/  LDL.LU R58, [R1+0x658] ;  /* 0x00065800013a7983 */ /* 0x000ea20000300800 */
[----:B0-----:R-:W-:-:S03]  /*326c0*/  IMAD.MOV.U32 R19, RZ, RZ, R59 ;  /* 0x000000ffff137224 */ /* 0x001fc600078e003b */
[----:B------:R-:W2:Y:S04]  /*326d0*/  LDL.LU R59, [R1+0x65c] ;  /* 0x00065c00013b7983 */ /* 0x000ea80000300800 */
[----:B------:R0:W-:Y:S04]  /*326e0*/  STL [R1+0x1608], R19 ;  /* 0x0016081301007387 */ /* 0x0001e80000100800 */
[----:B------:R-:W2:Y:S04]  /*326f0*/  LDL.LU R16, [R1+0x6a0] ;  /* 0x0006a00001107983 */ /* 0x000ea80000300800 */
[----:B------:R-:W2:Y:S04]  /*32700*/  LDL.LU R17, [R1+0x6a4] ;  /* 0x0006a40001117983 */ /* 0x000ea80000300800 */
[----:B------:R-:W2:Y:S04]  /*32710*/  LDL.LU R18, [R1+0x6a8] ;  /* 0x0006a80001127983 */ /* 0x000ea80000300800 */
[----:B0-----:R-:W2:Y:S01]  /*32720*/  LDL.LU R19, [R1+0x6ac] ;  /* 0x0006ac0001137983 */ /* 0x001ea20000300800 */
[C---:B---3--:R-:W-:Y:S08]  /*32730*/  HMMA.16816.F32.BF16 R8, R4.reuse, R54, R8 ;  /* 0x000000360408723c */ /* 0x048ff00000041808 */
[C---:B----4-:R-:W-:Y:S01]  /*32740*/  HMMA.16816.F32.BF16 R36, R4.reuse, R50, R36 ;  /* 0x000000320424723c */ /* 0x050fe20000041824 */
[----:B------:R-:W-:Y:S07]  /*32750*/  STL [R1+0x1604], R60 ;  /* 0x0016043c01007387 */ /* 0x000fee0000100800 */
[----:B------:R-:W-:Y:S01]  /*32760*/  HMMA.16816.F32.BF16 R32, R4, R30, R32 ;  /* 0x0000001e0420723c */ /* 0x000fe20000041820 */
[----:B------:R-:W-:-:S02]  /*32770*/  IMAD.MOV.U32 R41, RZ, RZ, R54 ;  /* 0x000000ffff297224 */ /* 0x000fc400078e0036 */
[----:B------:R-:W-:-:S05]  /*32780*/  IMAD.MOV.U32 R0, RZ, RZ, R55 ;  /* 0x000000ffff007224 */ /* 0x000fca00078e0037 */
[----:B------:R-:W-:Y:S01]  /*32790*/  HMMA.16816.F32.BF16 R24, R4, R22, R24 ;  /* 0x000000160418723c */ /* 0x000fe20000041818 */
[----:B------:R-:W-:Y:S04]  /*327a0*/  STL.64 [R1+0x6b0], R8 ;  /* 0x0006b00801007387 */ /* 0x000fe80000100a00 */
[----:B------:R0:W-:Y:S04]  /*327b0*/  STL.64 [R1+0x6b8], R10 ;  /* 0x0006b80a01007387 */ /* 0x0001e80000100a00 */
[----:B0-----:R-:W3:Y:S04]  /*327c0*/  LDL.LU.64 R10, [R1+0x16e8] ;  /* 0x0016e800010a7983 */ /* 0x001ee80000300a00 */
[----:B------:R-:W3:Y:S04]  /*327d0*/  LDL.LU.64 R8, [R1+0x16e0] ;  /* 0x0016e00001087983 */ /* 0x000ee80000300a00 */
[----:B------:R-:W4:Y:S04]  /*327e0*/  LDL.LU.64 R54, [R1+0x16d8] ;  /* 0x0016d80001367983 */ /* 0x000f280000300a00 */
[----:B------:R-:W3:Y:S01]  /*327f0*/  LDL.LU.64 R52, [R1+0x16d0] ;  /* 0x0016d00001347983 */ /* 0x000ee20000300a00 */
[----:B------:R-:W-:-:S02]  /*32800*/  IMAD.MOV.U32 R61, RZ, RZ, R50 ;  /* 0x000000ffff3d7224 */ /* 0x000fc400078e0032 */
[----:B------:R-:W-:Y:S02]  /*32810*/  IMAD.MOV.U32 R3, RZ, RZ, R30 ;  /* 0x000000ffff037224 */ /* 0x000fe400078e001e */
[----:B------:R-:W-:Y:S02]  /*32820*/  IMAD.MOV.U32 R2, RZ, RZ, R31 ;  /* 0x000000ffff027224 */ /* 0x000fe400078e001f */
[----:B------:R-:W-:Y:S01]  /*32830*/  IMAD.MOV.U32 R60, RZ, RZ, R23 ;  /* 0x000000ffff3c7224 */ /* 0x000fe200078e0017 */
[----:B--2---:R-:W-:-:S15]  /*32840*/  HMMA.16816.F32.BF16 R16, R4, R46, R16 ;  /* 0x0000002e0410723c */ /* 0x004fde0000041810 */
[----:B------:R-:W-:-:S04]  /*32850*/  NOP ;  /* 0x0000000000007918 */ /* 0x000fc80000000000 */
[----:B------:R0:W-:Y:S04]  /*32860*/  STL.64 [R1+0x6a0], R16 ;  /* 0x0006a01001007387 */ /* 0x0001e80000100a00 */
[----:B------:R1:W-:Y:S01]  /*32870*/  STL.64 [R1+0x6a8], R18 ;  /* 0x0006a81201007387 */ /* 0x0003e20000100a00 */
[----:B0-----:R-:W-:Y:S02]  /*32880*/  IMAD.MOV.U32 R17, RZ, RZ, R46 ;  /* 0x000000ffff117224 */ /* 0x001fe400078e002e */
[----:B------:R-:W-:Y:S02]  /*32890*/  IMAD.MOV.U32 R16, RZ, RZ, R47 ;  /* 0x000000ffff107224 */ /* 0x000fe400078e002f */
[----:B------:R-:W2:Y:S04]  /*328a0*/  LDL.LU.64 R46, [R1+0x16c8] ;  /* 0x0016c800012e7983 */ /* 0x000ea80000300a00 */
[----:B------:R-:W2:Y:S04]  /*328b0*/  LDL.LU.64 R44, [R1+0x16c0] ;  /* 0x0016c000012c7983 */ /* 0x000ea80000300a00 */
[----:B------:R-:W-:Y:S04]  /*328c0*/  STL.64 [R1+0x690], R36 ;  /* 0x0006902401007387 */ /* 0x000fe80000100a00 */
[----:B------:R0:W-:Y:S01]  /*328d0*/  STL.64 [R1+0x698], R38 ;  /* 0x0006982601007387 */ /* 0x0001e20000100a00 */
[----:B-1----:R-:W-:-:S03]  /*328e0*/  IMAD.MOV.U32 R18, RZ, RZ, R51 ;  /* 0x000000ffff127224 */ /* 0x002fc600078e0033 */
[----:B0-----:R-:W2:Y:S04]  /*328f0*/  LDL.LU.64 R38, [R1+0x16b8] ;  /* 0x0016b80001267983 */ /* 0x001ea80000300a00 */
[----:B------:R-:W2:Y:S04]  /*32900*/  LDL.LU.64 R36, [R1+0x16b0] ;  /* 0x0016b00001247983 */ /* 0x000ea80000300a00 */
[----:B------:R-:W2:Y:S04]  /*32910*/  LDL.LU R48, [R1+0x640] ;  /* 0x0006400001307983 */ /* 0x000ea80000300800 */
[----:B------:R-:W2:Y:S04]  /*32920*/  LDL.LU R49, [R1+0x644] ;  /* 0x0006440001317983 */ /* 0x000ea80000300800 */
[----:B------:R-:W2:Y:S04]  /*32930*/  LDL.LU R50, [R1+0x648] ;  /* 0x0006480001327983 */ /* 0x000ea80000300800 */
[----:B------:R-:W2:Y:S04]  /*32940*/  LDL.LU R51, [R1+0x64c] ;  /* 0x00064c0001337983 */ /* 0x000ea80000300800 */
[----:B------:R-:W-:Y:S04]  /*32950*/  STL.64 [R1+0x680], R32 ;  /* 0x0006802001007387 */ /* 0x000fe80000100a00 */
[----:B------:R0:W-:Y:S01]  /*32960*/  STL.64 [R1+0x688], R34 ;  /* 0x0006882201007387 */ /* 0x0001e20000100a00 */
[----:B------:R-:W-:-:S03]  /*32970*/  IMAD.MOV.U32 R19, RZ, RZ, R22 ;  /* 0x000000ffff137224 */ /* 0x000fc600078e0016 */
        /* <DEDUP_REMOVED lines=9> */
[----:B------:R-:W3:Y:S04]  /*32a10*/  LDL.LU.64 R20, [R1+0x1670] ;  /* 0x0016700001147983 */ /* 0x000ee80000300a00 */
[----:B------:R-:W-:Y:S04]  /*32a20*/  STL.64 [R1+0x1618], R18 ;  /* 0x0016181201007387 */ /* 0x000fe80000100a00 */
[----:B------:R2:W-:Y:S02]  /*32a30*/  STL.64 [R1+0x1610], R16 ;  /* 0x0016101001007387 */ /* 0x0005e40000100a00 */
[----:B--2---:R-:W-:Y:S02]  /*32a40*/  HMMA.16816.F32.BF16 R16, R4, R22, R12 ;  /* 0x000000160410723c */ /* 0x004fe4000004180c */
[----:B------:R-:W2:-:S15]  /*32a50*/  LDL.LU R12, [R1+0x630] ;  /* 0x00063000010c7983 */ /* 0x000e9e0000300800 */
[----:B------:R-:W-:Y:S02]  /*32a60*/  NOP ;  /* 0x0000000000007918 */ /* 0x000fe40000000000 */
[----:B------:R-:W-:Y:S04]  /*32a70*/  STL.64 [R1+0x660], R16 ;  /* 0x0006601001007387 */ /* 0x000fe80000100a00 */
[----:B------:R0:W-:Y:S04]  /*32a80*/  STL.64 [R1+0x668], R18 ;  /* 0x0006681201007387 */ /* 0x0001e80000100a00 */
[----:B------:R-:W2:Y:S04]  /*32a90*/  LDL.LU R13, [R1+0x634] ;  /* 0x00063400010d7983 */ /* 0x000ea80000300800 */
[----:B------:R-:W2:Y:S04]  /*32aa0*/  LDL.LU R14, [R1+0x638] ;  /* 0x00063800010e7983 */ /* 0x000ea80000300800 */
[----:B------:R-:W2:Y:S01]  /*32ab0*/  LDL.LU R15, [R1+0x63c] ;  /* 0x00063c00010f7983 */ /* 0x000ea20000300800 */
[----:B0-----:R-:W-:Y:S03]  /*32ac0*/  HMMA.16816.F32.BF16 R16, R4, R26, R56 ;  /* 0x0000001a0410723c */ /* 0x001fe60000041838 */
[----:B------:R-:W-:Y:S04]  /*32ad0*/  STL.64 [R1+0x1490], R22 ;  /* 0x0014901601007387 */ /* 0x000fe80000100a00 */
[----:B---3--:R-:W-:-:S12]  /*32ae0*/  STL.64 [R1+0x1488], R20 ;  /* 0x0014881401007387 */ /* 0x008fd80000100a00 */
[----:B------:R0:W-:Y:S04]  /*32af0*/  STL.64 [R1+0x650], R16 ;  /* 0x0006501001007387 */ /* 0x0001e80000100a00 */
[----:B------:R1:W-:Y:S04]  /*32b00*/  STL.64 [R1+0x658], R18 ;  /* 0x0006581201007387 */ /* 0x0003e80000100a00 */
[----:B0-----:R-:W3:Y:S04]  /*32b10*/  LDL.LU R16, [R1+0x610] ;  /* 0x0006100001107983 */ /* 0x001ee80000300800 */
[----:B------:R-:W3:Y:S04]  /*32b20*/  LDL.LU R17, [R1+0x614] ;  /* 0x0006140001117983 */ /* 0x000ee80000300800 */
[----:B-1----:R-:W3:Y:S04]  /*32b30*/  LDL.LU R18, [R1+0x618] ;  /* 0x0006180001127983 */ /* 0x002ee80000300800 */
[----:B------:R-:W3:Y:S04]  /*32b40*/  LDL.LU R19, [R1+0x61c] ;  /* 0x00061c0001137983 */ /* 0x000ee80000300800 */
[----:B------:R-:W3:Y:S04]  /*32b50*/  LDL.LU R56, [R1+0x620] ;  /* 0x0006200001387983 */ /* 0x000ee80000300800 */
[----:B------:R-:W3:Y:S04]  /*32b60*/  LDL.LU R57, [R1+0x624] ;  /* 0x0006240001397983 */ /* 0x000ee80000300800 */
[----:B------:R-:W3:Y:S04]  /*32b70*/  LDL.LU R58, [R1+0x628] ;  /* 0x00062800013a7983 */ /* 0x000ee80000300800 */
[----:B------:R-:W3:Y:S01]  /*32b80*/  LDL.LU R59, [R1+0x62c] ;  /* 0x00062c00013b7983 */ /* 0x000ee20000300800 */
[----:B------:R-:W-:Y:S03]  /*32b90*/  HMMA.16816.F32.BF16 R48, R4, R30, R48 ;  /* 0x0000001e0430723c */ /* 0x000fe60000041830 */
[----:B------:R-:W-:Y:S04]  /*32ba0*/  STL.64 [R1+0x14a0], R26 ;  /* 0x0014a01a01007387 */ /* 0x000fe80000100a00 */
[----:B------:R0:W-:Y:S04]  /*32bb0*/  STL.64 [R1+0x1498], R24 ;  /* 0x0014981801007387 */ /* 0x0001e80000100a00 */
[----:B0-----:R-:W3:Y:S04]  /*32bc0*/  LDL.LU R24, [R1+0x8c0] ;  /* 0x0008c00001187983 */ /* 0x001ee80000300800 */
[----:B------:R-:W3:Y:S04]  /*32bd0*/  LDL.LU R25, [R1+0x8c4] ;  /* 0x0008c40001197983 */ /* 0x000ee80000300800 */
[----:B------:R-:W3:Y:S04]  /*32be0*/  LDL.LU R26, [R1+0x8c8] ;  /* 0x0008c800011a7983 */ /* 0x000ee80000300800 */
[----:B------:R-:W3:Y:S04]  /*32bf0*/  LDL.LU R27, [R1+0x8cc] ;  /* 0x0008cc00011b7983 */ /* 0x000ee80000300800 */
[----:B------:R0:W-:Y:S04]  /*32c00*/  STL.64 [R1+0x640], R48 ;  /* 0x0006403001007387 */ /* 0x0001e80000100a00 */
[----:B------:R1:W-:Y:S01]  /*32c10*/  STL.64 [R1+0x648], R50 ;  /* 0x0006483201007387 */ /* 0x0003e20000100a00 */
[----:B----4-:R-:W-:-:S02]  /*32c20*/  IMAD.MOV.U32 R23, RZ, RZ, R54 ;  /* 0x000000ffff177224 */ /* 0x010fc400078e0036 */
[----:B------:R-:W-:Y:S01]  /*32c30*/  IMAD.MOV.U32 R22, RZ, RZ, R55 ;  /* 0x000000ffff167224 */ /* 0x000fe200078e0037 */
[----:B0-----:R-:W4:Y:S04]  /*32c40*/  LDL.LU R48, [R1+0x600] ;  /* 0x0006000001307983 */ /* 0x001f280000300800 */
[----:B------:R-:W4:Y:S04]  /*32c50*/  LDL.LU R49, [R1+0x604] ;  /* 0x0006040001317983 */ /* 0x000f280000300800 */
[----:B-1----:R-:W4:Y:S04]  /*32c60*/  LDL.LU R50, [R1+0x608] ;  /* 0x0006080001327983 */ /* 0x002f280000300800 */
[----:B------:R-:W4:Y:S04]  /*32c70*/  LDL.LU R51, [R1+0x60c] ;  /* 0x00060c0001337983 */ /* 0x000f280000300800 */
[----:B------:R0:W-:Y:S04]  /*32c80*/  STL.64 [R1+0x1478], R30 ;  /* 0x0014781e01007387 */ /* 0x0001e80000100a00 */
[----:B------:R-:W-:Y:S01]  /*32c90*/  STL.64 [R1+0x1470], R28 ;  /* 0x0014701c01007387 */ /* 0x000fe20000100a00 */
[----:B0-----:R-:W-:-:S02]  /*32ca0*/  IMAD.MOV.U32 R31, RZ, RZ, R52 ;  /* 0x000000ffff1f7224 */ /* 0x001fc400078e0034 */
[----:B------:R-:W-:Y:S01]  /*32cb0*/  IMAD.MOV.U32 R30, RZ, RZ, R53 ;  /* 0x000000ffff1e7224 */ /* 0x000fe200078e0035 */
[----:B------:R-:W4:Y:S04]  /*32cc0*/  LDL.LU R52, [R1+0x5f0] ;  /* 0x0005f00001347983 */ /* 0x000f280000300800 */
[----:B------:R-:W4:Y:S04]  /*32cd0*/  LDL.LU R53, [R1+0x5f4] ;  /* 0x0005f40001357983 */ /* 0x000f280000300800 */
[----:B------:R-:W4:Y:S04]  /*32ce0*/  LDL.LU R54, [R1+0x5f8] ;  /* 0x0005f80001367983 */ /* 0x000f280000300800 */
[----:B------:R-:W4:Y:S01]  /*32cf0*/  LDL.LU R55, [R1+0x5fc] ;  /* 0x0005fc0001377983 */ /* 0x000f220000300800 */
[----:B--2---:R-:W-:-:S15]  /*32d00*/  HMMA.16816.F32.BF16 R12, R4, R34, R12 ;  /* 0x00000022040c723c */ /* 0x004fde000004180c */
[----:B------:R-:W-:-:S04]  /*32d10*/  NOP ;  /* 0x0000000000007918 */ /* 0x000fc80000000000 */
[----:B------:R0:W-:Y:S04]  /*32d20*/  STL.64 [R1+0x630], R12 ;  /* 0x0006300c01007387 */ /* 0x0001e80000100a00 */
[----:B------:R1:W-:Y:S04]  /*32d30*/  STL.64 [R1+0x638], R14 ;  /* 0x0006380e01007387 */ /* 0x0003e80000100a00 */
[----:B0-----:R-:W2:Y:S04]  /*32d40*/  LDL.LU R12, [R1+0x5e0] ;  /* 0x0005e000010c7983 */ /* 0x001ea80000300800 */
[----:B------:R-:W2:Y:S04]  /*32d50*/  LDL.LU R13, [R1+0x5e4] ;  /* 0x0005e400010d7983 */ /* 0x000ea80000300800 */
[----:B-1----:R-:W2:Y:S04]  /*32d60*/  LDL.LU R14, [R1+0x5e8] ;  /* 0x0005e800010e7983 */ /* 0x002ea80000300800 */
[----:B------:R-:W2:Y:S01]  /*32d70*/  LDL.LU R15, [R1+0x5ec] ;  /* 0x0005ec00010f7983 */ /* 0x000ea20000300800 */
[----:B---3--:R-:W-:Y:S03]  /*32d80*/  HMMA.16816.F32.BF16 R56, R4, R38, R56 ;  /* 0x000000260438723c */ /* 0x008fe60000041838 */
[----:B------:R-:W-:Y:S04]  /*32d90*/  STL.64 [R1+0x1468], R34 ;  /* 0x0014682201007387 */ /* 0x000fe80000100a00 */
[----:B------:R0:W-:Y:S04]  /*32da0*/  STL.64 [R1+0x1460], R32 ;  /* 0x0014602001007387 */ /* 0x0001e80000100a00 */
[----:B0-----:R-:W3:Y:S04]  /*32db0*/  LDL.LU R32, [R1+0x8d0] ;  /* 0x0008d00001207983 */ /* 0x001ee80000300800 */
[----:B------:R-:W3:Y:S04]  /*32dc0*/  LDL.LU R33, [R1+0x8d4] ;  /* 0x0008d40001217983 */ /* 0x000ee80000300800 */
[----:B------:R-:W3:Y:S04]  /*32dd0*/  LDL.LU R34, [R1+0x8d8] ;  /* 0x0008d80001227983 */ /* 0x000ee80000300800 */
[----:B------:R-:W3:Y:S04]  /*32de0*/  LDL.LU R35, [R1+0x8dc] ;  /* 0x0008dc0001237983 */ /* 0x000ee80000300800 */
[----:B------:R-:W-:Y:S04]  /*32df0*/  STL.64 [R1+0x620], R56 ;  /* 0x0006203801007387 */ /* 0x000fe80000100a00 */
[----:B------:R0:W-:Y:S04]  /*32e00*/  STL.64 [R1+0x628], R58 ;  /* 0x0006283a01007387 */ /* 0x0001e80000100a00 */
[----:B0-----:R-:W2:Y:S04]  /*32e10*/  LDL.LU.64 R58, [R1+0x1668] ;  /* 0x00166800013a7983 */ /* 0x001ea80000300a00 */
[----:B------:R-:W2:Y:S04]  /*32e20*/  LDL.LU.64 R56, [R1+0x1660] ;  /* 0x0016600001387983 */ /* 0x000ea80000300a00 */
[----:B------:R0:W-:Y:S04]  /*32e30*/  STL.64 [R1+0x14b0], R38 ;  /* 0x0014b02601007387 */ /* 0x0001e80000100a00 */
[----:B------:R-:W-:Y:S01]  /*32e40*/  STL.64 [R1+0x14a8], R36 ;  /* 0x0014a82401007387 */ /* 0x000fe20000100a00 */
[----:B0-----:R-:W-:-:S02]  /*32e50*/  IMAD.MOV.U32 R38, RZ, RZ, R45 ;  /* 0x000000ffff267224 */ /* 0x001fc400078e002d */
[----:B------:R-:W-:Y:S01]  /*32e60*/  IMAD.MOV.U32 R39, RZ, RZ, R40 ;  /* 0x000000ffff277224 */ /* 0x000fe200078e0028 */
[----:B------:R-:W2:Y:S04]  /*32e70*/  LDL.LU R45, [R1+0x165c] ;  /* 0x00165c00012d7983 */ /* 0x000ea80000300800 */
[----:B------:R-:W2:Y:S01]  /*32e80*/  LDL.LU R40, [R1+0x1658] ;  /* 0x0016580001287983 */ /* 0x000ea20000300800 */
[C---:B------:R-:W-:Y:S08]  /*32e90*/  HMMA.16816.F32.BF16 R16, R4.reuse, R42, R16 ;  /* 0x0000002a0410723c */ /* 0x040ff00000041810 */
[C---:B----4-:R-:W-:Y:S11]  /*32ea0*/  HMMA.16816.F32.BF16 R48, R4.reuse, R46, R48 ;  /* 0x0000002e0430723c */ /* 0x050ff60000041830 */
[----:B------:R0:W-:Y:S04]  /*32eb0*/  STL.64 [R1+0x610], R16 ;  /* 0x0006101001007387 */ /* 0x0001e80000100a00 */
[----:B------:R1:W-:Y:S04]  /*32ec0*/  STL.64 [R1+0x618], R18 ;  /* 0x0006181201007387 */ /* 0x0003e80000100a00 */
[----:B0-----:R-:W4:Y:S04]  /*32ed0*/  LDL.LU R16, [R1+0x950] ;  /* 0x0009500001107983 */ /* 0x001f280000300800 */
[----:B------:R-:W4:Y:S04]  /*32ee0*/  LDL.LU R17, [R1+0x954] ;  /* 0x0009540001117983 */ /* 0x000f280000300800 */
[----:B-1----:R-:W4:Y:S04]  /*32ef0*/  LDL.LU R18, [R1+0x958] ;  /* 0x0009580001127983 */ /* 0x002f280000300800 */
[----:B------:R-:W4:Y:S04]  /*32f00*/  LDL.LU R19, [R1+0x95c] ;  /* 0x00095c0001137983 */ /* 0x000f280000300800 */
[----:B------:R-:W-:Y:S04]  /*32f10*/  STL.64 [R1+0x14c0], R42 ;  /* 0x0014c02a01007387 */ /* 0x000fe80000100a00 */
[----:B--2---:R-:W-:Y:S04]  /*32f20*/  STL [R1+0x14b8], R40 ;  /* 0x0014b82801007387 */ /* 0x004fe80000100800 */
[----:B------:R-:W-:Y:S04]  /*32f30*/  STL.64 [R1+0x600], R48 ;  /* 0x0006003001007387 */ /* 0x000fe80000100a00 */
[----:B------:R0:W-:Y:S04]  /*32f40*/  STL.64 [R1+0x608], R50 ;  /* 0x0006083201007387 */ /* 0x0001e80000100a00 */
[----:B0-----:R-:W2:Y:S04]  /*32f50*/  LDL.LU.64 R50, [R1+0x1650] ;  /* 0x0016500001327983 */ /* 0x001ea80000300a00 */
[----:B------:R-:W3:Y:S04]  /*32f60*/  LDL.LU.64 R48, [R1+0x1648] ;  /* 0x0016480001307983 */ /* 0x000ee80000300a00 */
        /* <DEDUP_REMOVED lines=11> */
[----:B------:R-:W4:Y:S04]  /*33020*/  LDL.LU.64 R52, [R1+0x1638] ;  /* 0x0016380001347983 */ /* 0x000f280000300a00 */
[----:B------:R0:W-:Y:S04]  /*33030*/  STL.64 [R1+0x1438], R50 ;  /* 0x0014383201007387 */ /* 0x0001e80000100a00 */
[----:B---3--:R-:W-:Y:S01]  /*33040*/  STL.64 [R1+0x1430], R48 ;  /* 0x0014303001007387 */ /* 0x008fe20000100a00 */
[----:B0-----:R-:W-:-:S02]  /*33050*/  IMAD.MOV.U32 R50, RZ, RZ, R58 ;  /* 0x000000ffff327224 */ /* 0x001fc400078e003a */
[----:B------:R-:W-:Y:S01]  /*33060*/  IMAD.MOV.U32 R51, RZ, RZ, R59 ;  /* 0x000000ffff337224 */ /* 0x000fe200078e003b */
[----:B------:R-:W3:Y:S04]  /*33070*/  LDL.LU R58, [R1+0x1634] ;  /* 0x00163400013a7983 */ /* 0x000ee80000300800 */
[----:B------:R-:W3:Y:S01]  /*33080*/  LDL.LU R59, [R1+0x1630] ;  /* 0x00163000013b7983 */ /* 0x000ee20000300800 */
[----:B--2---:R-:W-:-:S15]  /*33090*/  HMMA.16816.F32.BF16 R12, R4, R54, R12 ;  /* 0x00000036040c723c */ /* 0x004fde000004180c */
[----:B------:R-:W-:-:S04]  /*330a0*/  NOP ;  /* 0x0000000000007918 */ /* 0x000fc80000000000 */
[----:B------:R-:W-:Y:S04]  /*330b0*/  STL.64 [R1+0x5e0], R12 ;  /* 0x0005e00c01007387 */ /* 0x000fe80000100a00 */
[----:B------:R0:W-:Y:S04]  /*330c0*/  STL.64 [R1+0x5e8], R14 ;  /* 0x0005e80e01007387 */ /* 0x0001e80000100a00 */
[----:B0-----:R-:W3:Y:S04]  /*330d0*/  LDL.LU.64 R14, [R1+0x1628] ;  /* 0x00162800010e7983 */ /* 0x001ee80000300a00 */
[----:B------:R-:W3:Y:S04]  /*330e0*/  LDL.LU.64 R12, [R1+0x1620] ;  /* 0x00162000010c7983 */ /* 0x000ee80000300a00 */
[----:B------:R-:W-:Y:S04]  /*330f0*/  STL.64 [R1+0x1428], R54 ;  /* 0x0014283601007387 */ /* 0x000fe80000100a00 */
[----:B----4-:R0:W-:Y:S04]  /*33100*/  STL.64 [R1+0x1420], R52 ;  /* 0x0014203401007387 */ /* 0x0101e80000100a00 */
[----:B0-----:R-:W2:Y:S04]  /*33110*/  LDL.LU R52, [R1+0x8f0] ;  /* 0x0008f00001347983 */ /* 0x001ea80000300800 */
[----:B------:R-:W2:Y:S04]  /*33120*/  LDL.LU R53, [R1+0x8f4] ;  /* 0x0008f40001357983 */ /* 0x000ea80000300800 */
[----:B------:R-:W2:Y:S04]  /*33130*/  LDL.LU R54, [R1+0x8f8] ;  /* 0x0008f80001367983 */ /* 0x000ea80000300800 */
[----:B------:R-:W2:Y:S01]  /*33140*/  LDL.LU R55, [R1+0x8fc] ;  /* 0x0008fc0001377983 */ /* 0x000ea20000300800 */
[----:B---3--:R-:W-:Y:S03]  /*33150*/  HMMA.16816.F32.BF16 R12, R4, R58, R12 ;  /* 0x0000003a040c723c */ /* 0x008fe6000004180c */
[----:B------:R-:W3:-:S15]  /*33160*/  LDL.LU R4, [R1+0x940] ;  /* 0x0009400001047983 */ /* 0x000ede0000300800 */
[----:B------:R-:W-:Y:S01]  /*33170*/  NOP ;  /* 0x0000000000007918 */ /* 0x000fe20000000000 */
[----:B------:R-:W-:Y:S04]  /*33180*/  STL.64 [R1+0x360], R12 ;  /* 0x0003600c01007387 */ /* 0x000fe80000100a00 */
[----:B------:R0:W-:Y:S04]  /*33190*/  STL.64 [R1+0x368], R14 ;  /* 0x0003680e01007387 */ /* 0x0001e80000100a00 */
[----:B------:R-:W3:Y:S04]  /*331a0*/  LDL.LU R5, [R1+0x944] ;  /* 0x0009440001057983 */ /* 0x000ee80000300800 */
[----:B------:R-:W3:Y:S04]  /*331b0*/  LDL.LU R6, [R1+0x948] ;  /* 0x0009480001067983 */ /* 0x000ee80000300800 */
[----:B------:R-:W3:Y:S04]  /*331c0*/  LDL.LU R7, [R1+0x94c] ;  /* 0x00094c0001077983 */ /* 0x000ee80000300800 */
[----:B0-----:R-:W3:Y:S04]  /*331d0*/  LDL.LU R14, [R1+0x148] ;  /* 0x00014800010e7983 */ /* 0x001ee80000300800 */
[----:B------:R-:W3:Y:S04]  /*331e0*/  LDL.LU R15, [R1+0x14c] ;  /* 0x00014c00010f7983 */ /* 0x000ee80000300800 */
[----:B------:R0:W-:Y:S04]  /*331f0*/  STL.64 [R1+0x1458], R58 ;  /* 0x0014583a01007387 */ /* 0x0001e80000100a00 */
[----:B------:R1:W-:Y:S04]  /*33200*/  STL.64 [R1+0x1450], R56 ;  /* 0x0014503801007387 */ /* 0x0003e80000100a00 */
[----:B0-----:R-:W1:Y:S04]  /*33210*/  LDL.LU R58, [R1+0x158] ;  /* 0x00015800013a7983 */ /* 0x001e680000300800 */
[----:B------:R-:W1:Y:S01]  /*33220*/  LDL.LU R59, [R1+0x15c] ;  /* 0x00015c00013b7983 */ /* 0x000e620000300800 */
[C---:B------:R-:W-:Y:S08]  /*33230*/  HMMA.16816.F32.BF16 R36, R8.reuse, R38, R44 ;  /* 0x000000260824723c */ /* 0x040ff0000004182c */
[C---:B-1----:R-:W-:Y:S01]  /*33240*/  HMMA.16816.F32.BF16 R56, R8.reuse, R58, R16 ;  /* 0x0000003a0838723c */ /* 0x042fe20000041810 */
[----:B------:R-:W4:Y:S07]  /*33250*/  LDL.LU.64 R18, [R1+0x1618] ;  /* 0x0016180001127983 */ /* 0x000f2e0000300a00 */
[C---:B---3--:R-:W-:Y:S08]  /*33260*/  HMMA.16816.F32.BF16 R12, R8.reuse, R14, R4 ;  /* 0x0000000e080c723c */ /* 0x048ff00000041804 */
[C---:B--2---:R-:W-:Y:S01]  /*33270*/  HMMA.16816.F32.BF16 R4, R8.reuse, R50, R52 ;  /* 0x000000320804723c */ /* 0x044fe20000041834 */
[----:B------:R-:W2:Y:S04]  /*33280*/  LDL.LU.64 R16, [R1+0x1610] ;  /* 0x0016100001107983 */ /* 0x000ea80000300a00 */
[----:B------:R-:W-:Y:S04]  /*33290*/  STL.64 [R1+0x170], R56 ;  /* 0x0001703801007387 */ /* 0x000fe80000100a00 */
[----:B------:R-:W-:Y:S04]  /*332a0*/  STL.64 [R1+0x178], R58 ;  /* 0x0001783a01007387 */ /* 0x000fe80000100a00 */
[----:B------:R-:W-:Y:S04]  /*332b0*/  STL.64 [R1+0x160], R12 ;  /* 0x0001600c01007387 */ /* 0x000fe80000100a00 */
[----:B------:R0:W-:Y:S04]  /*332c0*/  STL.64 [R1+0x168], R14 ;  /* 0x0001680e01007387 */ /* 0x0001e80000100a00 */
[----:B------:R-:W-:Y:S04]  /*332d0*/  STL.64 [R1+0x8f0], R4 ;  /* 0x0008f00401007387 */ /* 0x000fe80000100a00 */
[----:B------:R1:W-:Y:S01]  /*332e0*/  STL.64 [R1+0x8f8], R6 ;  /* 0x0008f80601007387 */ /* 0x0003e20000100a00 */
[C---:B0-----:R-:W-:Y:S08]  /*332f0*/  HMMA.16816.F32.BF16 R12, R8.reuse, R30, R32 ;  /* 0x0000001e080c723c */ /* 0x041ff00000041820 */
[----:B-1----:R-:W-:Y:S01]  /*33300*/  HMMA.16816.F32.BF16 R4, R8, R22, R24 ;  /* 0x000000160804723c */ /* 0x002fe20000041818 */
[----:B------:R-:W-:Y:S04]  /*33310*/  STL.64 [R1+0x8e0], R36 ;  /* 0x0008e02401007387 */ /* 0x000fe80000100a00 */
[----:B------:R-:W-:Y:S01]  /*33320*/  STL.64 [R1+0x8e8], R38 ;  /* 0x0008e82601007387 */ /* 0x000fe20000100a00 */
[----:B------:R-:W-:-:S05]  /*33330*/  IMAD.MOV.U32 R47, RZ, RZ, R60 ;  /* 0x000000ffff2f7224 */ /* 0x000fca00078e003c */
[----:B------:R-:W-:Y:S04]  /*33340*/  STL.64 [R1+0x8d0], R12 ;  /* 0x0008d00c01007387 */ /* 0x000fe80000100a00 */
[----:B------:R0:W-:Y:S01]  /*33350*/  STL.64 [R1+0x8d8], R14 ;  /* 0x0008d80e01007387 */ /* 0x0001e20000100a00 */
[----:B----4-:R-:W-:-:S03]  /*33360*/  IMAD.MOV.U32 R46, RZ, RZ, R19 ;  /* 0x000000ffff2e7224 */ /* 0x010fc600078e0013 */
[----:B------:R-:W3:Y:S04]  /*33370*/  LDL.LU R19, [R1+0x1608] ;  /* 0x0016080001137983 */ /* 0x000ee80000300800 */
[----:B------:R-:W-:Y:S04]  /*33380*/  STL.64 [R1+0x8c0], R4 ;  /* 0x0008c00401007387 */ /* 0x000fe80000100a00 */
[----:B------:R-:W-:Y:S04]  /*33390*/  STL.64 [R1+0x8c8], R6 ;  /* 0x0008c80601007387 */ /* 0x000fe80000100a00 */
[----:B------:R-:W4:Y:S04]  /*333a0*/  LDL.LU R60, [R1+0x1604] ;  /* 0x00160400013c7983 */ /* 0x000f280000300800 */
[----:B------:R-:W-:Y:S04]  /*333b0*/  STL.64 [R1+0x14c8], R46 ;  /* 0x0014c82e01007387 */ /* 0x000fe80000100a00 */
[----:B------:R-:W2:Y:S04]  /*333c0*/  LDL.LU R48, [R1+0x7e0] ;  /* 0x0007e00001307983 */ /* 0x000ea80000300800 */
[----:B------:R-:W2:Y:S04]  /*333d0*/  LDL.LU R49, [R1+0x7e4] ;  /* 0x0007e40001317983 */ /* 0x000ea80000300800 */
[----:B------:R-:W2:Y:S04]  /*333e0*/  LDL.LU R50, [R1+0x7e8] ;  /* 0x0007e80001327983 */ /* 0x000ea80000300800 */
[----:B------:R-:W2:Y:S01]  /*333f0*/  LDL.LU R51, [R1+0x7ec] ;  /* 0x0007ec0001337983 */ /* 0x000ea20000300800 */
[----:B------:R-:W-:-:S02]  /*33400*/  IMAD.MOV.U32 R54, RZ, RZ, R3 ;  /* 0x000000ffff367224 */ /* 0x000fc400078e0003 */
[----:B------:R-:W-:Y:S02]  /*33410*/  IMAD.MOV.U32 R55, RZ, RZ, R2 ;  /* 0x000000ffff377224 */ /* 0x000fe400078e0002 */
[----:B0-----:R-:W-:Y:S02]  /*33420*/  IMAD.MOV.U32 R14, RZ, RZ, R61 ;  /* 0x000000ffff0e7224 */ /* 0x001fe400078e003d */
[----:B------:R-:W-:Y:S02]  /*33430*/  IMAD.MOV.U32 R15, RZ, RZ, R18 ;  /* 0x000000ffff0f7224 */ /* 0x000fe400078e0012 */
[----:B------:R-:W-:Y:S02]  /*33440*/  IMAD.MOV.U32 R30, RZ, RZ, R41 ;  /* 0x000000ffff1e7224 */ /* 0x000fe400078e0029 */
[----:B------:R-:W-:Y:S01]  /*33450*/  IMAD.MOV.U32 R31, RZ, RZ, R0 ;  /* 0x000000ffff1f7224 */ /* 0x000fe200078e0000 */
[----:B--2---:R0:W-:Y:S04]  /*33460*/  STL.64 [R1+0x14d8], R50 ;  /* 0x0014d83201007387 */ /* 0x0041e80000100a00 */
[----:B------:R-:W-:Y:S04]  /*33470*/  STL.64 [R1+0x14d0], R48 ;  /* 0x0014d03001007387 */ /* 0x000fe80000100a00 */
[----:B------:R-:W0:Y:S04]  /*33480*/  LDL.LU R3, [R1+0x1600] ;  /* 0x0016000001037983 */ /* 0x000e280000300800 */
[----:B------:R-:W2:Y:S04]  /*33490*/  LDL.LU R2, [R1+0x15fc] ;  /* 0x0015fc0001027983 */ /* 0x000ea80000300800 */
[----:B------:R1:W-:Y:S04]  /*334a0*/  STL.64 [R1+0x14e0], R54 ;  /* 0x0014e03601007387 */ /* 0x0003e80000100a00 */
[----:B------:R-:W2:Y:S04]  /*334b0*/  LDL.LU R61, [R1+0x15f8] ;  /* 0x0015f800013d7983 */ /* 0x000ea80000300800 */
[----:B------:R-:W2:Y:S04]  /*334c0*/  LDL.LU R18, [R1+0x15f4] ;  /* 0x0015f40001127983 */ /* 0x000ea80000300800 */
        /* <DEDUP_REMOVED lines=8> */
[----:B----4-:R-:W-:-:S02]  /*33550*/  IMAD.MOV.U32 R42, RZ, RZ, R60 ;  /* 0x000000ffff2a7224 */ /* 0x010fc400078e003c */
[----:B---3--:R-:W-:Y:S02]  /*33560*/  IMAD.MOV.U32 R43, RZ, RZ, R19 ;  /* 0x000000ffff2b7224 */ /* 0x008fe400078e0013 */
[----:B0-----:R-:W-:Y:S02]  /*33570*/  IMAD.MOV.U32 R51, RZ, RZ, R3 ;  /* 0x000000ffff337224 */ /* 0x001fe400078e0003 */
[----:B--2---:R-:W-:Y:S01]  /*33580*/  IMAD.MOV.U32 R50, RZ, RZ, R2 ;  /* 0x000000ffff327224 */ /* 0x004fe200078e0002 */
[----:B------:R0:W-:Y:S04]  /*33590*/  STL.64 [R1+0x1500], R34 ;  /* 0x0015002201007387 */ /* 0x0001e80000100a00 */
[----:B------:R-:W-:Y:S04]  /*335a0*/  STL.64 [R1+0x14f8], R32 ;  /* 0x0014f82001007387 */ /* 0x000fe80000100a00 */
        /* <DEDUP_REMOVED lines=8> */
[----:B-1----:R-:W2:Y:S04]  /*33630*/  LDL.LU R54, [R1+0x848] ;  /* 0x0008480001367983 */ /* 0x002ea80000300800 */
[----:B------:R-:W2:Y:S01]  /*33640*/  LDL.LU R55, [R1+0x84c] ;  /* 0x00084c0001377983 */ /* 0x000ea20000300800 */
[----:B------:R-:W-:-:S02]  /*33650*/  IMAD.MOV.U32 R14, RZ, RZ, R18 ;  /* 0x000000ffff0e7224 */ /* 0x000fc400078e0012 */
[----:B------:R-:W-:Y:S01]  /*33660*/  IMAD.MOV.U32 R15, RZ, RZ, R61 ;  /* 0x000000ffff0f7224 */ /* 0x000fe200078e003d */
[----:B--2---:R-:W-:Y:S04]  /*33670*/  STL.64 [R1+0x1520], R54 ;  /* 0x0015203601007387 */ /* 0x004fe80000100a00 */
[----:B------:R-:W-:Y:S04]  /*33680*/  STL.64 [R1+0x1518], R52 ;  /* 0x0015183401007387 */ /* 0x000fe80000100a00 */
[----:B------:R-:W2:Y:S04]  /*33690*/  LDL.LU R18, [R1+0x15d8] ;  /* 0x0015d80001127983 */ /* 0x000ea80000300800 */
[----:B------:R-:W2:Y:S04]  /*336a0*/  LDL.LU R61, [R1+0x15d4] ;  /* 0x0015d400013d7983 */ /* 0x000ea80000300800 */
[----:B------:R1:W-:Y:S04]  /*336b0*/  STL.64 [R1+0x1528], R14 ;  /* 0x0015280e01007387 */ /* 0x0003e80000100a00 */
[----:B------:R-:W2:Y:S04]  /*336c0*/  LDL.LU R28, [R1+0x850] ;  /* 0x00085000011c7983 */ /* 0x000ea80000300800 */
[----:B------:R-:W2:Y:S04]  /*336d0*/  LDL.LU R29, [R1+0x854] ;  /* 0x00085400011d7983 */ /* 0x000ea80000300800 */
[----:B------:R-:W2:Y:S04]  /*336e0*/  LDL.LU R30, [R1+0x858] ;  /* 0x00085800011e7983 */ /* 0x000ea80000300800 */
[----:B------:R-:W2:Y:S01]  /*336f0*/  LDL.LU R31, [R1+0x85c] ;  /* 0x00085c00011f7983 */ /* 0x000ea20000300800 */
[----:B0-----:R-:W-:-:S02]  /*33700*/  IMAD.MOV.U32 R34, RZ, RZ, R0 ;  /* 0x000000ffff227224 */ /* 0x001fc400078e0000 */
[----:B------:R-:W-:Y:S01]  /*33710*/  IMAD.MOV.U32 R35, RZ, RZ, R41 ;  /* 0x000000ffff237224 */ /* 0x000fe200078e0029 */
[----:B--2---:R-:W-:Y:S04]  /*33720*/  STL.64 [R1+0x1538], R30 ;  /* 0x0015381e01007387 */ /* 0x004fe80000100a00 */
[----:B------:R0:W-:Y:S04]  /*33730*/  STL.64 [R1+0x1530], R28 ;  /* 0x0015301c01007387 */ /* 0x0001e80000100a00 */
[----:B------:R-:W2:Y:S04]  /*33740*/  LDL.LU R0, [R1+0x15d0] ;  /* 0x0015d00001007983 */ /* 0x000ea80000300800 */
[----:B------:R0:W-:Y:S04]  /*33750*/  STL.64 [R1+0x1540], R34 ;  /* 0x0015402201007387 */ /* 0x0001e80000100a00 */
[----:B------:R-:W2:Y:S04]  /*33760*/  LDL.LU R40, [R1+0x860] ;  /* 0x0008600001287983 */ /* 0x000ea80000300800 */
[----:B------:R-:W2:Y:S04]  /*33770*/  LDL.LU R41, [R1+0x864] ;  /* 0x0008640001297983 */ /* 0x000ea80000300800 */
[----:B----4-:R-:W4:Y:S04]  /*33780*/  LDL.LU R42, [R1+0x868] ;  /* 0x00086800012a7983 */ /* 0x010f280000300800 */
[----:B------:R-:W4:Y:S01]  /*33790*/  LDL.LU R43, [R1+0x86c] ;  /* 0x00086c00012b7983 */ /* 0x000f220000300800 */
[----:B---3--:R-:W-:-:S02]  /*337a0*/  IMAD.MOV.U32 R50, RZ, RZ, R19 ;  /* 0x000000ffff327224 */ /* 0x008fc400078e0013 */
[----:B------:R-:W-:Y:S02]  /*337b0*/  IMAD.MOV.U32 R51, RZ, RZ, R60 ;  /* 0x000000ffff337224 */ /* 0x000fe400078e003c */
[----:B-1----:R-:W-:Y:S02]  /*337c0*/  IMAD.MOV.U32 R14, RZ, RZ, R3 ;  /* 0x000000ffff0e7224 */ /* 0x002fe400078e0003 */
[----:B------:R-:W-:Y:S01]  /*337d0*/  IMAD.MOV.U32 R15, RZ, RZ, R2 ;  /* 0x000000ffff0f7224 */ /* 0x000fe200078e0002 */
[----:B----4-:R-:W-:Y:S04]  /*337e0*/  STL.64 [R1+0x1550], R42 ;  /* 0x0015502a01007387 */ /* 0x010fe80000100a00 */
[----:B--2---:R-:W-:Y:S04]  /*337f0*/  STL.64 [R1+0x1548], R40 ;  /* 0x0015482801007387 */ /* 0x004fe80000100a00 */
[----:B------:R-:W2:Y:S04]  /*33800*/  LDL.LU R19, [R1+0x15cc] ;  /* 0x0015cc0001137983 */ /* 0x000ea80000300800 */
[----:B------:R-:W3:Y:S04]  /*33810*/  LDL.LU R60, [R1+0x15c8] ;  /* 0x0015c800013c7983 */ /* 0x000ee80000300800 */
[----:B------:R1:W-:Y:S04]  /*33820*/  STL.64 [R1+0x1558], R50 ;  /* 0x0015583201007387 */ /* 0x0003e80000100a00 */
[----:B------:R-:W4:Y:S04]  /*33830*/  LDL.LU R3, [R1+0x15c4] ;  /* 0x0015c40001037983 */ /* 0x000f280000300800 */
[----:B------:R-:W3:Y:S04]  /*33840*/  LDL.LU R2, [R1+0x15c0] ;  /* 0x0015c00001027983 */ /* 0x000ee80000300800 */
[----:B------:R4:W-:Y:S04]  /*33850*/  STL.64 [R1+0x1560], R14 ;  /* 0x0015600e01007387 */ /* 0x0009e80000100a00 */
[----:B0-----:R-:W3:Y:S04]  /*33860*/  LDL.LU R28, [R1+0x320] ;  /* 0x00032000011c7983 */ /* 0x001ee80000300800 */
[----:B------:R-:W3:Y:S04]  /*33870*/  LDL.LU R29, [R1+0x324] ;  /* 0x00032400011d7983 */ /* 0x000ee80000300800 */
[----:B------:R-:W3:Y:S04]  /*33880*/  LDL.LU R30, [R1+0x328] ;  /* 0x00032800011e7983 */ /* 0x000ee80000300800 */
[----:B------:R-:W3:Y:S01]  /*33890*/  LDL.LU R31, [R1+0x32c] ;  /* 0x00032c00011f7983 */ /* 0x000ee20000300800 */
[----:B------:R-:W-:-:S02]  /*338a0*/  IMAD.MOV.U32 R34, RZ, RZ, R61 ;  /* 0x000000ffff227224 */ /* 0x000fc400078e003d */
[----:B------:R-:W-:Y:S02]  /*338b0*/  IMAD.MOV.U32 R35, RZ, RZ, R18 ;  /* 0x000000ffff237224 */ /* 0x000fe400078e0012 */
[----:B------:R-:W-:Y:S02]  /*338c0*/  IMAD.MOV.U32 R7, RZ, RZ, R0 ;  /* 0x000000ffff077224 */ /* 0x000fe400078e0000 */
[----:B--2---:R-:W-:Y:S01]  /*338d0*/  IMAD.MOV.U32 R6, RZ, RZ, R19 ;  /* 0x000000ffff067224 */ /* 0x004fe200078e0013 */
[----:B---3--:R-:W-:Y:S04]  /*338e0*/  STL.64 [R1+0x1570], R30 ;  /* 0x0015701e01007387 */ /* 0x008fe80000100a00 */
[----:B------:R-:W-:Y:S04]  /*338f0*/  STL.64 [R1+0x1568], R28 ;  /* 0x0015681c01007387 */ /* 0x000fe80000100a00 */
[----:B------:R-:W2:Y:S04]  /*33900*/  LDL.LU R61, [R1+0x15bc] ;  /* 0x0015bc00013d7983 */ /* 0x000ea80000300800 */
[----:B------:R-:W3:Y:S04]  /*33910*/  LDL.LU R18, [R1+0x15b8] ;  /* 0x0015b80001127983 */ /* 0x000ee80000300800 */
[----:B------:R0:W-:Y:S04]  /*33920*/  STL.64 [R1+0x1578], R34 ;  /* 0x0015782201007387 */ /* 0x0001e80000100a00 */
[----:B------:R-:W3:Y:S04]  /*33930*/  LDL.LU R19, [R1+0x15b4] ;  /* 0x0015b40001137983 */ /* 0x000ee80000300800 */
[----:B------:R-:W3:Y:S04]  /*33940*/  LDL.LU R0, [R1+0x15b0] ;  /* 0x0015b00001007983 */ /* 0x000ee80000300800 */
[----:B------:R0:W-:Y:S04]  /*33950*/  STL.64 [R1+0x1580], R6 ;  /* 0x0015800601007387 */ /* 0x0001e80000100a00 */
[----:B------:R-:W3:Y:S04]  /*33960*/  LDL.LU R48, [R1+0x880] ;  /* 0x0008800001307983 */ /* 0x000ee80000300800 */
[----:B------:R-:W3:Y:S04]  /*33970*/  LDL.LU R49, [R1+0x884] ;  /* 0x0008840001317983 */ /* 0x000ee80000300800 */
[----:B-1----:R-:W3:Y:S04]  /*33980*/  LDL.LU R50, [R1+0x888] ;  /* 0x0008880001327983 */ /* 0x002ee80000300800 */
[----:B------:R-:W3:Y:S01]  /*33990*/  LDL.LU R51, [R1+0x88c] ;  /* 0x00088c0001337983 */ /* 0x000ee20000300800 */
[----:B----4-:R-:W-:-:S02]  /*339a0*/  IMAD.MOV.U32 R14, RZ, RZ, R3 ;  /* 0x000000ffff0e7224 */ /* 0x010fc400078e0003 */
[----:B------:R-:W-:Y:S02]  /*339b0*/  IMAD.MOV.U32 R15, RZ, RZ, R60 ;  /* 0x000000ffff0f7224 */ /* 0x000fe400078e003c */
[----:B0-----:R-:W-:Y:S02]  /*339c0*/  IMAD.MOV.U32 R35, RZ, RZ, R2 ;  /* 0x000000ffff237224 */ /* 0x001fe400078e0002 */
[----:B--2---:R-:W-:Y:S01]  /*339d0*/  IMAD.MOV.U32 R34, RZ, RZ, R61 ;  /* 0x000000ffff227224 */ /* 0x004fe200078e003d */
[----:B---3--:R-:W-:Y:S04]  /*339e0*/  STL.64 [R1+0x1590], R50 ;  /* 0x0015903201007387 */ /* 0x008fe80000100a00 */
[----:B------:R-:W-:Y:S04]  /*339f0*/  STL.64 [R1+0x1588], R48 ;  /* 0x0015883001007387 */ /* 0x000fe80000100a00 */
[----:B------:R-:W2:Y:S04]  /*33a00*/  LDL.LU R3, [R1+0x15ac] ;  /* 0x0015ac0001037983 */ /* 0x000ea80000300800 */
[----:B------:R-:W3:Y:S04]  /*33a10*/  LDL.LU R60, [R1+0x15a8] ;  /* 0x0015a800013c7983 */ /* 0x000ee80000300800 */
[----:B------:R0:W-:Y:S04]  /*33a20*/  STL.64 [R1+0x1598], R14 ;  /* 0x0015980e01007387 */ /* 0x0001e80000100a00 */
        /* <DEDUP_REMOVED lines=13> */
[----:B------:R-:W2:Y:S04]  /*33b00*/  LDL.LU R15, [R1+0x8bc] ;  /* 0x0008bc00010f7983 */ /* 0x000ea80000300800 */
        /* <DEDUP_REMOVED lines=21> */
[----:B------:R-:W-:Y:S01]  /*33c60*/  IMAD.MOV.U32 R51, RZ, RZ, R18 ;  /* 0x000000ffff337224 */ /* 0x000fe200078e0012 */
[----:B------:R-:W3:Y:S04]  /*33c70*/  LDL.LU R56, [R1+0x7f0] ;  /* 0x0007f00001387983 */ /* 0x000ee80000300800 */
[----:B------:R-:W3:Y:S04]  /*33c80*/  LDL.LU R57, [R1+0x7f4] ;  /* 0x0007f40001397983 */ /* 0x000ee80000300800 */
[----:B------:R-:W3:Y:S01]  /*33c90*/  LDL.LU R58, [R1+0x7f8] ;  /* 0x0007f800013a7983 */ /* 0x000ee20000300800 */
[----:B------:R-:W-:-:S03]  /*33ca0*/  IMAD.MOV.U32 R27, RZ, RZ, R16 ;  /* 0x000000ffff1b7224 */ /* 0x000fc600078e0010 */
[----:B------:R-:W3:Y:S01]  /*33cb0*/  LDL.LU R59, [R1+0x7fc] ;  /* 0x0007fc00013b7983 */ /* 0x000ee20000300800 */
[----:B------:R-:W-:-:S03]  /*33cc0*/  IMAD.MOV.U32 R26, RZ, RZ, R17 ;  /* 0x000000ffff1a7224 */ /* 0x000fc600078e0011 */
[----:B------:R-:W3:Y:S04]  /*33cd0*/  LDL.LU R16, [R1+0x7d0] ;  /* 0x0007d00001107983 */ /* 0x000ee80000300800 */
[----:B------:R-:W3:Y:S04]  /*33ce0*/  LDL.LU R17, [R1+0x7d4] ;  /* 0x0007d40001117983 */ /* 0x000ee80000300800 */
[----:B------:R-:W3:Y:S04]  /*33cf0*/  LDL.LU R18, [R1+0x7d8] ;  /* 0x0007d80001127983 */ /* 0x000ee80000300800 */
[----:B------:R-:W3:Y:S01]  /*33d00*/  LDL.LU R19, [R1+0x7dc] ;  /* 0x0007dc0001137983 */ /* 0x000ee20000300800 */
[C---:B--2---:R-:W-:Y:S03]  /*33d10*/  HMMA.16816.F32.BF16 R48, R8.reuse, R50, R12 ;  /* 0x000000320830723c */ /* 0x044fe6000004180c */
[----:B------:R-:W4:Y:S05]  /*33d20*/  LDL.LU.64 R14, [R1+0x1598] ;  /* 0x00159800010e7983 */ /* 0x000f2a0000300a00 */
[C---:B------:R-:W-:Y:S01]  /*33d30*/  HMMA.16816.F32.BF16 R32, R8.reuse, R34, R4 ;  /* 0x000000220820723c */ /* 0x040fe20000041804 */
[----:B------:R-:W0:Y:S10]  /*33d40*/  LDC R5, c[0x0][0x3a8] ;  /* 0x0000ea00ff057b82 */ /* 0x000e340000000800 */
[----:B------:R-:W-:Y:S04]  /*33d50*/  STL.64 [R1+0x8b0], R48 ;  /* 0x0008b03001007387 */ /* 0x000fe80000100a00 */
[----:B------:R1:W-:Y:S04]  /*33d60*/  STL.64 [R1+0x8b8], R50 ;  /* 0x0008b83201007387 */ /* 0x0003e80000100a00 */
[----:B-1----:R-:W2:Y:S04]  /*33d70*/  LDL.LU.64 R50, [R1+0x1590] ;  /* 0x0015900001327983 */ /* 0x002ea80000300a00 */
[----:B------:R-:W2:Y:S04]  /*33d80*/  LDL.LU.64 R48, [R1+0x1588] ;  /* 0x0015880001307983 */ /* 0x000ea80000300a00 */
[----:B------:R-:W2:Y:S04]  /*33d90*/  LDL.LU.64 R6, [R1+0x1580] ;  /* 0x0015800001067983 */ /* 0x000ea80000300a00 */
[----:B------:R-:W-:Y:S04]  /*33da0*/  STL.64 [R1+0x8a0], R32 ;  /* 0x0008a02001007387 */ /* 0x000fe80000100a00 */
[----:B------:R1:W-:Y:S04]  /*33db0*/  STL.64 [R1+0x8a8], R34 ;  /* 0x0008a82201007387 */ /* 0x0003e80000100a00 */
[----:B-1----:R-:W3:Y:S01]  /*33dc0*/  LDL.LU.64 R34, [R1+0x1578] ;  /* 0x0015780001227983 */ /* 0x002ee20000300a00 */
[----:B----4-:R-:W-:Y:S03]  /*33dd0*/  HMMA.16816.F32.BF16 R12, R8, R14, R28 ;  /* 0x0000000e080c723c */ /* 0x010fe6000004181c */
[----:B------:R-:W4:Y:S04]  /*33de0*/  LDL.LU.64 R30, [R1+0x1570] ;  /* 0x00157000011e7983 */ /* 0x000f280000300a00 */
[----:B------:R-:W4:-:S12]  /*33df0*/  LDL.LU.64 R28, [R1+0x1568] ;  /* 0x00156800011c7983 */ /* 0x000f180000300a00 */
[----:B------:R-:W-:Y:S04]  /*33e00*/  STL.64 [R1+0x890], R12 ;  /* 0x0008900c01007387 */ /* 0x000fe80000100a00 */
[----:B------:R1:W-:Y:S04]  /*33e10*/  STL.64 [R1+0x898], R14 ;  /* 0x0008980e01007387 */ /* 0x0003e80000100a00 */
[----:B-1----:R-:W4:Y:S01]  /*33e20*/  LDL.LU.64 R14, [R1+0x1560] ;  /* 0x00156000010e7983 */ /* 0x002f220000300a00 */
[C---:B--2---:R-:W-:Y:S08]  /*33e30*/  HMMA.16816.F32.BF16 R48, R8.reuse, R6, R48 ;  /* 0x000000060830723c */ /* 0x044ff00000041830 */
[----:B---3--:R-:W-:Y:S11]  /*33e40*/  HMMA.16816.F32.BF16 R32, R8, R34, R40 ;  /* 0x000000220820723c */ /* 0x008ff60000041828 */
[----:B------:R-:W-:Y:S01]  /*33e50*/  STL.64 [R1+0x880], R48 ;  /* 0x0008803001007387 */ /* 0x000fe20000100a00 */
[----:B------:R-:W-:-:S03]  /*33e60*/  IMAD.MOV.U32 R7, RZ, RZ, R50 ;  /* 0x000000ffff077224 */ /* 0x000fc600078e0032 */
[----:B------:R1:W-:Y:S04]  /*33e70*/  STL.64 [R1+0x888], R50 ;  /* 0x0008883201007387 */ /* 0x0003e80000100a00 */
[----:B-1----:R-:W2:Y:S04]  /*33e80*/  LDL.LU.64 R50, [R1+0x1558] ;  /* 0x0015580001327983 */ /* 0x002ea80000300a00 */
[----:B------:R-:W3:Y:S04]  /*33e90*/  LDL.LU.64 R42, [R1+0x1550] ;  /* 0x00155000012a7983 */ /* 0x000ee80000300a00 */
[----:B------:R-:W3:Y:S04]  /*33ea0*/  LDL.LU.64 R40, [R1+0x1548] ;  /* 0x0015480001287983 */ /* 0x000ee80000300a00 */
        /* <DEDUP_REMOVED lines=9> */
[----:B------:R-:W-:Y:S02]  /*33f40*/  IMAD.MOV.U32 R6, RZ, RZ, R48 ;  /* 0x000000ffff067224 */ /* 0x000fe400078e0030 */
[C---:B--2---:R-:W-:Y:S01]  /*33f50*/  HMMA.16816.F32.BF16 R48, R8.reuse, R50, R52 ;  /* 0x000000320830723c */ /* 0x044fe20000041834 */
[----:B------:R-:W2:Y:S04]  /*33f60*/  LDL.LU.64 R54, [R1+0x1520] ;  /* 0x0015200001367983 */ /* 0x000ea80000300a00 */
[----:B------:R-:W2:Y:S03]  /*33f70*/  LDL.LU.64 R52, [R1+0x1518] ;  /* 0x0015180001347983 */ /* 0x000ea60000300a00 */
[C---:B---3--:R-:W-:Y:S11]  /*33f80*/  HMMA.16816.F32.BF16 R32, R8.reuse, R34, R40 ;  /* 0x000000220820723c */ /* 0x048ff60000041828 */
[----:B------:R-:W-:Y:S04]  /*33f90*/  STL.64 [R1+0x870], R48 ;  /* 0x0008703001007387 */ /* 0x000fe80000100a00 */
[----:B------:R1:W-:Y:S04]  /*33fa0*/  STL.64 [R1+0x878], R50 ;  /* 0x0008783201007387 */ /* 0x0003e80000100a00 */
[----:B-1----:R-:W2:Y:S04]  /*33fb0*/  LDL.LU.64 R50, [R1+0x1510] ;  /* 0x0015100001327983 */ /* 0x002ea80000300a00 */
[----:B------:R-:W3:Y:S04]  /*33fc0*/  LDL.LU.64 R42, [R1+0x1508] ;  /* 0x00150800012a7983 */ /* 0x000ee80000300a00 */
[----:B------:R-:W-:Y:S04]  /*33fd0*/  STL.64 [R1+0x860], R32 ;  /* 0x0008602001007387 */ /* 0x000fe80000100a00 */
[----:B------:R1:W-:Y:S04]  /*33fe0*/  STL.64 [R1+0x868], R34 ;  /* 0x0008682201007387 */ /* 0x0003e80000100a00 */
[----:B-1----:R-:W3:Y:S04]  /*33ff0*/  LDL.LU.64 R34, [R1+0x1500] ;  /* 0x0015000001227983 */ /* 0x002ee80000300a00 */
[----:B------:R-:W3:Y:S01]  /*34000*/  LDL.LU.64 R32, [R1+0x14f8] ;  /* 0x0014f80001207983 */ /* 0x000ee20000300a00 */
[----:B----4-:R-:W-:Y:S03]  /*34010*/  HMMA.16816.F32.BF16 R12, R8, R14, R28 ;  /* 0x0000000e080c723c */ /* 0x010fe6000004181c */
[----:B------:R-:W4:-:S15]  /*34020*/  LDL.LU.64 R30, [R1+0x14f0] ;  /* 0x0014f000011e7983 */ /* 0x000f1e0000300a00 */
[----:B------:R-:W-:Y:S01]  /*34030*/  NOP ;  /* 0x0000000000007918 */ /* 0x000fe20000000000 */
[----:B------:R-:W-:Y:S04]  /*34040*/  STL.64 [R1+0x850], R12 ;  /* 0x0008500c01007387 */ /* 0x000fe80000100a00 */
[----:B------:R1:W-:Y:S04]  /*34050*/  STL.64 [R1+0x858], R14 ;  /* 0x0008580e01007387 */ /* 0x0003e80000100a00 */
[----:B-1----:R-:W4:Y:S01]  /*34060*/  LDL.LU.64 R14, [R1+0x14e8] ;  /* 0x0014e800010e7983 */ /* 0x002f220000300a00 */
[C---:B--2---:R-:W-:Y:S08]  /*34070*/  HMMA.16816.F32.BF16 R48, R8.reuse, R50, R52 ;  /* 0x000000320830723c */ /* 0x044ff00000041834 */
[C---:B---3--:R-:W-:Y:S01]  /*34080*/  HMMA.16816.F32.BF16 R40, R8.reuse, R42, R44 ;  /* 0x0000002a0828723c */ /* 0x048fe2000004182c */
[----:B------:R-:W2:Y:S07]  /*34090*/  LDL.LU.64 R54, [R1+0x14e0] ;  /* 0x0014e00001367983 */ /* 0x000eae0000300a00 */
[C---:B------:R-:W-:Y:S03]  /*340a0*/  HMMA.16816.F32.BF16 R24, R8.reuse, R26, R36 ;  /* 0x0000001a0818723c */ /* 0x040fe60000041824 */
[----:B------:R-:W-:Y:S04]  /*340b0*/  STL.64 [R1+0x840], R48 ;  /* 0x0008403001007387 */ /* 0x000fe80000100a00 */
[----:B------:R1:W-:Y:S04]  /*340c0*/  STL.64 [R1+0x848], R50 ;  /* 0x0008483201007387 */ /* 0x0003e80000100a00 */
[----:B-1----:R-:W3:Y:S04]  /*340d0*/  LDL.LU.64 R50, [R1+0x14d8] ;  /* 0x0014d80001327983 */ /* 0x002ee80000300a00 */
[----:B------:R-:W3:Y:S04]  /*340e0*/  LDL.LU.64 R48, [R1+0x14d0] ;  /* 0x0014d00001307983 */ /* 0x000ee80000300a00 */
[----:B------:R-:W3:Y:S04]  /*340f0*/  LDL.LU.64 R46, [R1+0x14c8] ;  /* 0x0014c800012e7983 */ /* 0x000ee80000300a00 */
[----:B------:R-:W-:Y:S04]  /*34100*/  STL.64 [R1+0x830], R40 ;  /* 0x0008302801007387 */ /* 0x000fe80000100a00 */
[----:B------:R1:W-:Y:S04]  /*34110*/  STL.64 [R1+0x838], R42 ;  /* 0x0008382a01007387 */ /* 0x0003e80000100a00 */
[----:B-1----:R-:W3:Y:S04]  /*34120*/  LDL.LU.64 R42, [R1+0x14c0] ;  /* 0x0014c000012a7983 */ /* 0x002ee80000300a00 */
[----:B------:R1:W5:Y:S04]  /*34130*/  LDL.LU R40, [R1+0x14b8] ;  /* 0x0014b80001287983 */ /* 0x0003680000300800 */
[----:B------:R-:W3:Y:S01]  /*34140*/  LDL.LU R28, [R1+0x7c0] ;  /* 0x0007c000011c7983 */ /* 0x000ee20000300800 */
[----:B----4-:R-:W-:-:S15]  /*34150*/  HMMA.16816.F32.BF16 R32, R8, R30, R32 ;  /* 0x0000001e0820723c */ /* 0x010fde0000041820 */
[----:B------:R-:W-:-:S04]  /*34160*/  NOP ;  /* 0x0000000000007918 */ /* 0x000fc80000000000 */
[----:B------:R4:W-:Y:S04]  /*34170*/  STL.64 [R1+0x820], R32 ;  /* 0x0008202001007387 */ /* 0x0009e80000100a00 */
[----:B------:R0:W-:Y:S04]  /*34180*/  STL.64 [R1+0x828], R34 ;  /* 0x0008282201007387 */ /* 0x0001e80000100a00 */
[----:B------:R-:W3:Y:S04]  /*34190*/  LDL.LU R29, [R1+0x7c4] ;  /* 0x0007c400011d7983 */ /* 0x000ee80000300800 */
[----:B------:R-:W3:Y:S04]  /*341a0*/  LDL.LU R30, [R1+0x7c8] ;  /* 0x0007c800011e7983 */ /* 0x000ee80000300800 */
[----:B------:R-:W3:Y:S04]  /*341b0*/  LDL.LU R31, [R1+0x7cc] ;  /* 0x0007cc00011f7983 */ /* 0x000ee80000300800 */
[----:B----4-:R-:W4:Y:S04]  /*341c0*/  LDL.LU R32, [R1+0x7b0] ;  /* 0x0007b00001207983 */ /* 0x010f280000300800 */
[----:B------:R-:W4:Y:S04]  /*341d0*/  LDL.LU R33, [R1+0x7b4] ;  /* 0x0007b40001217983 */ /* 0x000f280000300800 */
[----:B0-----:R-:W4:Y:S04]  /*341e0*/  LDL.LU R34, [R1+0x7b8] ;  /* 0x0007b80001227983 */ /* 0x001f280000300800 */
[----:B------:R-:W4:Y:S04]  /*341f0*/  LDL.LU R35, [R1+0x7bc] ;  /* 0x0007bc0001237983 */ /* 0x000f280000300800 */
[----:B------:R-:W4:Y:S04]  /*34200*/  LDL.LU.64 R38, [R1+0x14b0] ;  /* 0x0014b00001267983 */ /* 0x000f280000300a00 */
[----:B------:R1:W5:Y:S04]  /*34210*/  LDL.LU.64 R36, [R1+0x14a8] ;  /* 0x0014a80001247983 */ /* 0x0003680000300a00 */
[----:B------:R-:W-:Y:S04]  /*34220*/  STL.64 [R1+0x810], R24 ;  /* 0x0008101801007387 */ /* 0x000fe80000100a00 */
[----:B------:R0:W-:Y:S01]  /*34230*/  STL.64 [R1+0x818], R26 ;  /* 0x0008181a01007387 */ /* 0x0001e20000100a00 */
[C---:B------:R-:W-:Y:S03]  /*34240*/  HMMA.16816.F32.BF16 R12, R8.reuse, R14, R20 ;  /* 0x0000000e080c723c */ /* 0x040fe60000041814 */
[----:B0-----:R-:W4:Y:S04]  /*34250*/  LDL.LU.64 R26, [R1+0x14a0] ;  /* 0x0014a000011a7983 */ /* 0x001f280000300a00 */
[----:B------:R1:W5:Y:S04]  /*34260*/  LDL.LU.64 R24, [R1+0x1498] ;  /* 0x0014980001187983 */ /* 0x0003680000300a00 */
[----:B------:R-:W4:Y:S01]  /*34270*/  LDL.LU.64 R22, [R1+0x1490] ;  /* 0x0014900001167983 */ /* 0x000f220000300a00 */
[C---:B--2---:R-:W-:Y:S03]  /*34280*/  HMMA.16816.F32.BF16 R52, R8.reuse, R54, R56 ;  /* 0x000000360834723c */ /* 0x044fe60000041838 */
[----:B------:R1:W5:Y:S04]  /*34290*/  LDL.LU.64 R20, [R1+0x1488] ;  /* 0x0014880001147983 */ /* 0x0003680000300a00 */
[----:B------:R0:W-:Y:S01]  /*342a0*/  STL.64 [R1+0x800], R12 ;  /* 0x0008000c01007387 */ /* 0x0001e20000100a00 */
[C---:B---3--:R-:W-:Y:S03]  /*342b0*/  HMMA.16816.F32.BF16 R48, R8.reuse, R46, R48 ;  /* 0x0000002e0830723c */ /* 0x048fe60000041830 */
[----:B------:R2:W-:Y:S04]  /*342c0*/  STL.64 [R1+0x808], R14 ;  /* 0x0008080e01007387 */ /* 0x0005e80000100a00 */
[----:B0-----:R-:W3:Y:S04]  /*342d0*/  LDL.LU R12, [R1+0x7a0] ;  /* 0x0007a000010c7983 */ /* 0x001ee80000300800 */
[----:B------:R-:W3:Y:S04]  /*342e0*/  LDL.LU R13, [R1+0x7a4] ;  /* 0x0007a400010d7983 */ /* 0x000ee80000300800 */
[----:B--2---:R-:W3:Y:S04]  /*342f0*/  LDL.LU R14, [R1+0x7a8] ;  /* 0x0007a800010e7983 */ /* 0x004ee80000300800 */
[----:B------:R-:W3:Y:S04]  /*34300*/  LDL.LU R15, [R1+0x7ac] ;  /* 0x0007ac00010f7983 */ /* 0x000ee80000300800 */
[----:B------:R-:W-:Y:S04]  /*34310*/  STL.64 [R1+0x7f0], R52 ;  /* 0x0007f03401007387 */ /* 0x000fe80000100a00 */
[----:B------:R0:W-:Y:S04]  /*34320*/  STL.64 [R1+0x7f8], R54 ;  /* 0x0007f83601007387 */ /* 0x0001e80000100a00 */
[----:B------:R-:W2:Y:S04]  /*34330*/  LDL.LU R44, [R1+0x780] ;  /* 0x00078000012c7983 */ /* 0x000ea80000300800 */
[----:B------:R1:W-:Y:S04]  /*34340*/  STL.64 [R1+0x7e0], R48 ;  /* 0x0007e03001007387 */ /* 0x0003e80000100a00 */
[----:B------:R1:W-:Y:S01]  /*34350*/  STL.64 [R1+0x7e8], R50 ;  /* 0x0007e83201007387 */ /* 0x0003e20000100a00 */
[----:B0-----:R-:W-:Y:S01]  /*34360*/  IMAD.MOV.U32 R55, RZ, RZ, R2 ;  /* 0x000000ffff377224 */ /* 0x001fe200078e0002 */
[C---:B----4-:R-:W-:Y:S08]  /*34370*/  HMMA.16816.F32.BF16 R16, R8.reuse, R22, R16 ;  /* 0x000000160810723c */ /* 0x050ff00000041810 */
[C---:B------:R-:W-:Y:S11]  /*34380*/  HMMA.16816.F32.BF16 R28, R8.reuse, R26, R28 ;  /* 0x0000001a081c723c */ /* 0x040ff6000004181c */
[----:B------:R-:W-:Y:S04]  /*34390*/  STL.64 [R1+0x7d0], R16 ;  /* 0x0007d01001007387 */ /* 0x000fe80000100a00 */
[----:B------:R-:W-:Y:S04]  /*343a0*/  STL.64 [R1+0x7d8], R18 ;  /* 0x0007d81201007387 */ /* 0x000fe80000100a00 */
[----:B------:R-:W2:Y:S04]  /*343b0*/  LDL.LU R45, [R1+0x784] ;  /* 0x00078400012d7983 */ /* 0x000ea80000300800 */
[----:B------:R-:W2:Y:S04]  /*343c0*/  LDL.LU R46, [R1+0x788] ;  /* 0x00078800012e7983 */ /* 0x000ea80000300800 */
[----:B------:R-:W2:Y:S04]  /*343d0*/  LDL.LU R47, [R1+0x78c] ;  /* 0x00078c00012f7983 */ /* 0x000ea80000300800 */
[----:B------:R-:W4:Y:S04]  /*343e0*/  LDL.LU R56, [R1+0x790] ;  /* 0x0007900001387983 */ /* 0x000f280000300800 */
[----:B------:R-:W4:Y:S04]  /*343f0*/  LDL.LU R57, [R1+0x794] ;  /* 0x0007940001397983 */ /* 0x000f280000300800 */
[----:B------:R-:W4:Y:S04]  /*34400*/  LDL.LU R58, [R1+0x798] ;  /* 0x00079800013a7983 */ /* 0x000f280000300800 */
[----:B------:R-:W4:Y:S04]  /*34410*/  LDL.LU R59, [R1+0x79c] ;  /* 0x00079c00013b7983 */ /* 0x000f280000300800 */
        /* <DEDUP_REMOVED lines=8> */
[----:B------:R-:W-:Y:S04]  /*344a0*/  STL.64 [R1+0x7c0], R28 ;  /* 0x0007c01c01007387 */ /* 0x000fe80000100a00 */
[----:B------:R0:W-:Y:S04]  /*344b0*/  STL.64 [R1+0x7c8], R30 ;  /* 0x0007c81e01007387 */ /* 0x0001e80000100a00 */
[----:B0-----:R-:W2:Y:S04]  /*344c0*/  LDL.LU.64 R30, [R1+0x1478] ;  /* 0x00147800011e7983 */ /* 0x001ea80000300a00 */
[----:B------:R0:W5:Y:S01]  /*344d0*/  LDL.LU.64 R28, [R1+0x1470] ;  /* 0x00147000011c7983 */ /* 0x0001620000300a00 */
[----:B--2---:R-:W-:-:S15]  /*344e0*/  HMMA.16816.F32.BF16 R32, R8, R30, R32 ;  /* 0x0000001e0820723c */ /* 0x004fde0000041820 */
[----:B------:R-:W-:-:S04]  /*344f0*/  NOP ;  /* 0x0000000000007918 */ /* 0x000fc80000000000 */
[----:B------:R-:W-:Y:S01]  /*34500*/  STL.64 [R1+0x7b0], R32 ;  /* 0x0007b02001007387 */ /* 0x000fe20000100a00 */
[----:B------:R-:W-:-:S03]  /*34510*/  IMAD.MOV.U32 R26, RZ, RZ, R35 ;  /* 0x000000ffff1a7224 */ /* 0x000fc600078e0023 */
[----:B------:R1:W-:Y:S04]  /*34520*/  STL.64 [R1+0x7b8], R34 ;  /* 0x0007b82201007387 */ /* 0x0003e80000100a00 */
[----:B-1----:R-:W3:Y:S01]  /*34530*/  LDL.LU.64 R34, [R1+0x1468] ;  /* 0x0014680001227983 */ /* 0x002ee20000300a00 */
[----:B----4-:R-:W-:Y:S01]  /*34540*/  HMMA.16816.F32.BF16 R56, R8, R38, R56 ;  /* 0x000000260838723c */ /* 0x010fe20000041838 */
[----:B------:R-:W-:Y:S02]  /*34550*/  IMAD.MOV.U32 R22, RZ, RZ, R33 ;  /* 0x000000ffff167224 */ /* 0x000fe400078e0021 */
[----:B------:R0:W5:Y:S04]  /*34560*/  LDL.LU.64 R32, [R1+0x1460] ;  /* 0x0014600001207983 */ /* 0x0001680000300a00 */
[----:B------:R-:W2:Y:S01]  /*34570*/  LDL.LU R31, [R1+0xbc4] ;  /* 0x000bc400011f7983 */ /* 0x000ea20000300800 */
[----:B------:R-:W-:-:S03]  /*34580*/  IMAD.MOV.U32 R16, RZ, RZ, R61 ;  /* 0x000000ffff107224 */ /* 0x000fc600078e003d */
[----:B------:R-:W4:Y:S04]  /*34590*/  LDL.LU R23, [R1+0xbbc] ;  /* 0x000bbc0001177983 */ /* 0x000f280000300800 */
[----:B------:R-:W2:Y:S01]  /*345a0*/  LDL.LU R61, [R1+0xbb4] ;  /* 0x000bb400013d7983 */ /* 0x000ea20000300800 */
[----:B------:R-:W-:Y:S01]  /*345b0*/  HMMA.16816.F32.BF16 R44, R8, R42, R44 ;  /* 0x0000002a082c723c */ /* 0x000fe2000004182c */
[----:B------:R-:W-:Y:S02]  /*345c0*/  IMAD.MOV.U32 R17, RZ, RZ, R60 ;  /* 0x000000ffff117224 */ /* 0x000fe400078e003c */
[----:B------:R-:W-:Y:S02]  /*345d0*/  IMAD.MOV.U32 R19, RZ, RZ, R0 ;  /* 0x000000ffff137224 */ /* 0x000fe400078e0000 */
[----:B------:R-:W-:-:S03]  /*345e0*/  IMAD.MOV.U32 R18, RZ, RZ, R3 ;  /* 0x000000ffff127224 */ /* 0x000fc600078e0003 */
[----:B---3--:R-:W-:Y:S01]  /*345f0*/  HMMA.16816.F32.BF16 R12, R8, R34, R12 ;  /* 0x00000022080c723c */ /* 0x008fe2000004180c */
[----:B------:R-:W3:Y:S04]  /*34600*/  LDL.LU R34, [R1+0xbd4] ;  /* 0x000bd40001227983 */ /* 0x000ee80000300800 */
[----:B------:R-:W2:-:S14]  /*34610*/  LDL.LU R35, [R1+0xbcc] ;  /* 0x000bcc0001237983 */ /* 0x000e9c0000300800 */
[----:B------:R1:W-:Y:S04]  /*34620*/  STL.64 [R1+0x7a0], R12 ;  /* 0x0007a00c01007387 */ /* 0x0003e80000100a00 */
[----:B------:R0:W-:Y:S04]  /*34630*/  STL.64 [R1+0x7a8], R14 ;  /* 0x0007a80e01007387 */ /* 0x0001e80000100a00 */
[----:B-1----:R-:W2:Y:S04]  /*34640*/  LDL.LU R12, [R1+0x9dc] ;  /* 0x0009dc00010c7983 */ /* 0x002ea80000300800 */
[----:B------:R-:W2:Y:S04]  /*34650*/  LDL.LU R13, [R1+0xbac] ;  /* 0x000bac00010d7983 */ /* 0x000ea80000300800 */
[----:B0-----:R-:W2:Y:S04]  /*34660*/  LDL.LU R14, [R1+0xbd0] ;  /* 0x000bd000010e7983 */ /* 0x001ea80000300800 */
        /* <DEDUP_REMOVED lines=8> */
[----:B------:R0:W5:Y:S04]  /*346f0*/  LDL.LU.64 R56, [R1+0x1450] ;  /* 0x0014500001387983 */ /* 0x0001680000300a00 */
[----:B------:R-:W2:Y:S04]  /*34700*/  LDL.LU R38, [R1+0x9d4] ;  /* 0x0009d40001267983 */ /* 0x000ea80000300800 */
[----:B------:R-:W2:Y:S04]  /*34710*/  LDL.LU R39, [R1+0x9e0] ;  /* 0x0009e00001277983 */ /* 0x000ea80000300800 */
[----:B------:R-:W-:Y:S04]  /*34720*/  STL.64 [R1+0x780], R44 ;  /* 0x0007802c01007387 */ /* 0x000fe80000100a00 */
[----:B------:R1:W-:Y:S04]  /*34730*/  STL.64 [R1+0x788], R46 ;  /* 0x0007882e01007387 */ /* 0x0003e80000100a00 */
[----:B-1----:R-:W2:Y:S04]  /*34740*/  LDL.LU.64 R46, [R1+0x1448] ;  /* 0x00144800012e7983 */ /* 0x002ea80000300a00 */
[----:B------:R0:W5:Y:S01]  /*34750*/  LDL.LU.64 R44, [R1+0x1440] ;  /* 0x00144000012c7983 */ /* 0x0001620000300a00 */
[----:B--2---:R-:W-:-:S15]  /*34760*/  HMMA.16816.F32.BF16 R48, R8, R46, R48 ;  /* 0x0000002e0830723c */ /* 0x004fde0000041830 */
[----:B------:R-:W-:-:S04]  /*34770*/  NOP ;  /* 0x0000000000007918 */ /* 0x000fc80000000000 */
[----:B------:R-:W-:Y:S01]  /*34780*/  STL.64 [R1+0x770], R48 ;  /* 0x0007703001007387 */ /* 0x000fe20000100a00 */
[----:B------:R-:W-:-:S03]  /*34790*/  IMAD.MOV.U32 R30, RZ, RZ, R51 ;  /* 0x000000ffff1e7224 */ /* 0x000fc600078e0033 */
[----:B------:R1:W-:Y:S04]  /*347a0*/  STL.64 [R1+0x778], R50 ;  /* 0x0007783201007387 */ /* 0x0003e80000100a00 */
[----:B-1----:R-:W2:Y:S01]  /*347b0*/  LDL.LU.64 R50, [R1+0x1438] ;  /* 0x0014380001327983 */ /* 0x002ea20000300a00 */
[----:B------:R-:W-:-:S03]  /*347c0*/  IMAD.MOV.U32 R27, RZ, RZ, R49 ;  /* 0x000000ffff1b7224 */ /* 0x000fc600078e0031 */
        /* <DEDUP_REMOVED lines=8> */
[----:B------:R0:W5:Y:S04]  /*34850*/  LDL.LU.64 R52, [R1+0x1420] ;  /* 0x0014200001347983 */ /* 0x0001680000300a00 */
[----:B------:R-:W3:Y:S01]  /*34860*/  LDL.LU.64 R50, [R1+0x968] ;  /* 0x0009680001327983 */ /* 0x000ee20000300a00 */
[----:B--2---:R-:W-:-:S15]  /*34870*/  HMMA.16816.F32.BF16 R16, R8, R54, R16 ;  /* 0x000000360810723c */ /* 0x004fde0000041810 */
[----:B------:R-:W-:-:S04]  /*34880*/  NOP ;  /* 0x0000000000007918 */ /* 0x000fc80000000000 */
[----:B------:R-:W-:Y:S04]  /*34890*/  STL.64 [R1+0x3d0], R16 ;  /* 0x0003d01001007387 */ /* 0x000fe80000100a00 */
[----:B------:R1:W-:Y:S04]  /*348a0*/  STL.64 [R1+0x3d8], R18 ;  /* 0x0003d81201007387 */ /* 0x0003e80000100a00 */
[----:B-1----:R-:W2:Y:S04]  /*348b0*/  LDL.LU.64 R18, [R1+0x1418] ;  /* 0x0014180001127983 */ /* 0x002ea80000300a00 */
[----:B------:R-:W2:Y:S01]  /*348c0*/  LDL.LU.64 R16, [R1+0x1410] ;  /* 0x0014100001107983 */ /* 0x000ea20000300a00 */
[----:B------:R-:W-:-:S02]  /*348d0*/  IMAD.SHL.U32 R54, R5, 0x20, RZ ;  /* 0x0000002005367824 */ /* 0x000fc400078e00ff */
[----:B------:R-:W-:Y:S02]  /*348e0*/  VIADD R38, R38, 0x1 ;  /* 0x0000000126267836 */ /* 0x000fe40000000000 */
[----:B------:R-:W-:-:S03]  /*348f0*/  IMAD.SHL.U32 R54, R54, 0x2, RZ ;  /* 0x0000000236367824 */ /* 0x000fc600078e00ff */
[----:B------:R-:W-:Y:S02]  /*34900*/  STL [R1+0x9d4], R38 ;  /* 0x0009d42601007387 */ /* 0x000fe40000100800 */
[-C--:B------:R-:W-:Y:S02]  /*34910*/  IADD3 R39, P6, PT, R39, R54.reuse, RZ ;  /* 0x0000003627277210 */ /* 0x080fe40007fde0ff */
[-C--:B---3--:R-:W-:Y:S02]  /*34920*/  IADD3 R34, P5, PT, R34, R54.reuse, RZ ;  /* 0x0000003622227210 */ /* 0x088fe40007fbe0ff */
[-C--:B------:R-:W-:Y:S02]  /*34930*/  IADD3 R35, P1, PT, R35, R54.reuse, RZ ;  /* 0x0000003623237210 */ /* 0x080fe40007f3e0ff */
[-C--:B------:R-:W-:Y:S02]  /*34940*/  IADD3 R61, P2, PT, R61, R54.reuse, RZ ;  /* 0x000000363d3d7210 */ /* 0x080fe40007f5e0ff */
[----:B------:R-:W-:Y:S01]  /*34950*/  IADD3 R31, P4, PT, R31, R54, RZ ;  /* 0x000000361f1f7210 */ /* 0x000fe20007f9e0ff */
[----:B--2---:R-:W-:-:S15]  /*34960*/  HMMA.16816.F32.BF16 R8, R8, R58, R16 ;  /* 0x0000003a0808723c */ /* 0x004fde0000041810 */
[----:B------:R-:W-:-:S04]  /*34970*/  NOP ;  /* 0x0000000000007918 */ /* 0x000fc80000000000 */
[----:B------:R-:W-:Y:S04]  /*34980*/  STL.64 [R1+0x300], R8 ;  /* 0x0003000801007387 */ /* 0x000fe80000100a00 */
[----:B------:R-:W-:Y:S04]  /*34990*/  STL.64 [R1+0x308], R10 ;  /* 0x0003080a01007387 */ /* 0x000fe80000100a00 */
[----:B------:R-:W-:Y:S04]  /*349a0*/  STL [R1+0x9e0], R39 ;  /* 0x0009e02701007387 */ /* 0x000fe80000100800 */
[----:B------:R-:W-:Y:S04]  /*349b0*/  STL [R1+0xbd4], R34 ;  /* 0x000bd42201007387 */ /* 0x000fe80000100800 */
[----:B------:R-:W-:Y:S04]  /*349c0*/  STL [R1+0xbcc], R35 ;  /* 0x000bcc2301007387 */ /* 0x000fe80000100800 */
[----:B------:R1:W-:Y:S04]  /*349d0*/  STL [R1+0xbb4], R61 ;  /* 0x000bb43d01007387 */ /* 0x0003e80000100800 */
[----:B------:R2:W-:Y:S04]  /*349e0*/  STL [R1+0xbc4], R31 ;  /* 0x000bc41f01007387 */ /* 0x0005e80000100800 */
[----:B-1----:R-:W3:Y:S01]  /*349f0*/  LDL.LU R61, [R1+0xbb8] ;  /* 0x000bb800013d7983 */ /* 0x002ee20000300800 */
[-C--:B----4-:R-:W-:Y:S01]  /*34a00*/  IADD3 R23, P3, PT, R23, R54.reuse, RZ ;  /* 0x0000003617177210 */ /* 0x090fe20007f7e0ff */
[--C-:B------:R-:W-:Y:S01]  /*34a10*/  IMAD.X R12, R12, 0x1, R2.reuse, P6 ;  /* 0x000000010c0c7824 */ /* 0x100fe200030e0602 */
[-C--:B------:R-:W-:Y:S01]  /*34a20*/  IADD3 R13, P6, PT, R13, R54.reuse, RZ ;  /* 0x000000360d0d7210 */ /* 0x080fe20007fde0ff */
[--C-:B------:R-:W-:Y:S01]  /*34a30*/  IMAD.X R14, R14, 0x1, R2.reuse, P5 ;  /* 0x000000010e0e7824 */ /* 0x100fe200028e0602 */
[----:B------:R-:W-:Y:S01]  /*34a40*/  IADD3 R15, P5, PT, R15, R54, RZ ;  /* 0x000000360f0f7210 */ /* 0x000fe20007fbe0ff */
[----:B------:R1:W-:Y:S01]  /*34a50*/  STL [R1+0xbbc], R23 ;  /* 0x000bbc1701007387 */ /* 0x0003e20000100800 */
[----:B------:R-:W-:-:S03]  /*34a60*/  IMAD.X R41, R41, 0x1, R2, P1 ;  /* 0x0000000129297824 */ /* 0x000fc600008e0602 */
[----:B------:R-:W-:Y:S04]  /*34a70*/  STL [R1+0x9dc], R12 ;  /* 0x0009dc0c01007387 */ /* 0x000fe80000100800 */
[----:B------:R-:W-:Y:S01]  /*34a80*/  STL [R1+0xbac], R13 ;  /* 0x000bac0d01007387 */ /* 0x000fe20000100800 */
[----:B------:R-:W-:-:S03]  /*34a90*/  IADD3 R60, P1, PT, R60, R54, RZ ;  /* 0x000000363c3c7210 */ /* 0x000fc60007f3e0ff */
[----:B------:R-:W-:Y:S01]  /*34aa0*/  STL [R1+0xbd0], R14 ;  /* 0x000bd00e01007387 */ /* 0x000fe20000100800 */
[----:B------:R-:W-:-:S03]  /*34ab0*/  IMAD.X R0, R0, 0x1, R2, P4 ;  /* 0x0000000100007824 */ /* 0x000fc600020e0602 */
[----:B------:R-:W-:Y:S04]  /*34ac0*/  STL [R1+0xba4], R15 ;  /* 0x000ba40f01007387 */ /* 0x000fe80000100800 */
[----:B------:R-:W-:Y:S01]  /*34ad0*/  STL [R1+0xbc8], R41 ;  /* 0x000bc82901007387 */ /* 0x000fe20000100800 */
[----:B------:R-:W-:-:S03]  /*34ae0*/  IADD3 R3, P4, PT, R3, R54, RZ ;  /* 0x0000003603037210 */ /* 0x000fc60007f9e0ff */
[----:B------:R-:W4:Y:S04]  /*34af0*/  LDL.LU R8, [R1+0xb8c] ;  /* 0x000b8c0001087983 */ /* 0x000f280000300800 */
[----:B------:R-:W-:Y:S04]  /*34b00*/  STL [R1+0xb9c], R60 ;  /* 0x000b9c3c01007387 */ /* 0x000fe80000100800 */
[----:B------:R-:W4:Y:S04]  /*34b10*/  LDL.LU R9, [R1+0xbb0] ;  /* 0x000bb00001097983 */ /* 0x000f280000300800 */
[----:B------:R-:W-:Y:S04]  /*34b20*/  STL [R1+0xbc0], R0 ;  /* 0x000bc00001007387 */ /* 0x000fe80000100800 */
[----:B------:R-:W4:Y:S04]  /*34b30*/  LDL.LU R10, [R1+0xb84] ;  /* 0x000b8400010a7983 */ /* 0x000f280000300800 */
[----:B------:R0:W-:Y:S04]  /*34b40*/  STL [R1+0xb94], R3 ;  /* 0x000b940301007387 */ /* 0x0001e80000100800 */
[----:B------:R-:W4:Y:S04]  /*34b50*/  LDL.LU R11, [R1+0xba8] ;  /* 0x000ba800010b7983 */ /* 0x000f280000300800 */
[----:B------:R-:W4:Y:S04]  /*34b60*/  LDL.LU R58, [R1+0xb7c] ;  /* 0x000b7c00013a7983 */ /* 0x000f280000300800 */
[----:B------:R-:W4:Y:S01]  /*34b70*/  LDL.LU R59, [R1+0xba0] ;  /* 0x000ba000013b7983 */ /* 0x000f220000300800 */
[----:B------:R-:W-:-:S03]  /*34b80*/  IADD3 R5, P0, PT, R50, R54, RZ ;  /* 0x0000003632057210 */ /* 0x000fc60007f1e0ff */
[----:B------:R-:W4:Y:S04]  /*34b90*/  LDL.LU R16, [R1+0xb74] ;  /* 0x000b740001107983 */ /* 0x000f280000300800 */
[----:B------:R-:W4:Y:S04]  /*34ba0*/  LDL.LU R17, [R1+0xb98] ;  /* 0x000b980001117983 */ /* 0x000f280000300800 */
[----:B------:R-:W4:Y:S04]  /*34bb0*/  LDL.LU R18, [R1+0xb6c] ;  /* 0x000b6c0001127983 */ /* 0x000f280000300800 */
[----:B------:R-:W4:Y:S04]  /*34bc0*/  LDL.LU R19, [R1+0xb90] ;  /* 0x000b900001137983 */ /* 0x000f280000300800 */
[----:B------:R-:W4:Y:S01]  /*34bd0*/  LDL.LU R55, [R1+0xb64] ;  /* 0x000b640001377983 */ /* 0x000f220000300800 */
[----:B------:R-:W-:-:S03]  /*34be0*/  IMAD.X R4, R51, 0x1, R2, P0 ;  /* 0x0000000133047824 */ /* 0x000fc600000e0602 */
[----:B------:R-:W4:Y:S04]  /*34bf0*/  LDL.LU R50, [R1+0xb88] ;  /* 0x000b880001327983 */ /* 0x000f280000300800 */
[----:B------:R-:W4:Y:S04]  /*34c00*/  LDL.LU R51, [R1+0xb5c] ;  /* 0x000b5c0001337983 */ /* 0x000f280000300800 */
[----:B------:R-:W4:Y:S01]  /*34c10*/  LDL.LU R47, [R1+0xb80] ;  /* 0x000b8000012f7983 */ /* 0x000f220000300800 */
[----:B------:R-:W-:-:S03]  /*34c20*/  ISETP.NE.U32.AND P0, PT, R38, UR7, PT ;  /* 0x0000000726007c0c */ /* 0x000fc6000bf05070 */
[----:B------:R-:W4:Y:S04]  /*34c30*/  LDL.LU R43, [R1+0xb54] ;  /* 0x000b5400012b7983 */ /* 0x000f280000300800 */
[----:B------:R-:W4:Y:S04]  /*34c40*/  LDL.LU R38, [R1+0xb78] ;  /* 0x000b780001267983 */ /* 0x000f280000300800 */
[----:B------:R-:W4:Y:S04]  /*34c50*/  LDL.LU R39, [R1+0xb4c] ;  /* 0x000b4c0001277983 */ /* 0x000f280000300800 */
[----:B------:R-:W4:Y:S04]  /*34c60*/  LDL.LU R34, [R1+0xb70] ;  /* 0x000b700001227983 */ /* 0x000f280000300800 */
[----:B------:R-:W4:Y:S04]  /*34c70*/  LDL.LU R35, [R1+0xb44] ;  /* 0x000b440001237983 */ /* 0x000f280000300800 */
[----:B--2---:R-:W2:Y:S04]  /*34c80*/  LDL.LU R31, [R1+0xb68] ;  /* 0x000b6800011f7983 */ /* 0x004ea80000300800 */
[----:B-1----:R-:W2:Y:S04]  /*34c90*/  LDL.LU R23, [R1+0xb3c] ;  /* 0x000b3c0001177983 */ /* 0x002ea80000300800 */
[----:B0-----:R-:W2:Y:S04]  /*34ca0*/  LDL.LU R3, [R1+0xb60] ;  /* 0x000b600001037983 */ /* 0x001ea80000300800 */
[----:B------:R-:W2:Y:S04]  /*34cb0*/  LDL.LU R12, [R1+0xb34] ;  /* 0x000b3400010c7983 */ /* 0x000ea80000300800 */
[----:B------:R-:W2:Y:S04]  /*34cc0*/  LDL.LU R13, [R1+0xb58] ;  /* 0x000b5800010d7983 */ /* 0x000ea80000300800 */
[----:B------:R-:W2:Y:S01]  /*34cd0*/  LDL.LU R14, [R1+0xb2c] ;  /* 0x000b2c00010e7983 */ /* 0x000ea20000300800 */
[----:B---3--:R-:W-:-:S05]  /*34ce0*/  IMAD.X R61, R61, 0x1, R2, P3 ;  /* 0x000000013d3d7824 */ /* 0x008fca00018e0602 */
[----:B------:R0:W-:Y:S04]  /*34cf0*/  STL [R1+0xbb8], R61 ;  /* 0x000bb83d01007387 */ /* 0x0001e80000100800 */
[----:B------:R-:W3:Y:S04]  /*34d00*/  LDL.LU R15, [R1+0xb50] ;  /* 0x000b5000010f7983 */ /* 0x000ee80000300800 */
[----:B------:R-:W3:Y:S04]  /*34d10*/  LDL.LU R41, [R1+0xb24] ;  /* 0x000b240001297983 */ /* 0x000ee80000300800 */
[----:B------:R-:W3:Y:S04]  /*34d20*/  LDL.LU R60, [R1+0xb48] ;  /* 0x000b4800013c7983 */ /* 0x000ee80000300800 */
[----:B------:R-:W3:Y:S04]  /*34d30*/  LDL.LU R0, [R1+0xb1c] ;  /* 0x000b1c0001007983 */ /* 0x000ee80000300800 */
[----:B0-----:R-:W3:Y:S01]  /*34d40*/  LDL.LU R61, [R1+0xb40] ;  /* 0x000b4000013d7983 */ /* 0x001ee20000300800 */
[-C--:B----4-:R-:W-:Y:S01]  /*34d50*/  IADD3 R8, P3, PT, R8, R54.reuse, RZ ;  /* 0x0000003608087210 */ /* 0x090fe20007f7e0ff */
[--C-:B------:R-:W-:Y:S01]  /*34d60*/  IMAD.X R9, R9, 0x1, R2.reuse, P2 ;  /* 0x0000000109097824 */ /* 0x100fe200010e0602 */
[-C--:B------:R-:W-:Y:S01]  /*34d70*/  IADD3 R10, P2, PT, R10, R54.reuse, RZ ;  /* 0x000000360a0a7210 */ /* 0x080fe20007f5e0ff */
[--C-:B------:R-:W-:Y:S01]  /*34d80*/  IMAD.X R11, R11, 0x1, R2.reuse, P6 ;  /* 0x000000010b0b7824 */ /* 0x100fe200030e0602 */
[----:B------:R-:W-:Y:S01]  /*34d90*/  IADD3 R58, P6, PT, R58, R54, RZ ;  /* 0x000000363a3a7210 */ /* 0x000fe20007fde0ff */
[----:B------:R-:W-:Y:S01]  /*34da0*/  STL [R1+0xb8c], R8 ;  /* 0x000b8c0801007387 */ /* 0x000fe20000100800 */
[----:B------:R-:W-:-:S03]  /*34db0*/  IMAD.X R59, R59, 0x1, R2, P5 ;  /* 0x000000013b3b7824 */ /* 0x000fc600028e0602 */
[----:B------:R-:W-:Y:S01]  /*34dc0*/  STL [R1+0xbb0], R9 ;  /* 0x000bb00901007387 */ /* 0x000fe20000100800 */
[----:B------:R-:W-:-:S03]  /*34dd0*/  IADD3 R16, P5, PT, R16, R54, RZ ;  /* 0x0000003610107210 */ /* 0x000fc60007fbe0ff */
        /* <DEDUP_REMOVED lines=25> */
[----:B--2---:R-:W-:-:S03]  /*34f70*/  IMAD.X R3, R3, 0x1, R2, P4 ;  /* 0x0000000103037824 */ /* 0x004fc600020e0602 */
[----:B------:R-:W-:Y:S01]  /*34f80*/  STL [R1+0xb78], R38 ;  /* 0x000b782601007387 */ /* 0x000fe20000100800 */
[----:B------:R-:W-:-:S03]  /*34f90*/  IMAD.X R31, R31, 0x1, R2, P1 ;  /* 0x000000011f1f7824 */ /* 0x000fc600008e0602 */
[----:B------:R-:W-:Y:S01]  /*34fa0*/  STL [R1+0xb4c], R39 ;  /* 0x000b4c2701007387 */ /* 0x000fe20000100800 */
[----:B------:R-:W-:-:S03]  /*34fb0*/  IADD3 R23, P1, PT, R23, R54, RZ ;  /* 0x0000003617177210 */ /* 0x000fc60007f3e0ff */
[----:B------:R-:W-:Y:S04]  /*34fc0*/  STL [R1+0xb70], R34 ;  /* 0x000b702201007387 */ /* 0x000fe80000100800 */
[----:B------:R-:W-:Y:S01]  /*34fd0*/  STL [R1+0xb44], R35 ;  /* 0x000b442301007387 */ /* 0x000fe20000100800 */
[----:B------:R-:W-:-:S03]  /*34fe0*/  IADD3 R12, P4, PT, R12, R54, RZ ;  /* 0x000000360c0c7210 */ /* 0x000fc60007f9e0ff */
[----:B------:R0:W-:Y:S01]  /*34ff0*/  STL [R1+0xb60], R3 ;  /* 0x000b600301007387 */ /* 0x0001e20000100800 */
[----:B------:R-:W-:-:S03]  /*35000*/  IMAD.X R13, R13, 0x1, R2, P3 ;  /* 0x000000010d0d7824 */ /* 0x000fc600018e0602 */
[----:B------:R1:W-:Y:S01]  /*35010*/  STL [R1+0xb68], R31 ;  /* 0x000b681f01007387 */ /* 0x0003e20000100800 */
[----:B------:R-:W-:-:S03]  /*35020*/  IADD3 R14, P3, PT, R14, R54, RZ ;  /* 0x000000360e0e7210 */ /* 0x000fc60007f7e0ff */
[----:B0-----:R-:W2:Y:S04]  /*35030*/  LDL.LU R3, [R1+0xb14] ;  /* 0x000b140001037983 */ /* 0x001ea80000300800 */
[----:B------:R0:W-:Y:S04]  /*35040*/  STL [R1+0xb3c], R23 ;  /* 0x000b3c1701007387 */ /* 0x0001e80000100800 */
[----:B------:R-:W-:Y:S04]  /*35050*/  STL [R1+0xb34], R12 ;  /* 0x000b340c01007387 */ /* 0x000fe80000100800 */
[----:B------:R-:W-:Y:S04]  /*35060*/  STL [R1+0xb58], R13 ;  /* 0x000b580d01007387 */ /* 0x000fe80000100800 */
[----:B------:R-:W-:Y:S01]  /*35070*/  STL [R1+0xb2c], R14 ;  /* 0x000b2c0e01007387 */ /* 0x000fe20000100800 */
[--C-:B---3--:R-:W-:Y:S01]  /*35080*/  IMAD.X R15, R15, 0x1, R2.reuse, P2 ;  /* 0x000000010f0f7824 */ /* 0x108fe200010e0602 */
[-C--:B------:R-:W-:Y:S01]  /*35090*/  IADD3 R41, P2, PT, R41, R54.reuse, RZ ;  /* 0x0000003629297210 */ /* 0x080fe20007f5e0ff */
[----:B------:R-:W-:Y:S01]  /*350a0*/  IMAD.X R60, R60, 0x1, R2, P6 ;  /* 0x000000013c3c7824 */ /* 0x000fe200030e0602 */
[----:B------:R-:W-:-:S02]  /*350b0*/  IADD3 R0, P6, PT, R0, R54, RZ ;  /* 0x0000003600007210 */ /* 0x000fc40007fde0ff */
[----:B------:R-:W-:Y:S04]  /*350c0*/  STL [R1+0xb50], R15 ;  /* 0x000b500f01007387 */ /* 0x000fe80000100800 */
[----:B------:R-:W-:Y:S01]  /*350d0*/  STL [R1+0xb24], R41 ;  /* 0x000b242901007387 */ /* 0x000fe20000100800 */
[----:B------:R-:W-:-:S03]  /*350e0*/  IMAD.X R61, R61, 0x1, R2, P5 ;  /* 0x000000013d3d7824 */ /* 0x000fc600028e0602 */
[----:B------:R-:W3:Y:S04]  /*350f0*/  LDL.LU R8, [R1+0xb38] ;  /* 0x000b380001087983 */ /* 0x000ee80000300800 */
[----:B------:R-:W-:Y:S04]  /*35100*/  STL [R1+0xb48], R60 ;  /* 0x000b483c01007387 */ /* 0x000fe80000100800 */
[----:B------:R-:W4:Y:S04]  /*35110*/  LDL.LU R9, [R1+0xb0c] ;  /* 0x000b0c0001097983 */ /* 0x000f280000300800 */
[----:B------:R-:W-:Y:S04]  /*35120*/  STL [R1+0xb1c], R0 ;  /* 0x000b1c0001007387 */ /* 0x000fe80000100800 */
        /* <DEDUP_REMOVED lines=20> */
[----:B------:R-:W4:Y:S04]  /*35270*/  LDL.LU R61, [R1+0xabc] ;  /* 0x000abc00013d7983 */ /* 0x000f280000300800 */
[----:B------:R-:W4:Y:S04]  /*35280*/  LDL.LU R12, [R1+0xae0] ;  /* 0x000ae000010c7983 */ /* 0x000f280000300800 */
[----:B------:R-:W4:Y:S04]  /*35290*/  LDL.LU R13, [R1+0xab4] ;  /* 0x000ab400010d7983 */ /* 0x000f280000300800 */
[----:B------:R-:W4:Y:S01]  /*352a0*/  LDL.LU R14, [R1+0xad8] ;  /* 0x000ad800010e7983 */ /* 0x000f220000300800 */
[----:B--2---:R-:W-:-:S05]  /*352b0*/  IADD3 R3, P5, PT, R3, R54, RZ ;  /* 0x0000003603037210 */ /* 0x004fca0007fbe0ff */
[----:B------:R0:W-:Y:S04]  /*352c0*/  STL [R1+0xb14], R3 ;  /* 0x000b140301007387 */ /* 0x0001e80000100800 */
[----:B------:R-:W2:Y:S04]  /*352d0*/  LDL.LU R15, [R1+0xaac] ;  /* 0x000aac00010f7983 */ /* 0x000ea80000300800 */
[----:B------:R-:W2:Y:S04]  /*352e0*/  LDL.LU R41, [R1+0xad0] ;  /* 0x000ad00001297983 */ /* 0x000ea80000300800 */
[----:B------:R-:W2:Y:S04]  /*352f0*/  LDL.LU R60, [R1+0xaa4] ;  /* 0x000aa400013c7983 */ /* 0x000ea80000300800 */
[----:B------:R-:W2:Y:S04]  /*35300*/  LDL.LU R0, [R1+0xac8] ;  /* 0x000ac80001007983 */ /* 0x000ea80000300800 */
[----:B0-----:R-:W2:Y:S01]  /*35310*/  LDL.LU R3, [R1+0xa9c] ;  /* 0x000a9c0001037983 */ /* 0x001ea20000300800 */
[--C-:B---3--:R-:W-:Y:S01]  /*35320*/  IMAD.X R8, R8, 0x1, R2.reuse, P1 ;  /* 0x0000000108087824 */ /* 0x108fe200008e0602 */
[-C--:B----4-:R-:W-:Y:S01]  /*35330*/  IADD3 R9, P1, PT, R9, R54.reuse, RZ ;  /* 0x0000003609097210 */ /* 0x090fe20007f3e0ff */
[--C-:B------:R-:W-:Y:S01]  /*35340*/  IMAD.X R10, R10, 0x1, R2.reuse, P4 ;  /* 0x000000010a0a7824 */ /* 0x100fe200020e0602 */
[-C--:B------:R-:W-:Y:S01]  /*35350*/  IADD3 R11, P4, PT, R11, R54.reuse, RZ ;  /* 0x000000360b0b7210 */ /* 0x080fe20007f9e0ff */
[----:B------:R-:W-:Y:S01]  /*35360*/  IMAD.X R58, R58, 0x1, R2, P3 ;  /* 0x000000013a3a7824 */ /* 0x000fe200018e0602 */
        /* <DEDUP_REMOVED lines=27> */
[--C-:B------:R-:W-:Y:S02]  /*35520*/  IMAD.X R35, R35, 0x1, R2.reuse, P2 ;  /* 0x0000000123237824 */ /* 0x100fe400010e0602 */
[----:B------:R-:W-:Y:S01]  /*35530*/  IMAD.X R23, R23, 0x1, R2, P6 ;  /* 0x0000000117177824 */ /* 0x000fe200030e0602 */
[----:B------:R-:W-:Y:S01]  /*35540*/  STL [R1+0xb00], R43 ;  /* 0x000b002b01007387 */ /* 0x000fe20000100800 */
[----:B------:R-:W-:-:S03]  /*35550*/  IADD3 R61, P6, PT, R61, R54, RZ ;  /* 0x000000363d3d7210 */ /* 0x000fc60007fde0ff */
[----:B------:R-:W-:Y:S01]  /*35560*/  STL [R1+0xad4], R38 ;  /* 0x000ad42601007387 */ /* 0x000fe20000100800 */
[----:B------:R-:W-:-:S03]  /*35570*/  IADD3 R31, P2, PT, R31, R54, RZ ;  /* 0x000000361f1f7210 */ /* 0x000fc60007f5e0ff */
[----:B------:R-:W-:Y:S04]  /*35580*/  STL [R1+0xaf8], R39 ;  /* 0x000af82701007387 */ /* 0x000fe80000100800 */
[----:B------:R-:W-:Y:S04]  /*35590*/  STL [R1+0xacc], R34 ;  /* 0x000acc2201007387 */ /* 0x000fe80000100800 */
[----:B------:R-:W-:Y:S04]  /*355a0*/  STL [R1+0xaf0], R35 ;  /* 0x000af02301007387 */ /* 0x000fe80000100800 */
[----:B------:R0:W-:Y:S04]  /*355b0*/  STL [R1+0xabc], R61 ;  /* 0x000abc3d01007387 */ /* 0x0001e80000100800 */
[----:B------:R1:W-:Y:S04]  /*355c0*/  STL [R1+0xac4], R31 ;  /* 0x000ac41f01007387 */ /* 0x0003e80000100800 */
[----:B0-----:R-:W3:Y:S01]  /*355d0*/  LDL.LU R61, [R1+0xac0] ;  /* 0x000ac000013d7983 */ /* 0x001ee20000300800 */
[--C-:B------:R-:W-:Y:S01]  /*355e0*/  IMAD.X R12, R12, 0x1, R2.reuse, P5 ;  /* 0x000000010c0c7824 */ /* 0x100fe200028e0602 */
[-C--:B------:R-:W-:Y:S01]  /*355f0*/  IADD3 R13, P5, PT, R13, R54.reuse, RZ ;  /* 0x000000360d0d7210 */ /* 0x080fe20007fbe0ff */
[--C-:B------:R-:W-:Y:S01]  /*35600*/  IMAD.X R14, R14, 0x1, R2.reuse, P1 ;  /* 0x000000010e0e7824 */ /* 0x100fe200008e0602 */
[----:B------:R0:W-:Y:S04]  /*35610*/  STL [R1+0xae8], R23 ;  /* 0x000ae81701007387 */ /* 0x0001e80000100800 */
[----:B------:R-:W-:Y:S04]  /*35620*/  STL [R1+0xae0], R12 ;  /* 0x000ae00c01007387 */ /* 0x000fe80000100800 */
[----:B------:R-:W-:Y:S01]  /*35630*/  STL [R1+0xab4], R13 ;  /* 0x000ab40d01007387 */ /* 0x000fe20000100800 */
[-C--:B--2---:R-:W-:Y:S01]  /*35640*/  IADD3 R15, P1, PT, R15, R54.reuse, RZ ;  /* 0x000000360f0f7210 */ /* 0x084fe20007f3e0ff */
[--C-:B------:R-:W-:Y:S01]  /*35650*/  IMAD.X R41, R41, 0x1, R2.reuse, P4 ;  /* 0x0000000129297824 */ /* 0x100fe200020e0602 */
[----:B------:R-:W-:Y:S01]  /*35660*/  IADD3 R60, P4, PT, R60, R54, RZ ;  /* 0x000000363c3c7210 */ /* 0x000fe20007f9e0ff */
[----:B------:R-:W-:Y:S01]  /*35670*/  STL [R1+0xad8], R14 ;  /* 0x000ad80e01007387 */ /* 0x000fe20000100800 */
[----:B------:R-:W-:-:S03]  /*35680*/  IMAD.X R0, R0, 0x1, R2, P3 ;  /* 0x0000000100007824 */ /* 0x000fc600018e0602 */
[----:B------:R-:W-:Y:S04]  /*35690*/  STL [R1+0xaac], R15 ;  /* 0x000aac0f01007387 */ /* 0x000fe80000100800 */
[----:B------:R-:W-:Y:S04]  /*356a0*/  STL [R1+0xad0], R41 ;  /* 0x000ad02901007387 */ /* 0x000fe80000100800 */
[----:B------:R-:W2:Y:S04]  /*356b0*/  LDL.LU R8, [R1+0xa94] ;  /* 0x000a940001087983 */ /* 0x000ea80000300800 */
[----:B------:R-:W-:Y:S01]  /*356c0*/  STL [R1+0xaa4], R60 ;  /* 0x000aa43c01007387 */ /* 0x000fe20000100800 */
[----:B------:R-:W-:-:S03]  /*356d0*/  IADD3 R3, P3, PT, R3, R54, RZ ;  /* 0x0000003603037210 */ /* 0x000fc60007f7e0ff */
        /* <DEDUP_REMOVED lines=26> */
[----:B---3--:R-:W-:-:S05]  /*35880*/  IMAD.X R61, R61, 0x1, R2, P2 ;  /* 0x000000013d3d7824 */ /* 0x008fca00010e0602 */
[----:B------:R0:W-:Y:S04]  /*35890*/  STL [R1+0xac0], R61 ;  /* 0x000ac03d01007387 */ /* 0x0001e80000100800 */
[----:B------:R-:W3:Y:S04]  /*358a0*/  LDL.LU R15, [R1+0xa58] ;  /* 0x000a5800010f7983 */ /* 0x000ee80000300800 */
[----:B------:R-:W3:Y:S04]  /*358b0*/  LDL.LU R41, [R1+0xa2c] ;  /* 0x000a2c0001297983 */ /* 0x000ee80000300800 */
[----:B------:R-:W3:Y:S04]  /*358c0*/  LDL.LU R60, [R1+0xa50] ;  /* 0x000a5000013c7983 */ /* 0x000ee80000300800 */
[----:B------:R-:W3:Y:S04]  /*358d0*/  LDL.LU R0, [R1+0xa24] ;  /* 0x000a240001007983 */ /* 0x000ee80000300800 */
[----:B0-----:R-:W3:Y:S01]  /*358e0*/  LDL.LU R61, [R1+0xa48] ;  /* 0x000a4800013d7983 */ /* 0x001ee20000300800 */
[-C--:B--2---:R-:W-:Y:S01]  /*358f0*/  IADD3 R8, P2, PT, R8, R54.reuse, RZ ;  /* 0x0000003608087210 */ /* 0x084fe20007f5e0ff */
[--C-:B----4-:R-:W-:Y:S01]  /*35900*/  IMAD.X R9, R9, 0x1, R2.reuse, P6 ;  /* 0x0000000109097824 */ /* 0x110fe200030e0602 */
        /* <DEDUP_REMOVED lines=42> */
[----:B------:R-:W-:Y:S01]  /*35bb0*/  STL [R1+0xa70], R31 ;  /* 0x000a701f01007387 */ /* 0x000fe20000100800 */
[----:B------:R-:W-:-:S03]  /*35bc0*/  IADD3 R14, P2, PT, R14, R54, RZ ;  /* 0x000000360e0e7210 */ /* 0x000fc60007f5e0ff */
[----:B0-----:R-:W2:Y:S04]  /*35bd0*/  LDL.LU R3, [R1+0xa1c] ;  /* 0x000a1c0001037983 */ /* 0x001ea80000300800 */
[----:B------:R-:W-:Y:S04]  /*35be0*/  STL [R1+0xa44], R23 ;  /* 0x000a441701007387 */ /* 0x000fe80000100800 */
        /* <DEDUP_REMOVED lines=8> */
[----:B------:R0:W-:Y:S01]  /*35c70*/  STL [R1+0xa2c], R41 ;  /* 0x000a2c2901007387 */ /* 0x0001e20000100800 */
[----:B------:R-:W-:-:S03]  /*35c80*/  IMAD.X R61, R61, 0x1, R2, P1 ;  /* 0x000000013d3d7824 */ /* 0x000fc600008e0602 */
[----:B0-----:R-:W3:Y:S04]  /*35c90*/  LDL.LU R41, [R1+0xa40] ;  /* 0x000a400001297983 */ /* 0x001ee80000300800 */
        /* <DEDUP_REMOVED lines=23> */
[----:B0-----:R-:W4:Y:S04]  /*35e10*/  LDL.LU R61, [R1+0x1364] ;  /* 0x00136400013d7983 */ /* 0x001f280000300800 */
        /* <DEDUP_REMOVED lines=11> */
[----:B----4-:R-:W-:Y:S01]  /*35ed0*/  IADD3 R8, P4, PT, R8, R54, RZ ;  /* 0x0000003608087210 */ /* 0x010fe20007f9e0ff */
[----:B------:R-:W-:-:S03]  /*35ee0*/  IMAD.X R9, R9, 0x1, R2, P3 ;  /* 0x0000000109097824 */ /* 0x000fc600018e0602 */
[----:B------:R0:W-:Y:S01]  /*35ef0*/  STL [R1+0xa40], R41 ;  /* 0x000a402901007387 */ /* 0x0001e20000100800 */
[-C--:B------:R-:W-:Y:S01]  /*35f00*/  IADD3 R10, P3, PT, R10, R54.reuse, RZ ;  /* 0x000000360a0a7210 */ /* 0x080fe20007f7e0ff */
[--C-:B------:R-:W-:Y:S01]  /*35f10*/  IMAD.X R11, R11, 0x1, R2.reuse, P2 ;  /* 0x000000010b0b7824 */ /* 0x100fe200010e0602 */
[-C--:B------:R-:W-:Y:S01]  /*35f20*/  IADD3 R58, P2, PT, R58, R54.reuse, RZ ;  /* 0x000000363a3a7210 */ /* 0x080fe20007f5e0ff */
[--C-:B------:R-:W-:Y:S01]  /*35f30*/  IMAD.X R59, R59, 0x1, R2.reuse, P6 ;  /* 0x000000013b3b7824 */ /* 0x100fe200030e0602 */
[-C--:B------:R-:W-:Y:S01]  /*35f40*/  IADD3 R16, P6, PT, R16, R54.reuse, RZ ;  /* 0x0000003610107210 */ /* 0x080fe20007fde0ff */
[----:B------:R-:W-:Y:S01]  /*35f50*/  IMAD.X R17, R17, 0x1, R2, P5 ;  /* 0x0000000111117824 */ /* 0x000fe200028e0602 */
[----:B0-----:R0:W5:Y:S04]  /*35f60*/  LDL.LU R41, [R1+0x1408] ;  /* 0x0014080001297983 */ /* 0x0011680000300800 */
[----:B------:R-:W-:Y:S04]  /*35f70*/  STL [R1+0xa14], R8 ;  /* 0x000a140801007387 */ /* 0x000fe80000100800 */
[----:B------:R-:W-:Y:S04]  /*35f80*/  STL [R1+0xa38], R9 ;  /* 0x000a380901007387 */ /* 0x000fe80000100800 */
[----:B------:R-:W-:Y:S04]  /*35f90*/  STL [R1+0xa0c], R10 ;  /* 0x000a0c0a01007387 */ /* 0x000fe80000100800 */
        /* <DEDUP_REMOVED lines=9> */
[----:B------:R-:W-:-:S03]  /*36030*/  IADD3 R51, P4, PT, R51, UR10, RZ ;  /* 0x0000000a33337c10 */ /* 0x000fc6000ff9e0ff */
        /* <DEDUP_REMOVED lines=9> */
[--C-:B------:R-:W-:Y:S02]  /*360d0*/  IMAD.X R34, R34, 0x1, R2.reuse, P6 ;  /* 0x0000000122227824 */ /* 0x100fe400030e0602 */
[----:B------:R-:W-:Y:S01]  /*360e0*/  IMAD.X R31, R31, 0x1, R2, P5 ;  /* 0x000000011f1f7824 */ /* 0x000fe200028e0602 */
[----:B------:R-:W-:Y:S01]  /*360f0*/  STL [R1+0xa08], R47 ;  /* 0x000a082f01007387 */ /* 0x000fe20000100800 */
[----:B------:R-:W-:-:S03]  /*36100*/  IADD3 R61, P5, PT, R61, UR10, RZ ;  /* 0x0000000a3d3d7c10 */ /* 0x000fc6000ffbe0ff */
[----:B------:R-:W-:Y:S01]  /*36110*/  STL [R1+0xbe8], R43 ;  /* 0x000be82b01007387 */ /* 0x000fe20000100800 */
[----:B------:R-:W-:-:S03]  /*36120*/  IADD3 R35, P6, PT, R35, UR10, RZ ;  /* 0x0000000a23237c10 */ /* 0x000fc6000ffde0ff */
[----:B------:R-:W-:Y:S04]  /*36130*/  STL [R1+0xa00], R38 ;  /* 0x000a002601007387 */ /* 0x000fe80000100800 */
[----:B------:R-:W-:Y:S04]  /*36140*/  STL [R1+0x136c], R39 ;  /* 0x00136c2701007387 */ /* 0x000fe80000100800 */
[----:B------:R-:W-:Y:S04]  /*36150*/  STL [R1+0x9f8], R34 ;  /* 0x0009f82201007387 */ /* 0x000fe80000100800 */
[----:B------:R1:W-:Y:S04]  /*36160*/  STL [R1+0x1364], R61 ;  /* 0x0013643d01007387 */ /* 0x0003e80000100800 */
[----:B------:R3:W-:Y:S04]  /*36170*/  STL [R1+0x1368], R35 ;  /* 0x0013682301007387 */ /* 0x0007e80000100800 */
[----:B-1----:R-:W4:Y:S01]  /*36180*/  LDL.LU R61, [R1+0xbe0] ;  /* 0x000be000013d7983 */ /* 0x002f220000300800 */
[----:B------:R-:W-:Y:S01]  /*36190*/  IMAD.X R23, R23, 0x1, R2, P1 ;  /* 0x0000000117177824 */ /* 0x000fe200008e0602 */
[----:B------:R-:W-:-:S02]  /*361a0*/  IADD3 R12, P1, PT, R12, UR10, RZ ;  /* 0x0000000a0c0c7c10 */ /* 0x000fc4000ff3e0ff */
[----:B------:R-:W-:Y:S02]  /*361b0*/  IADD3.X R13, PT, PT, R13, UR4, RZ, P4, !PT ;  /* 0x000000040d0d7c10 */ /* 0x000fe4000a7fe4ff */
[----:B--2---:R-:W-:Y:S01]  /*361c0*/  IADD3 R14, P4, PT, R14, UR10, RZ ;  /* 0x0000000a0e0e7c10 */ /* 0x004fe2000ff9e0ff */
[----:B------:R1:W-:Y:S01]  /*361d0*/  STL [R1+0x9f0], R31 ;  /* 0x0009f01f01007387 */ /* 0x0003e20000100800 */
[----:B------:R-:W-:-:S03]  /*361e0*/  IADD3.X R15, PT, PT, R15, UR4, RZ, P3, !PT ;  /* 0x000000040f0f7c10 */ /* 0x000fc60009ffe4ff */
[----:B------:R-:W-:Y:S04]  /*361f0*/  STL [R1+0x9e8], R23 ;  /* 0x0009e81701007387 */ /* 0x000fe80000100800 */
[----:B------:R-:W-:Y:S01]  /*36200*/  STL [R1+0x1360], R12 ;  /* 0x0013600c01007387 */ /* 0x000fe20000100800 */
[----:B------:R-:W-:-:S03]  /*36210*/  IADD3 R60, P3, PT, R60, UR10, RZ ;  /* 0x0000000a3c3c7c10 */ /* 0x000fc6000ff7e0ff */
[----:B------:R-:W-:Y:S01]  /*36220*/  STL [R1+0xbec], R13 ;  /* 0x000bec0d01007387 */ /* 0x000fe20000100800 */
[----:B------:R-:W-:-:S03]  /*36230*/  IADD3.X R0, PT, PT, R0, UR4, RZ, P2, !PT ;  /* 0x0000000400007c10 */ /* 0x000fc600097fe4ff */
[----:B------:R-:W-:Y:S04]  /*36240*/  STL [R1+0x135c], R14 ;  /* 0x00135c0e01007387 */ /* 0x000fe80000100800 */
[----:B------:R-:W-:Y:S01]  /*36250*/  STL [R1+0x9e4], R15 ;  /* 0x0009e40f01007387 */ /* 0x000fe20000100800 */
[----:B------:R-:W-:-:S03]  /*36260*/  IADD3 R3, P2, PT, R3, UR10, RZ ;  /* 0x0000000a03037c10 */ /* 0x000fc6000ff5e0ff */
[----:B------:R-:W2:Y:S04]  /*36270*/  LDL.LU R8, [R1+0x1344] ;  /* 0x0013440001087983 */ /* 0x000ea80000300800 */
[----:B------:R-:W-:Y:S04]  /*36280*/  STL [R1+0x1354], R60 ;  /* 0x0013543c01007387 */ /* 0x000fe80000100800 */
[----:B------:R-:W2:Y:S04]  /*36290*/  LDL.LU R9, [R1+0xbdc] ;  /* 0x000bdc0001097983 */ /* 0x000ea80000300800 */
[----:B------:R-:W-:Y:S04]  /*362a0*/  STL [R1+0xbe4], R0 ;  /* 0x000be40001007387 */ /* 0x000fe80000100800 */
[----:B------:R-:W2:Y:S04]  /*362b0*/  LDL.LU R10, [R1+0x133c] ;  /* 0x00133c00010a7983 */ /* 0x000ea80000300800 */
        /* <DEDUP_REMOVED lines=17> */
[----:B---3--:R-:W3:Y:S04]  /*363d0*/  LDL.LU R35, [R1+0x1320] ;  /* 0x0013200001237983 */ /* 0x008ee80000300800 */
[----:B-1----:R-:W3:Y:S04]  /*363e0*/  LDL.LU R31, [R1+0x12f4] ;  /* 0x0012f400011f7983 */ /* 0x002ee80000300800 */
[----:B0-----:R-:W3:Y:S04]  /*363f0*/  LDL.LU R3, [R1+0x1318] ;  /* 0x0013180001037983 */ /* 0x001ee80000300800 */
[----:B------:R-:W3:Y:S04]  /*36400*/  LDL.LU R23, [R1+0x12ec] ;  /* 0x0012ec0001177983 */ /* 0x000ee80000300800 */
[----:B------:R-:W3:Y:S04]  /*36410*/  LDL.LU R12, [R1+0x1310] ;  /* 0x00131000010c7983 */ /* 0x000ee80000300800 */
[----:B------:R-:W3:Y:S01]  /*36420*/  LDL.LU R13, [R1+0x12e4] ;  /* 0x0012e400010d7983 */ /* 0x000ee20000300800 */
[----:B----4-:R-:W-:-:S05]  /*36430*/  IADD3.X R61, PT, PT, R61, UR4, RZ, P6, !PT ;  /* 0x000000043d3d7c10 */ /* 0x010fca000b7fe4ff */
[----:B------:R0:W-:Y:S04]  /*36440*/  STL [R1+0xbe0], R61 ;  /* 0x000be03d01007387 */ /* 0x0001e80000100800 */
[----:B------:R-:W4:Y:S04]  /*36450*/  LDL.LU R14, [R1+0x1308] ;  /* 0x00130800010e7983 */ /* 0x000f280000300800 */
[----:B------:R-:W4:Y:S04]  /*36460*/  LDL.LU R15, [R1+0x12dc] ;  /* 0x0012dc00010f7983 */ /* 0x000f280000300800 */
[----:B------:R-:W4:Y:S04]  /*36470*/  LDL.LU R60, [R1+0x1300] ;  /* 0x00130000013c7983 */ /* 0x000f280000300800 */
[----:B------:R-:W4:Y:S04]  /*36480*/  LDL.LU R0, [R1+0x12d4] ;  /* 0x0012d40001007983 */ /* 0x000f280000300800 */
[----:B0-----:R-:W4:Y:S01]  /*36490*/  LDL.LU R61, [R1+0x12f8] ;  /* 0x0012f800013d7983 */ /* 0x001f220000300800 */
[----:B--2---:R-:W-:-:S02]  /*364a0*/  IADD3 R8, P6, PT, R8, UR10, RZ ;  /* 0x0000000a08087c10 */ /* 0x004fc4000ffde0ff */
[----:B------:R-:W-:Y:S02]  /*364b0*/  IADD3.X R9, PT, PT, R9, UR4, RZ, P5, !PT ;  /* 0x0000000409097c10 */ /* 0x000fe4000affe4ff */
[----:B------:R-:W-:Y:S02]  /*364c0*/  IADD3 R10, P5, PT, R10, UR10, RZ ;  /* 0x0000000a0a0a7c10 */ /* 0x000fe4000ffbe0ff */
[----:B------:R-:W-:Y:S02]  /*364d0*/  IADD3.X R11, PT, PT, R11, UR4, RZ, P1, !PT ;  /* 0x000000040b0b7c10 */ /* 0x000fe40008ffe4ff */
[----:B------:R-:W-:Y:S01]  /*364e0*/  IADD3 R58, P1, PT, R58, UR10, RZ ;  /* 0x0000000a3a3a7c10 */ /* 0x000fe2000ff3e0ff */
[----:B------:R-:W-:Y:S01]  /*364f0*/  STL [R1+0x1344], R8 ;  /* 0x0013440801007387 */ /* 0x000fe20000100800 */
[----:B------:R-:W-:-:S03]  /*36500*/  IADD3.X R59, PT, PT, R59, UR4, RZ, P4, !PT ;  /* 0x000000043b3b7c10 */ /* 0x000fc6000a7fe4ff */
[----:B------:R-:W-:Y:S01]  /*36510*/  STL [R1+0xbdc], R9 ;  /* 0x000bdc0901007387 */ /* 0x000fe20000100800 */
[----:B------:R-:W-:-:S03]  /*36520*/  IADD3 R16, P4, PT, R16, UR10, RZ ;  /* 0x0000000a10107c10 */ /* 0x000fc6000ff9e0ff */
        /* <DEDUP_REMOVED lines=25> */
[----:B---3--:R-:W-:-:S03]  /*366c0*/  IADD3.X R3, PT, PT, R3, UR4, RZ, P2, !PT ;  /* 0x0000000403037c10 */ /* 0x008fc600097fe4ff */
[----:B------:R-:W-:Y:S01]  /*366d0*/  STL [R1+0x1330], R43 ;  /* 0x0013302b01007387 */ /* 0x000fe20000100800 */
[----:B------:R-:W-:-:S03]  /*366e0*/  IADD3.X R35, PT, PT, R35, UR4, RZ, P3, !PT ;  /* 0x0000000423237c10 */ /* 0x000fc60009ffe4ff */
[----:B------:R-:W-:Y:S01]  /*366f0*/  STL [R1+0x1304], R38 ;  /* 0x0013042601007387 */ /* 0x000fe20000100800 */
[----:B------:R-:W-:-:S03]  /*36700*/  IADD3 R31, P3, PT, R31, UR10, RZ ;  /* 0x0000000a1f1f7c10 */ /* 0x000fc6000ff7e0ff */
[----:B------:R-:W-:Y:S04]  /*36710*/  STL [R1+0x1328], R39 ;  /* 0x0013282701007387 */ /* 0x000fe80000100800 */
[----:B------:R-:W-:Y:S01]  /*36720*/  STL [R1+0x12fc], R34 ;  /* 0x0012fc2201007387 */ /* 0x000fe20000100800 */
[----:B------:R-:W-:-:S03]  /*36730*/  IADD3 R23, P2, PT, R23, UR10, RZ ;  /* 0x0000000a17177c10 */ /* 0x000fc6000ff5e0ff */
[----:B------:R0:W-:Y:S01]  /*36740*/  STL [R1+0x1318], R3 ;  /* 0x0013180301007387 */ /* 0x0001e20000100800 */
[----:B------:R-:W-:-:S03]  /*36750*/  IADD3.X R12, PT, PT, R12, UR4, RZ, P6, !PT ;  /* 0x000000040c0c7c10 */ /* 0x000fc6000b7fe4ff */
[----:B------:R1:W-:Y:S01]  /*36760*/  STL [R1+0x1320], R35 ;  /* 0x0013202301007387 */ /* 0x0003e20000100800 */
[----:B------:R-:W-:-:S03]  /*36770*/  IADD3 R13, P6, PT, R13, UR10, RZ ;  /* 0x0000000a0d0d7c10 */ /* 0x000fc6000ffde0ff */
[----:B0-----:R-:W2:Y:S04]  /*36780*/  LDL.LU R3, [R1+0x12cc] ;  /* 0x0012cc0001037983 */ /* 0x001ea80000300800 */
[----:B------:R0:W-:Y:S04]  /*36790*/  STL [R1+0x12f4], R31 ;  /* 0x0012f41f01007387 */ /* 0x0001e80000100800 */
[----:B------:R-:W-:Y:S04]  /*367a0*/  STL [R1+0x12ec], R23 ;  /* 0x0012ec1701007387 */ /* 0x000fe80000100800 */
[----:B------:R-:W-:Y:S04]  /*367b0*/  STL [R1+0x1310], R12 ;  /* 0x0013100c01007387 */ /* 0x000fe80000100800 */
[----:B------:R-:W-:Y:S01]  /*367c0*/  STL [R1+0x12e4], R13 ;  /* 0x0012e40d01007387 */ /* 0x000fe20000100800 */
[----:B----4-:R-:W-:-:S02]  /*367d0*/  IADD3.X R14, PT, PT, R14, UR4, RZ, P5, !PT ;  /* 0x000000040e0e7c10 */ /* 0x010fc4000affe4ff */
[----:B------:R-:W-:Y:S02]  /*367e0*/  IADD3 R15, P5, PT, R15, UR10, RZ ;  /* 0x0000000a0f0f7c10 */ /* 0x000fe4000ffbe0ff */
[----:B------:R-:W-:Y:S02]  /*367f0*/  IADD3.X R60, PT, PT, R60, UR4, RZ, P1, !PT ;  /* 0x000000043c3c7c10 */ /* 0x000fe40008ffe4ff */
[----:B------:R-:W-:Y:S01]  /*36800*/  IADD3 R0, P1, PT, R0, UR10, RZ ;  /* 0x0000000a00007c10 */ /* 0x000fe2000ff3e0ff */
[----:B------:R-:W-:Y:S04]  /*36810*/  STL [R1+0x1308], R14 ;  /* 0x0013080e01007387 */ /* 0x000fe80000100800 */
[----:B------:R-:W-:Y:S04]  /*36820*/  STL [R1+0x12dc], R15 ;  /* 0x0012dc0f01007387 */ /* 0x000fe80000100800 */
[----:B------:R-:W3:Y:S04]  /*36830*/  LDL.LU R8, [R1+0x12f0] ;  /* 0x0012f00001087983 */ /* 0x000ee80000300800 */
[----:B------:R-:W-:Y:S01]  /*36840*/  STL [R1+0x1300], R60 ;  /* 0x0013003c01007387 */ /* 0x000fe20000100800 */
[----:B------:R-:W-:-:S03]  /*36850*/  IADD3.X R61, PT, PT, R61, UR4, RZ, P4, !PT ;  /* 0x000000043d3d7c10 */ /* 0x000fc6000a7fe4ff */
        /* <DEDUP_REMOVED lines=26> */
[----:B--2---:R-:W-:-:S05]  /*36a00*/  IADD3 R3, P4, PT, R3, UR10, RZ ;  /* 0x0000000a03037c10 */ /* 0x004fca000ff9e0ff */
[----:B------:R0:W-:Y:S04]  /*36a10*/  STL [R1+0x12cc], R3 ;  /* 0x0012cc0301007387 */ /* 0x0001e80000100800 */
[----:B------:R-:W2:Y:S04]  /*36a20*/  LDL.LU R14, [R1+0x1264] ;  /* 0x00126400010e7983 */ /* 0x000ea80000300800 */
[----:B------:R-:W2:Y:S04]  /*36a30*/  LDL.LU R15, [R1+0x1288] ;  /* 0x00128800010f7983 */ /* 0x000ea80000300800 */
[----:B------:R-:W2:Y:S04]  /*36a40*/  LDL.LU R60, [R1+0x125c] ;  /* 0x00125c00013c7983 */ /* 0x000ea80000300800 */
[----:B------:R-:W2:Y:S04]  /*36a50*/  LDL.LU R0, [R1+0x1280] ;  /* 0x0012800001007983 */ /* 0x000ea80000300800 */
[----:B0-----:R-:W2:Y:S01]  /*36a60*/  LDL.LU R3, [R1+0x1254] ;  /* 0x0012540001037983 */ /* 0x001ea20000300800 */
[----:B---3--:R-:W-:-:S02]  /*36a70*/  IADD3.X R8, PT, PT, R8, UR4, RZ, P3, !PT ;  /* 0x0000000408087c10 */ /* 0x008fc40009ffe4ff */
[----:B----4-:R-:W-:Y:S02]  /*36a80*/  IADD3 R9, P3, PT, R9, UR10, RZ ;  /* 0x0000000a09097c10 */ /* 0x010fe4000ff7e0ff */
[----:B------:R-:W-:Y:S01]  /*36a90*/  IADD3.X R10, PT, PT, R10, UR4, RZ, P2, !PT ;  /* 0x000000040a0a7c10 */ /* 0x000fe200097fe4ff */
[----:B------:R-:W-:Y:S01]  /*36aa0*/  STL [R1+0x12f0], R8 ;  /* 0x0012f00801007387 */ /* 0x000fe20000100800 */
        /* <DEDUP_REMOVED lines=28> */
[----:B------:R-:W-:Y:S02]  /*36c70*/  IADD3.X R34, PT, PT, R34, UR4, RZ, P5, !PT ;  /* 0x0000000422227c10 */ /* 0x000fe4000affe4ff */
[----:B------:R-:W-:Y:S01]  /*36c80*/  IADD3.X R31, PT, PT, R31, UR4, RZ, P1, !PT ;  /* 0x000000041f1f7c10 */ /* 0x000fe20008ffe4ff */
        /* <DEDUP_REMOVED lines=9> */
[----:B0-----:R-:W3:Y:S01]  /*36d20*/  LDL.LU R61, [R1+0x1278] ;  /* 0x00127800013d7983 */ /* 0x001ee20000300800 */
[----:B------:R-:W-:-:S02]  /*36d30*/  IADD3.X R23, PT, PT, R23, UR4, RZ, P4, !PT ;  /* 0x0000000417177c10 */ /* 0x000fc4000a7fe4ff */
[----:B------:R-:W-:Y:S02]  /*36d40*/  IADD3 R12, P4, PT, R12, UR10, RZ ;  /* 0x0000000a0c0c7c10 */ /* 0x000fe4000ff9e0ff */
[----:B------:R-:W-:Y:S01]  /*36d50*/  IADD3.X R13, PT, PT, R13, UR4, RZ, P3, !PT ;  /* 0x000000040d0d7c10 */ /* 0x000fe20009ffe4ff */
[----:B------:R0:W-:Y:S04]  /*36d60*/  STL [R1+0x12a0], R31 ;  /* 0x0012a01f01007387 */ /* 0x0001e80000100800 */
[----:B------:R-:W-:Y:S01]  /*36d70*/  STL [R1+0x1298], R23 ;  /* 0x0012981701007387 */ /* 0x000fe20000100800 */
[----:B--2---:R-:W-:Y:S02]  /*36d80*/  IADD3 R14, P3, PT, R14, UR10, RZ ;  /* 0x0000000a0e0e7c10 */ /* 0x004fe4000ff7e0ff */
[----:B------:R-:W-:Y:S01]  /*36d90*/  IADD3.X R15, PT, PT, R15, UR4, RZ, P2, !PT ;  /* 0x000000040f0f7c10 */ /* 0x000fe200097fe4ff */
[----:B------:R-:W-:Y:S01]  /*36da0*/  STL [R1+0x126c], R12 ;  /* 0x00126c0c01007387 */ /* 0x000fe20000100800 */
[----:B------:R-:W-:-:S03]  /*36db0*/  IADD3 R60, P2, PT, R60, UR10, RZ ;  /* 0x0000000a3c3c7c10 */ /* 0x000fc6000ff5e0ff */
[----:B------:R-:W-:Y:S01]  /*36dc0*/  STL [R1+0x1290], R13 ;  /* 0x0012900d01007387 */ /* 0x000fe20000100800 */
[----:B------:R-:W-:-:S03]  /*36dd0*/  IADD3.X R0, PT, PT, R0, UR4, RZ, P6, !PT ;  /* 0x0000000400007c10 */ /* 0x000fc6000b7fe4ff */
[----:B------:R-:W-:Y:S04]  /*36de0*/  STL [R1+0x1264], R14 ;  /* 0x0012640e01007387 */ /* 0x000fe80000100800 */
[----:B------:R-:W-:Y:S04]  /*36df0*/  STL [R1+0x1288], R15 ;  /* 0x0012880f01007387 */ /* 0x000fe80000100800 */
[----:B------:R-:W2:Y:S01]  /*36e00*/  LDL.LU R8, [R1+0x124c] ;  /* 0x00124c0001087983 */ /* 0x000ea20000300800 */
[----:B------:R-:W-:-:S03]  /*36e10*/  IADD3 R3, P6, PT, R3, UR10, RZ ;  /* 0x0000000a03037c10 */ /* 0x000fc6000ffde0ff */
        /* <DEDUP_REMOVED lines=27> */
[----:B---3--:R-:W-:-:S05]  /*36fd0*/  IADD3.X R61, PT, PT, R61, UR4, RZ, P5, !PT ;  /* 0x000000043d3d7c10 */ /* 0x008fca000affe4ff */
[----:B------:R0:W-:Y:S04]  /*36fe0*/  STL [R1+0x1278], R61 ;  /* 0x0012783d01007387 */ /* 0x0001e80000100800 */
[----:B------:R-:W3:Y:S04]  /*36ff0*/  LDL.LU R14, [R1+0x1210] ;  /* 0x00121000010e7983 */ /* 0x000ee80000300800 */
[----:B------:R-:W3:Y:S04]  /*37000*/  LDL.LU R15, [R1+0x11e4] ;  /* 0x0011e400010f7983 */ /* 0x000ee80000300800 */
[----:B------:R-:W3:Y:S04]  /*37010*/  LDL.LU R60, [R1+0x1208] ;  /* 0x00120800013c7983 */ /* 0x000ee80000300800 */
[----:B------:R-:W3:Y:S04]  /*37020*/  LDL.LU R0, [R1+0x11dc] ;  /* 0x0011dc0001007983 */ /* 0x000ee80000300800 */
[----:B0-----:R-:W3:Y:S01]  /*37030*/  LDL.LU R61, [R1+0x1200] ;  /* 0x00120000013d7983 */ /* 0x001ee20000300800 */
[----:B--2---:R-:W-:-:S02]  /*37040*/  IADD3 R8, P5, PT, R8, UR10, RZ ;  /* 0x0000000a08087c10 */ /* 0x004fc4000ffbe0ff */
[----:B----4-:R-:W-:Y:S02]  /*37050*/  IADD3.X R9, PT, PT, R9, UR4, RZ, P1, !PT ;  /* 0x0000000409097c10 */ /* 0x010fe40008ffe4ff */
        /* <DEDUP_REMOVED lines=49> */
[----:B---3--:R-:W-:-:S02]  /*37370*/  IADD3.X R14, PT, PT, R14, UR4, RZ, P1, !PT ;  /* 0x000000040e0e7c10 */ /* 0x008fc40008ffe4ff */
        /* <DEDUP_REMOVED lines=89> */
[----:B------:R-:W-:Y:S04]  /*37910*/  STL [R1+0x11a0], R23 ;  /* 0x0011a01701007387 */ /* 0x000fe80000100800 */
[----:B------:R-:W-:Y:S01]  /*37920*/  STL [R1+0x1174], R12 ;  /* 0x0011740c01007387 */ /* 0x000fe20000100800 */
[----:B--2---:R-:W-:-:S02]  /*37930*/  IADD3 R14, P2, PT, R14, UR10, RZ ;  /* 0x0000000a0e0e7c10 */ /* 0x004fc4000ff5e0ff */
[----:B------:R-:W-:Y:S02]  /*37940*/  IADD3.X R15, PT, PT, R15, UR4, RZ, P6, !PT ;  /* 0x000000040f0f7c10 */ /* 0x000fe4000b7fe4ff */
[----:B------:R-:W-:Y:S01]  /*37950*/  IADD3 R60, P6, PT, R60, UR10, RZ ;  /* 0x0000000a3c3c7c10 */ /* 0x000fe2000ffde0ff */
[----:B------:R-:W-:Y:S01]  /*37960*/  STL [R1+0x1198], R13 ;  /* 0x0011980d01007387 */ /* 0x000fe20000100800 */
[----:B------:R-:W-:-:S03]  /*37970*/  IADD3.X R0, PT, PT, R0, UR4, RZ, P5, !PT ;  /* 0x0000000400007c10 */ /* 0x000fc6000affe4ff */
[----:B------:R-:W-:Y:S04]  /*37980*/  STL [R1+0x116c], R14 ;  /* 0x00116c0e01007387 */ /* 0x000fe80000100800 */
[----:B------:R-:W-:Y:S04]  /*37990*/  STL [R1+0x1190], R15 ;  /* 0x0011900f01007387 */ /* 0x000fe80000100800 */
[----:B------:R-:W2:Y:S04]  /*379a0*/  LDL.LU R8, [R1+0x1154] ;  /* 0x0011540001087983 */ /* 0x000ea80000300800 */
[----:B------:R-:W-:Y:S01]  /*379b0*/  STL [R1+0x1164], R60 ;  /* 0x0011643c01007387 */ /* 0x000fe20000100800 */
[----:B------:R-:W-:-:S03]  /*379c0*/  IADD3 R3, P5, PT, R3, UR10, RZ ;  /* 0x0000000a03037c10 */ /* 0x000fc6000ffbe0ff */
        /* <DEDUP_REMOVED lines=361> */
[----:B------:R-:W-:Y:S04]  /*39060*/  STL [R1+0xf84], R12 ;  /* 0x000f840c01007387 */ /* 0x000fe80000100800 */
[----:B------:R-:W-:Y:S01]  /*39070*/  STL [R1+0xfa8], R13 ;  /* 0x000fa80d01007387 */ /* 0x000fe20000100800 */
[----:B--2---:R-:W-:-:S02]  /*39080*/  IADD3 R14, P5, PT, R14, UR10, RZ ;  /* 0x0000000a0e0e7c10 */ /* 0x004fc4000ffbe0ff */
[----:B------:R-:W-:Y:S02]  /*39090*/  IADD3.X R15, PT, PT, R15, UR4, RZ, P1, !PT ;  /* 0x000000040f0f7c10 */ /* 0x000fe40008ffe4ff */
[----:B------:R-:W-:Y:S02]  /*390a0*/  IADD3 R60, P1, PT, R60, UR10, RZ ;  /* 0x0000000a3c3c7c10 */ /* 0x000fe4000ff3e0ff */
[----:B------:R-:W-:Y:S01]  /*390b0*/  IADD3.X R0, PT, PT, R0, UR4, RZ, P4, !PT ;  /* 0x0000000400007c10 */ /* 0x000fe2000a7fe4ff */
        /* <DEDUP_REMOVED lines=40> */
[----:B------:R-:W-:Y:S01]  /*39340*/  IADD3 R10, P2, PT, R10, UR10, RZ ;  /* 0x0000000a0a0a7c10 */ /* 0x000fe2000ff5e0ff */
[----:B------:R-:W-:Y:S01]  /*39350*/  STL [R1+0xf64], R8 ;  /* 0x000f640801007387 */ /* 0x000fe20000100800 */
[----:B------:R-:W-:Y:S02]  /*39360*/  IADD3.X R11, PT, PT, R11, UR4, RZ, P6, !PT ;  /* 0x000000040b0b7c10 */ /* 0x000fe4000b7fe4ff */
[----:B------:R-:W-:Y:S02]  /*39370*/  IADD3 R58, P6, PT, R58, UR10, RZ ;  /* 0x0000000a3a3a7c10 */ /* 0x000fe4000ffde0ff */
[----:B------:R-:W-:Y:S01]  /*39380*/  IADD3.X R59, PT, PT, R59, UR4, RZ, P5, !PT ;  /* 0x000000043b3b7c10 */ /* 0x000fe2000affe4ff */
        /* <DEDUP_REMOVED lines=514> */
[----:B------:R2:W-:Y:S04]  /*3b3b0*/  STL [R1+0xcb8], R15 ;  /* 0x000cb80f01007387 */ /* 0x0005e80000100800 */
[----:B------:R-:W4:Y:S04]  /*3b3c0*/  LDL.LU R8, [R1+0xc7c] ;  /* 0x000c7c0001087983 */ /* 0x000f280000300800 */
[----:B------:R0:W-:Y:S01]  /*3b3d0*/  STL [R1+0xc8c], R60 ;  /* 0x000c8c3c01007387 */ /* 0x0001e20000100800 */
[----:B------:R-:W-:-:S03]  /*3b3e0*/  IADD3 R3, P6, PT, R3, UR10, RZ ;  /* 0x0000000a03037c10 */ /* 0x000fc6000ffde0ff */
[----:B------:R-:W4:Y:S04]  /*3b3f0*/  LDL.LU R9, [R1+0xca0] ;  /* 0x000ca00001097983 */ /* 0x000f280000300800 */
        /* <DEDUP_REMOVED lines=21> */
[----:B--2---:R-:W2:Y:S04]  /*3b550*/  LDL.LU R15, [R1+0xc50] ;  /* 0x000c5000010f7983 */ /* 0x004ea80000300800 */
[----:B------:R-:W2:Y:S04]  /*3b560*/  LDL.LU R23, [R1+0xc24] ;  /* 0x000c240001177983 */ /* 0x000ea80000300800 */
[----:B------:R-:W2:Y:S04]  /*3b570*/  LDL.LU R12, [R1+0xc48] ;  /* 0x000c4800010c7983 */ /* 0x000ea80000300800 */
[----:B------:R-:W2:Y:S01]  /*3b580*/  LDL.LU R13, [R1+0xc1c] ;  /* 0x000c1c00010d7983 */ /* 0x000ea20000300800 */
[----:B---3--:R-:W-:-:S05]  /*3b590*/  IADD3.X R61, PT, PT, R61, UR4, RZ, P5, !PT ;  /* 0x000000043d3d7c10 */ /* 0x008fca000affe4ff */
[----:B------:R0:W-:Y:S04]  /*3b5a0*/  STL [R1+0xca8], R61 ;  /* 0x000ca83d01007387 */ /* 0x0001e80000100800 */
[----:B------:R-:W3:Y:S04]  /*3b5b0*/  LDL.LU R14, [R1+0xc40] ;  /* 0x000c4000010e7983 */ /* 0x000ee80000300800 */
[----:B------:R-:W3:Y:S04]  /*3b5c0*/  LDL.LU R60, [R1+0xc14] ;  /* 0x000c1400013c7983 */ /* 0x000ee80000300800 */
[----:B------:R-:W3:Y:S04]  /*3b5d0*/  LDL.LU R0, [R1+0xc38] ;  /* 0x000c380001007983 */ /* 0x000ee80000300800 */
[----:B------:R-:W3:Y:S04]  /*3b5e0*/  LDL.LU R3, [R1+0xc0c] ;  /* 0x000c0c0001037983 */ /* 0x000ee80000300800 */
[----:B0-----:R-:W3:Y:S01]  /*3b5f0*/  LDL.LU R61, [R1+0xc30] ;  /* 0x000c3000013d7983 */ /* 0x001ee20000300800 */
[----:B----4-:R-:W-:-:S02]  /*3b600*/  IADD3 R8, P5, PT, R8, UR10, RZ ;  /* 0x0000000a08087c10 */ /* 0x010fc4000ffbe0ff */
[----:B------:R-:W-:Y:S02]  /*3b610*/  IADD3.X R9, PT, PT, R9, UR4, RZ, P1, !PT ;  /* 0x0000000409097c10 */ /* 0x000fe40008ffe4ff */
        /* <DEDUP_REMOVED lines=32> */
[----:B--2---:R-:W-:-:S03]  /*3b820*/  IADD3.X R15, PT, PT, R15, UR4, RZ, P6, !PT ;  /* 0x000000040f0f7c10 */ /* 0x004fc6000b7fe4ff */
        /* <DEDUP_REMOVED lines=9> */
[----:B------:R-:W-:Y:S01]  /*3b8c0*/  STL [R1+0xc58], R35 ;  /* 0x000c582301007387 */ /* 0x000fe20000100800 */
[----:B------:R-:W-:-:S03]  /*3b8d0*/  IADD3 R13, P5, PT, R13, UR10, RZ ;  /* 0x0000000a0d0d7c10 */ /* 0x000fc6000ffbe0ff */
[----:B0-----:R-:W2:Y:S04]  /*3b8e0*/  LDL.LU R15, [R1+0x1378] ;  /* 0x00137800010f7983 */ /* 0x001ea80000300800 */
[----:B------:R-:W-:Y:S04]  /*3b8f0*/  STL [R1+0xc2c], R31 ;  /* 0x000c2c1f01007387 */ /* 0x000fe80000100800 */
        /* <DEDUP_REMOVED lines=8> */
[----:B------:R0:W-:Y:S01]  /*3b980*/  STL [R1+0xc14], R60 ;  /* 0x000c143c01007387 */ /* 0x0001e20000100800 */
[----:B------:R-:W-:-:S03]  /*3b990*/  IADD3.X R61, PT, PT, R61, UR4, RZ, P3, !PT ;  /* 0x000000043d3d7c10 */ /* 0x000fc60009ffe4ff */
[----:B0-----:R-:W3:Y:S04]  /*3b9a0*/  LDL.LU R60, [R1+0xc28] ;  /* 0x000c2800013c7983 */ /* 0x001ee80000300800 */
[----:B------:R0:W-:Y:S04]  /*3b9b0*/  STL [R1+0xc38], R0 ;  /* 0x000c380001007387 */ /* 0x0001e80000100800 */
[----:B0-----:R-:W4:Y:S04]  /*3b9c0*/  LDL.LU R0, [R1+0x1380] ;  /* 0x0013800001007983 */ /* 0x001f280000300800 */
[----:B------:R0:W-:Y:S04]  /*3b9d0*/  STL [R1+0xc0c], R3 ;  /* 0x000c0c0301007387 */ /* 0x0001e80000100800 */
[----:B0-----:R-:W4:Y:S04]  /*3b9e0*/  LDL.LU R3, [R1+0xc20] ;  /* 0x000c200001037983 */ /* 0x001f280000300800 */
[----:B------:R0:W-:Y:S04]  /*3b9f0*/  STL [R1+0xc30], R61 ;  /* 0x000c303d01007387 */ /* 0x0001e80000100800 */
[----:B0-----:R-:W4:Y:S04]  /*3ba00*/  LDL.LU R61, [R1+0x1388] ;  /* 0x00138800013d7983 */ /* 0x001f280000300800 */
        /* <DEDUP_REMOVED lines=28> */
[----:B---3--:R-:W-:-:S05]  /*3bbd0*/  IADD3.X R60, PT, PT, R60, UR4, RZ, P2, !PT ;  /* 0x000000043c3c7c10 */ /* 0x008fca00097fe4ff */
[----:B------:R0:W-:Y:S01]  /*3bbe0*/  STL [R1+0xc28], R60 ;  /* 0x000c283c01007387 */ /* 0x0001e20000100800 */
[----:B----4-:R-:W-:-:S03]  /*3bbf0*/  IADD3 R0, P2, PT, R0, UR10, RZ ;  /* 0x0000000a00007c10 */ /* 0x010fc6000ff5e0ff */
[----:B0-----:R0:W5:Y:S04]  /*3bc00*/  LDL.LU R60, [R1+0x1404] ;  /* 0x00140400013c7983 */ /* 0x0011680000300800 */
[----:B------:R1:W-:Y:S01]  /*3bc10*/  STL [R1+0x1380], R0 ;  /* 0x0013800001007387 */ /* 0x0003e20000100800 */
[----:B------:R-:W-:-:S03]  /*3bc20*/  IADD3.X R3, PT, PT, R3, UR4, RZ, P6, !PT ;  /* 0x0000000403037c10 */ /* 0x000fc6000b7fe4ff */
[----:B-1----:R-:W3:Y:S04]  /*3bc30*/  LDL.LU R0, [R1+0x1400] ;  /* 0x0014000001007983 */ /* 0x002ee80000300800 */
[----:B------:R1:W-:Y:S01]  /*3bc40*/  STL [R1+0xc20], R3 ;  /* 0x000c200301007387 */ /* 0x0003e20000100800 */
[----:B------:R-:W-:-:S03]  /*3bc50*/  IADD3 R61, P6, PT, R61, UR10, RZ ;  /* 0x0000000a3d3d7c10 */ /* 0x000fc6000ffde0ff */
[----:B-1----:R-:W4:Y:S04]  /*3bc60*/  LDL.LU R3, [R1+0x13fc] ;  /* 0x0013fc0001037983 */ /* 0x002f280000300800 */
[----:B------:R1:W-:Y:S04]  /*3bc70*/  STL [R1+0x1388], R61 ;  /* 0x0013883d01007387 */ /* 0x0003e80000100800 */
[----:B-1----:R-:W2:Y:S01]  /*3bc80*/  LDL.LU R61, [R1+0x13f8] ;  /* 0x0013f800013d7983 */ /* 0x002ea20000300800 */
[----:B------:R-:W-:Y:S02]  /*3bc90*/  IADD3.X R8, PT, PT, R8, UR4, RZ, P5, !PT ;  /* 0x0000000408087c10 */ /* 0x000fe4000affe4ff */
[----:B------:R-:W-:-:S02]  /*3bca0*/  IADD3 R9, P5, PT, R9, UR10, RZ ;  /* 0x0000000a09097c10 */ /* 0x000fc4000ffbe0ff */
        /* <DEDUP_REMOVED lines=25> */
[----:B------:R-:W-:Y:S04]  /*3be40*/  STL [R1+0x13b8], R55 ;  /* 0x0013b83701007387 */ /* 0x000fe80000100800 */
[----:B------:R-:W-:Y:S01]  /*3be50*/  STL [R1+0xbf8], R50 ;  /* 0x000bf83201007387 */ /* 0x000fe20000100800 */
[----:B------:R-:W-:-:S03]  /*3be60*/  IADD3.X R38, PT, PT, R38, UR4, RZ, P4, !PT ;  /* 0x0000000426267c10 */ /* 0x000fc6000a7fe4ff */
[----:B------:R-:W-:Y:S04]  /*3be70*/  STL [R1+0x13d0], R51 ;  /* 0x0013d03301007387 */ /* 0x000fe80000100800 */
[----:B------:R-:W-:Y:S04]  /*3be80*/  STL [R1+0xbf4], R47 ;  /* 0x000bf42f01007387 */ /* 0x000fe80000100800 */
[----:B------:R-:W-:Y:S01]  /*3be90*/  STL [R1+0x13cc], R43 ;  /* 0x0013cc2b01007387 */ /* 0x000fe20000100800 */
[----:B--2---:R-:W-:-:S05]  /*3bea0*/  IADD3.X R61, PT, PT, R61, UR4, RZ, P3, !PT ;  /* 0x000000043d3d7c10 */ /* 0x004fca0009ffe4ff */
[----:B------:R1:W-:Y:S04]  /*3beb0*/  STL [R1+0x1374], R61 ;  /* 0x0013743d01007387 */ /* 0x0003e80000100800 */
[----:B------:R-:W-:Y:S04]  /*3bec0*/  STL [R1+0xbf0], R38 ;  /* 0x000bf02601007387 */ /* 0x000fe80000100800 */
[----:B-1----:R-:W2:Y:S01]  /*3bed0*/  LDL.LU R61, [R1+0x13f4] ;  /* 0x0013f400013d7983 */ /* 0x002ea20000300800 */
[----:B------:R-:W-:Y:S02]  /*3bee0*/  IADD3 R39, P4, PT, R39, UR10, RZ ;  /* 0x0000000a27277c10 */ /* 0x000fe4000ff9e0ff */
        /* <DEDUP_REMOVED lines=8> */
[----:B------:R-:W-:Y:S04]  /*3bf70*/  STL [R1+0x137c], R35 ;  /* 0x00137c2301007387 */ /* 0x000fe80000100800 */
[----:B------:R-:W-:Y:S01]  /*3bf80*/  STL [R1+0x13c0], R31 ;  /* 0x0013c01f01007387 */ /* 0x000fe20000100800 */
[----:B------:R-:W-:-:S03]  /*3bf90*/  IADD3.X R14, PT, PT, R14, UR4, RZ, P1, !PT ;  /* 0x000000040e0e7c10 */ /* 0x000fc60008ffe4ff */
[----:B------:R-:W-:Y:S01]  /*3bfa0*/  STL [R1+0x1384], R23 ;  /* 0x0013841701007387 */ /* 0x000fe20000100800 */
[----:B------:R-:W-:-:S03]  /*3bfb0*/  IADD3.X R15, PT, PT, R15, UR4, RZ, P4, !PT ;  /* 0x000000040f0f7c10 */ /* 0x000fc6000a7fe4ff */
[----:B------:R-:W-:Y:S04]  /*3bfc0*/  STL [R1+0x13bc], R12 ;  /* 0x0013bc0c01007387 */ /* 0x000fe80000100800 */
[----:B------:R-:W-:Y:S01]  /*3bfd0*/  STL [R1+0x138c], R13 ;  /* 0x00138c0d01007387 */ /* 0x000fe20000100800 */
[----:B----4-:R-:W-:Y:S02]  /*3bfe0*/  IADD3.X R3, PT, PT, R3, UR4, RZ, P2, !PT ;  /* 0x0000000403037c10 */ /* 0x010fe400097fe4ff */
[----:B---3--:R-:W-:Y:S02]  /*3bff0*/  IADD3.X R0, PT, PT, R0, UR4, RZ, P6, !PT ;  /* 0x0000000400007c10 */ /* 0x008fe4000b7fe4ff */
[----:B------:R-:W-:-:S04]  /*3c000*/  LOP3.LUT R5, R5, R4, RZ, 0x3c, !PT ;  /* 0x0000000405057212 */ /* 0x000fc800078e3cff */
[----:B------:R-:W-:-:S04]  /*3c010*/  LOP3.LUT R4, R5, R4, RZ, 0x3c, !PT ;  /* 0x0000000405047212 */ /* 0x000fc800078e3cff */
[----:B------:R-:W-:Y:S02]  /*3c020*/  LOP3.LUT R5, R5, R4, RZ, 0x3c, !PT ;  /* 0x0000000405057212 */ /* 0x000fe400078e3cff */
[----:B--2---:R-:W-:-:S05]  /*3c030*/  IADD3.X R61, PT, PT, R61, UR4, RZ, P3, !PT ;  /* 0x000000043d3d7c10 */ /* 0x004fca0009ffe4ff */
[----:B------:R1:W-:Y:S04]  /*3c040*/  STL [R1+0x13a4], R61 ;  /* 0x0013a43d01007387 */ /* 0x0003e80000100800 */
[----:B------:R-:W-:Y:S04]  /*3c050*/  STL [R1+0x1394], R14 ;  /* 0x0013940e01007387 */ /* 0x000fe80000100800 */
[----:B-1----:R0:W5:Y:S04]  /*3c060*/  LDL.LU R61, [R1+0x13f0] ;  /* 0x0013f000013d7983 */ /* 0x0021680000300800 */
[----:B------:R-:W-:Y:S04]  /*3c070*/  STL [R1+0x139c], R15 ;  /* 0x00139c0f01007387 */ /* 0x000fe80000100800 */
[----:B------:R1:W-:Y:S04]  /*3c080*/  STL [R1+0x13ac], R3 ;  /* 0x0013ac0301007387 */ /* 0x0003e80000100800 */
[----:B-1----:R0:W5:Y:S04]  /*3c090*/  LDL.LU R3, [R1+0x13ec] ;  /* 0x0013ec0001037983 */ /* 0x0021680000300800 */
[----:B------:R1:W-:Y:S02]  /*3c0a0*/  STL [R1+0x13b4], R0 ;  /* 0x0013b40001007387 */ /* 0x0003e40000100800 */
[----:B-1----:R-:W1:Y:S02]  /*3c0b0*/  S2R R0, SR_TID.X ;  /* 0x0000000000007919 */ /* 0x002e640000002100 */
[----:B------:R0:W-:Y:S01]  /*3c0c0*/  STL.64 [R1+0x968], R4 ;  /* 0x0009680401007387 */ /* 0x0001e20000100a00 */
[----:B-1----:R-:W-:-:S05]  /*3c0d0*/  LOP3.LUT R0, R0, 0x1f, RZ, 0xc0, !PT ;  /* 0x0000001f00007812 */ /* 0x002fca00078ec0ff */
[----:B------:R-:W-:Y:S01]  /*3c0e0*/  IMAD.SHL.U32 R0, R0, 0x2, RZ ;  /* 0x0000000200007824 */ /* 0x000fe200078e00ff */
[----:B0-----:R-:W-:Y:S06]  /*3c0f0*/  @P0 BRA `(.L_x_1) ;  /* 0xfffffe0400800947 */ /* 0x001fec000383ffff */
[----:B-----5:R-:W2:Y:S04]  /*3c100*/  LDL.LU R60, [R1+0x1cc] ;  /* 0x0001cc00013c7983 */ /* 0x020ea80000300800 */
[----:B------:R-:W3:Y:S04]  /*3c110*/  LDL.LU R0, [R1+0x5e4] ;  /* 0x0005e40001007983 */ /* 0x000ee80000300800 */
[----:B------:R-:W3:Y:S04]  /*3c120*/  LDL.LU R2, [R1+0x1c4] ;  /* 0x0001c40001027983 */ /* 0x000ee80000300800 */
        /* <DEDUP_REMOVED lines=70> */
[----:B---3--:R-:W-:-:S02]  /*3c590*/  F2FP.BF16.F32.PACK_AB R2, R0, R2 ;  /* 0x000000020002723e */ /* 0x008fc400000010ff */
[----:B----4-:R-:W-:Y:S01]  /*3c5a0*/  F2FP.BF16.F32.PACK_AB R0, R5, R4 ;  /* 0x000000040500723e */ /* 0x010fe200000010ff */
[----:B------:R-:W-:Y:S04]  /*3c5b0*/  STL [R1+0x13fc], R57 ;  /* 0x0013fc3901007387 */ /* 0x000fe80000100800 */
[----:B------:R-:W-:Y:S04]  /*3c5c0*/  STL [R1+0x13f8], R48 ;  /* 0x0013f83001007387 */ /* 0x000fe80000100800 */
[----:B------:R-:W-:Y:S04]  /*3c5d0*/  STL [R1+0x13f4], R56 ;  /* 0x0013f43801007387 */ /* 0x000fe80000100800 */
[----:B------:R-:W-:Y:S04]  /*3c5e0*/  STL [R1+0x13f0], R61 ;  /* 0x0013f03d01007387 */ /* 0x000fe80000100800 */
[----:B------:R0:W-:Y:S01]  /*3c5f0*/  STL [R1+0x13ec], R3 ;  /* 0x0013ec0301007387 */ /* 0x0001e20000100800 */
[----:B--2---:R-:W-:-:S02]  /*3c600*/  F2FP.BF16.F32.PACK_AB R6, R21, R6 ;  /* 0x000000061506723e */ /* 0x004fc400000010ff */
[----:B------:R-:W-:Y:S02]  /*3c610*/  F2FP.BF16.F32.PACK_AB R20, R33, R20 ;  /* 0x000000142114723e */ /* 0x000fe400000010ff */
[----:B------:R-:W-:Y:S02]  /*3c620*/  F2FP.BF16.F32.PACK_AB R37, R37, R52 ;  /* 0x000000342525723e */ /* 0x000fe400000010ff */
[----:B0-----:R-:W-:Y:S02]  /*3c630*/  F2FP.BF16.F32.PACK_AB R3, R41, R36 ;  /* 0x000000242903723e */ /* 0x001fe400000010ff */
[----:B------:R-:W-:Y:S02]  /*3c640*/  F2FP.BF16.F32.PACK_AB R36, R53, R44 ;  /* 0x0000002c3524723e */ /* 0x000fe400000010ff */
[----:B------:R-:W-:-:S05]  /*3c650*/  F2FP.BF16.F32.PACK_AB R40, R49, R40 ;  /* 0x000000283128723e */ /* 0x000fca00000010ff */
[----:B------:R-:W-:Y:S04]  /*3c660*/  STL [R1+0x9ec], R40 ;  /* 0x0009ec2801007387 */ /* 0x000fe80000100800 */
[----:B------:R0:W-:Y:S04]  /*3c670*/  STL [R1+0x9e8], R3 ;  /* 0x0009e80301007387 */ /* 0x0001e80000100800 */
[----:B------:R-:W-:Y:S04]  /*3c680*/  STL [R1+0x9e4], R37 ;  /* 0x0009e42501007387 */ /* 0x000fe80000100800 */
[----:B------:R-:W-:Y:S01]  /*3c690*/  STL [R1+0x9e0], R36 ;  /* 0x0009e02401007387 */ /* 0x000fe20000100800 */
[----:B0-----:R-:W-:-:S05]  /*3c6a0*/  F2FP.BF16.F32.PACK_AB R3, R45, R32 ;  /* 0x000000202d03723e */ /* 0x001fca00000010ff */
[----:B------:R0:W-:Y:S04]  /*3c6b0*/  STL [R1+0x9dc], R3 ;  /* 0x0009dc0301007387 */ /* 0x0001e80000100800 */
[----:B------:R-:W-:Y:S04]  /*3c6c0*/  STL [R1+0x9d8], R20 ;  /* 0x0009d81401007387 */ /* 0x000fe80000100800 */
[----:B------:R1:W-:Y:S01]  /*3c6d0*/  STL [R1+0x9d4], R6 ;  /* 0x0009d40601007387 */ /* 0x0003e20000100800 */
[----:B0-----:R-:W-:Y:S02]  /*3c6e0*/  F2FP.BF16.F32.PACK_AB R3, R7, R24 ;  /* 0x000000180703723e */ /* 0x001fe400000010ff */
[----:B------:R-:W-:-:S03]  /*3c6f0*/  F2FP.BF16.F32.PACK_AB R7, R25, R28 ;  /* 0x0000001c1907723e */ /* 0x000fc600000010ff */
[----:B------:R0:W-:Y:S01]  /*3c700*/  STL [R1+0x9d0], R3 ;  /* 0x0009d00301007387 */ /* 0x0001e20000100800 */
[----:B-1----:R-:W-:-:S03]  /*3c710*/  F2FP.BF16.F32.PACK_AB R6, R29, R22 ;  /* 0x000000161d06723e */ /* 0x002fc600000010ff */
[----:B------:R-:W-:Y:S04]  /*3c720*/  STL [R1+0x95c], R7 ;  /* 0x00095c0701007387 */ /* 0x000fe80000100800 */
[----:B------:R-:W-:Y:S01]  /*3c730*/  STL [R1+0x958], R6 ;  /* 0x0009580601007387 */ /* 0x000fe20000100800 */
[----:B0-----:R-:W-:-:S05]  /*3c740*/  F2FP.BF16.F32.PACK_AB R3, R26, R60 ;  /* 0x0000003c1a03723e */ /* 0x001fca00000010ff */
[----:B------:R0:W-:Y:S04]  /*3c750*/  STL [R1+0x954], R3 ;  /* 0x0009540301007387 */ /* 0x0001e80000100800 */
[----:B------:R1:W-:Y:S04]  /*3c760*/  STL [R1+0x950], R2 ;  /* 0x0009500201007387 */ /* 0x0003e80000100800 */
[----:B------:R2:W-:Y:S01]  /*3c770*/  STL [R1+0x94c], R0 ;  /* 0x00094c0001007387 */ /* 0x0005e20000100800 */
[----:B0-----:R-:W-:Y:S02]  /*3c780*/  F2FP.BF16.F32.PACK_AB R3, R8, R9 ;  /* 0x000000090803723e */ /* 0x001fe400000010ff */
[----:B-1----:R-:W-:-:S03]  /*3c790*/  F2FP.BF16.F32.PACK_AB R2, R10, R11 ;  /* 0x0000000b0a02723e */ /* 0x002fc600000010ff */
[----:B------:R0:W-:Y:S01]  /*3c7a0*/  STL [R1+0x948], R3 ;  /* 0x0009480301007387 */ /* 0x0001e20000100800 */
[----:B--2---:R-:W-:-:S03]  /*3c7b0*/  F2FP.BF16.F32.PACK_AB R0, R58, R59 ;  /* 0x0000003b3a00723e */ /* 0x004fc600000010ff */
        /* <DEDUP_REMOVED lines=22> */
[----:B------:R-:W-:Y:S01]  /*3c920*/  STL [R1+0x908], R3 ;  /* 0x0009080301007387 */ /* 0x000fe20000100800 */
[----:B--2---:R-:W-:-:S03]  /*3c930*/  F2FP.BF16.F32.PACK_AB R0, R14, R15 ;  /* 0x0000000f0e00723e */ /* 0x004fc600000010ff */
[----:B------:R-:W2:Y:S04]  /*3c940*/  LDL.LU R26, [R1+0x418] ;  /* 0x00041800011a7983 */ /* 0x000ea80000300800 */
[----:B------:R-:W-:Y:S04]  /*3c950*/  STL [R1+0x904], R2 ;  /* 0x0009040201007387 */ /* 0x000fe80000100800 */
[----:B------:R-:W3:Y:S04]  /*3c960*/  LDL.LU R22, [R1+0x770] ;  /* 0x0007700001167983 */ /* 0x000ee80000300800 */
[----:B------:R-:W-:Y:S04]  /*3c970*/  STL [R1+0x900], R0 ;  /* 0x0009000001007387 */ /* 0x000fe80000100800 */
[----:B---3--:R0:W-:Y:S04]  /*3c980*/  STL [R1+0x1514], R22 ;  /* 0x0015141601007387 */ /* 0x0081e80000100800 */
[----:B0-----:R-:W2:Y:S04]  /*3c990*/  LDL.LU R22, [R1+0x778] ;  /* 0x0007780001167983 */ /* 0x001ea80000300800 */
[----:B------:R-:W3:Y:S04]  /*3c9a0*/  LDL.LU R3, [R1+0x410] ;  /* 0x0004100001037983 */ /* 0x000ee80000300800 */
[----:B------:R-:W4:Y:S04]  /*3c9b0*/  LDL.LU R61, [R1+0x608] ;  /* 0x00060800013d7983 */ /* 0x000f280000300800 */
[----:B------:R-:W4:Y:S04]  /*3c9c0*/  LDL.LU R56, [R1+0x1e8] ;  /* 0x0001e80001387983 */ /* 0x000f280000300800 */
        /* <DEDUP_REMOVED lines=56> */
[----:B--2---:R-:W-:-:S03]  /*3cd50*/  F2FP.BF16.F32.PACK_AB R26, R22, R26 ;  /* 0x0000001a161a723e */ /* 0x004fc600000010ff */
[----:B------:R-:W2:Y:S04]  /*3cd60*/  LDL.LU R22, [R1+0x1514] ;  /* 0x0015140001167983 */ /* 0x000ea80000300800 */
[----:B------:R0:W-:Y:S04]  /*3cd70*/  STL [R1+0x77c], R26 ;  /* 0x00077c1a01007387 */ /* 0x0001e80000100800 */
[----:B0-----:R-:W2:Y:S01]  /*3cd80*/  LDL.LU R26, [R1+0x1510] ;  /* 0x00151000011a7983 */ /* 0x001ea20000300800 */
[----:B---3--:R-:W-:Y:S02]  /*3cd90*/  F2FP.BF16.F32.PACK_AB R48, R48, R57 ;  /* 0x000000393030723e */ /* 0x008fe400000010ff */
[----:B----4-:R-:W-:-:S02]  /*3cda0*/  F2FP.BF16.F32.PACK_AB R40, R49, R40 ;  /* 0x000000283128723e */ /* 0x010fc400000010ff */
[----:B------:R-:W-:Y:S02]  /*3cdb0*/  F2FP.BF16.F32.PACK_AB R37, R37, R52 ;  /* 0x000000342525723e */ /* 0x000fe400000010ff */
[----:B--2---:R-:W-:Y:S02]  /*3cdc0*/  F2FP.BF16.F32.PACK_AB R3, R22, R3 ;  /* 0x000000031603723e */ /* 0x004fe400000010ff */
[----:B------:R-:W2:Y:S01]  /*3cdd0*/  LDL.LU R22, [R1+0x150c] ;  /* 0x00150c0001167983 */ /* 0x000ea20000300800 */
[----:B------:R-:W-:Y:S02]  /*3cde0*/  F2FP.BF16.F32.PACK_AB R20, R33, R20 ;  /* 0x000000142114723e */ /* 0x000fe400000010ff */
[----:B------:R-:W-:Y:S01]  /*3cdf0*/  F2FP.BF16.F32.PACK_AB R6, R21, R6 ;  /* 0x000000061506723e */ /* 0x000fe200000010ff */
[----:B------:R0:W-:Y:S02]  /*3ce00*/  STL [R1+0x778], R3 ;  /* 0x0007780301007387 */ /* 0x0001e40000100800 */
[----:B0-----:R-:W-:-:S05]  /*3ce10*/  F2FP.BF16.F32.PACK_AB R3, R61, R56 ;  /* 0x000000383d03723e */ /* 0x001fca00000010ff */
[----:B------:R0:W-:Y:S04]  /*3ce20*/  STL [R1+0x774], R3 ;  /* 0x0007740301007387 */ /* 0x0001e80000100800 */
[----:B------:R-:W-:Y:S04]  /*3ce30*/  STL [R1+0x770], R48 ;  /* 0x0007703001007387 */ /* 0x000fe80000100800 */
[----:B------:R-:W-:Y:S01]  /*3ce40*/  STL [R1+0x76c], R40 ;  /* 0x00076c2801007387 */ /* 0x000fe20000100800 */
[----:B0-----:R-:W-:Y:S02]  /*3ce50*/  F2FP.BF16.F32.PACK_AB R3, R41, R36 ;  /* 0x000000242903723e */ /* 0x001fe400000010ff */
[----:B------:R-:W-:-:S03]  /*3ce60*/  F2FP.BF16.F32.PACK_AB R36, R53, R44 ;  /* 0x0000002c3524723e */ /* 0x000fc600000010ff */
        /* <DEDUP_REMOVED lines=13> */
[----:B0-----:R-:W-:Y:S02]  /*3cf40*/  F2FP.BF16.F32.PACK_AB R3, R0, R2 ;  /* 0x000000020003723e */ /* 0x001fe400000010ff */
[----:B------:R-:W-:Y:S02]  /*3cf50*/  F2FP.BF16.F32.PACK_AB R2, R5, R4 ;  /* 0x000000040502723e */ /* 0x000fe400000010ff */
[----:B------:R-:W-:Y:S01]  /*3cf60*/  F2FP.BF16.F32.PACK_AB R0, R8, R9 ;  /* 0x000000090800723e */ /* 0x000fe200000010ff */
[----:B------:R0:W-:Y:S04]  /*3cf70*/  STL [R1+0x5f4], R3 ;  /* 0x0005f40301007387 */ /* 0x0001e80000100800 */
[----:B------:R1:W-:Y:S04]  /*3cf80*/  STL [R1+0x5f0], R2 ;  /* 0x0005f00201007387 */ /* 0x0003e80000100800 */
[----:B------:R3:W-:Y:S01]  /*3cf90*/  STL [R1+0x5ec], R0 ;  /* 0x0005ec0001007387 */ /* 0x0007e20000100800 */
[----:B0-----:R-:W-:-:S02]  /*3cfa0*/  F2FP.BF16.F32.PACK_AB R3, R10, R11 ;  /* 0x0000000b0a03723e */ /* 0x001fc400000010ff */
[----:B-1----:R-:W-:-:S03]  /*3cfb0*/  F2FP.BF16.F32.PACK_AB R2, R58, R59 ;  /* 0x0000003b3a02723e */ /* 0x002fc600000010ff */
[----:B------:R0:W-:Y:S01]  /*3cfc0*/  STL [R1+0x5e8], R3 ;  /* 0x0005e80301007387 */ /* 0x0001e20000100800 */
[----:B---3--:R-:W-:-:S03]  /*3cfd0*/  F2FP.BF16.F32.PACK_AB R0, R16, R17 ;  /* 0x000000111000723e */ /* 0x008fc600000010ff */
[----:B------:R1:W-:Y:S04]  /*3cfe0*/  STL [R1+0x5e4], R2 ;  /* 0x0005e40201007387 */ /* 0x0003e80000100800 */
[----:B------:R3:W-:Y:S01]  /*3cff0*/  STL [R1+0x5e0], R0 ;  /* 0x0005e00001007387 */ /* 0x0007e20000100800 */
[----:B0-----:R-:W-:Y:S02]  /*3d000*/  F2FP.BF16.F32.PACK_AB R3, R18, R19 ;  /* 0x000000131203723e */ /* 0x001fe400000010ff */
        /* <DEDUP_REMOVED lines=13> */
[----:B------:R-:W-:Y:S01]  /*3d0e0*/  STL [R1+0x434], R3 ;  /* 0x0004340301007387 */ /* 0x000fe20000100800 */
[----:B---3--:R-:W-:-:S03]  /*3d0f0*/  F2FP.BF16.F32.PACK_AB R0, R26, R27 ;  /* 0x0000001b1a00723e */ /* 0x008fc600000010ff */
[----:B------:R0:W-:Y:S04]  /*3d100*/  STL [R1+0x430], R2 ;  /* 0x0004300201007387 */ /* 0x0001e80000100800 */
[----:B------:R1:W-:Y:S01]  /*3d110*/  STL [R1+0x42c], R0 ;  /* 0x00042c0001007387 */ /* 0x0003e20000100800 */
[----:B0-----:R-:W-:Y:S02]  /*3d120*/  F2FP.BF16.F32.PACK_AB R2, R12, R13 ;  /* 0x0000000d0c02723e */ /* 0x001fe400000010ff */
[----:B-1----:R-:W-:Y:S02]  /*3d130*/  F2FP.BF16.F32.PACK_AB R0, R14, R15 ;  /* 0x0000000f0e00723e */ /* 0x002fe400000010ff */
[----:B--2---:R-:W-:-:S05]  /*3d140*/  F2FP.BF16.F32.PACK_AB R3, R22, R23 ;  /* 0x000000171603723e */ /* 0x004fca00000010ff */
[----:B------:R0:W-:Y:S04]  /*3d150*/  STL [R1+0x428], R3 ;  /* 0x0004280301007387 */ /* 0x0001e80000100800 */
[----:B0-----:R-:W2:Y:S04]  /*3d160*/  LDL.LU R3, [R1+0x450] ;  /* 0x0004500001037983 */ /* 0x001ea80000300800 */
[----:B------:R-:W-:Y:S04]  /*3d170*/  STL [R1+0x424], R2 ;  /* 0x0004240201007387 */ /* 0x000fe80000100800 */
[----:B--2---:R0:W-:Y:S04]  /*3d180*/  STL [R1+0x1504], R3 ;  /* 0x0015040301007387 */ /* 0x0041e80000100800 */
[----:B------:R-:W-:Y:S04]  /*3d190*/  STL [R1+0x420], R0 ;  /* 0x0004200001007387 */ /* 0x000fe80000100800 */
[----:B0-----:R-:W2:Y:S04]  /*3d1a0*/  LDL.LU R3, [R1+0x458] ;  /* 0x0004580001037983 */ /* 0x001ea80000300800 */
[----:B------:R-:W3:Y:S04]  /*3d1b0*/  LDL.LU R61, [R1+0x648] ;  /* 0x00064800013d7983 */ /* 0x000ee80000300800 */
[----:B---3--:R0:W-:Y:S04]  /*3d1c0*/  STL [R1+0x1500], R61 ;  /* 0x0015003d01007387 */ /* 0x0081e80000100800 */
[----:B0-----:R-:W3:Y:S04]  /*3d1d0*/  LDL.LU R61, [R1+0x7b0] ;  /* 0x0007b000013d7983 */ /* 0x001ee80000300800 */
[----:B---3--:R0:W-:Y:S04]  /*3d1e0*/  STL [R1+0x1508], R61 ;  /* 0x0015083d01007387 */ /* 0x0081e80000100800 */
[----:B0-----:R-:W2:Y:S04]  /*3d1f0*/  LDL.LU R61, [R1+0x7b8] ;  /* 0x0007b800013d7983 */ /* 0x001ea80000300800 */
[----:B------:R-:W3:Y:S04]  /*3d200*/  LDL.LU R56, [R1+0x228] ;  /* 0x0002280001387983 */ /* 0x000ee80000300800 */
[----:B------:R-:W4:Y:S04]  /*3d210*/  LDL.LU R48, [R1+0x640] ;  /* 0x0006400001307983 */ /* 0x000f280000300800 */
[----:B------:R-:W4:Y:S04]  /*3d220*/  LDL.LU R57, [R1+0x220] ;  /* 0x0002200001397983 */ /* 0x000f280000300800 */
        /* <DEDUP_REMOVED lines=56> */
[----:B--2---:R-:W-:-:S03]  /*3d5b0*/  F2FP.BF16.F32.PACK_AB R3, R61, R3 ;  /* 0x000000033d03723e */ /* 0x004fc600000010ff */
[----:B------:R-:W2:Y:S04]  /*3d5c0*/  LDL.LU R61, [R1+0x1508] ;  /* 0x00150800013d7983 */ /* 0x000ea80000300800 */
[----:B------:R0:W-:Y:S04]  /*3d5d0*/  STL [R1+0x41c], R3 ;  /* 0x00041c0301007387 */ /* 0x0001e80000100800 */
[----:B0-----:R-:W2:Y:S02]  /*3d5e0*/  LDL.LU R3, [R1+0x1504] ;  /* 0x0015040001037983 */ /* 0x001ea40000300800 */
[----:B--2---:R-:W-:-:S02]  /*3d5f0*/  F2FP.BF16.F32.PACK_AB R3, R61, R3 ;  /* 0x000000033d03723e */ /* 0x004fc400000010ff */
[----:B------:R-:W2:Y:S01]  /*3d600*/  LDL.LU R61, [R1+0x1500] ;  /* 0x00150000013d7983 */ /* 0x000ea20000300800 */
[----:B----4-:R-:W-:Y:S02]  /*3d610*/  F2FP.BF16.F32.PACK_AB R48, R48, R57 ;  /* 0x000000393030723e */ /* 0x010fe400000010ff */
[----:B---3--:R-:W-:Y:S01]  /*3d620*/  F2FP.BF16.F32.PACK_AB R40, R49, R40 ;  /* 0x000000283128723e */ /* 0x008fe200000010ff */
[----:B------:R2:W-:Y:S01]  /*3d630*/  STL [R1+0x418], R3 ;  /* 0x0004180301007387 */ /* 0x0005e20000100800 */
[----:B------:R-:W-:Y:S02]  /*3d640*/  F2FP.BF16.F32.PACK_AB R37, R37, R52 ;  /* 0x000000342525723e */ /* 0x000fe400000010ff */
[----:B------:R-:W-:Y:S02]  /*3d650*/  F2FP.BF16.F32.PACK_AB R20, R33, R20 ;  /* 0x000000142114723e */ /* 0x000fe400000010ff */
[----:B------:R-:W-:Y:S02]  /*3d660*/  F2FP.BF16.F32.PACK_AB R6, R21, R6 ;  /* 0x000000061506723e */ /* 0x000fe400000010ff */
[----:B--2---:R-:W-:-:S05]  /*3d670*/  F2FP.BF16.F32.PACK_AB R3, R61, R56 ;  /* 0x000000383d03723e */ /* 0x004fca00000010ff */
        /* <DEDUP_REMOVED lines=261> */
[----:B----4-:R-:W-:-:S03]  /*3e6d0*/  F2FP.BF16.F32.PACK_AB R7, R24, R7 ;  /* 0x000000071807723e */ /* 0x010fc600000010ff */
[----:B------:R0:W-:Y:S01]  /*3e6e0*/  STL [R1+0x1c8], R29 ;  /* 0x0001c81d01007387 */ /* 0x0001e20000100800 */
[----:B---3--:R-:W-:Y:S02]  /*3e6f0*/  F2FP.BF16.F32.PACK_AB R21, R6, R21 ;  /* 0x000000150615723e */ /* 0x008fe400000010ff */
[----:B------:R-:W-:Y:S01]  /*3e700*/  F2FP.BF16.F32.PACK_AB R33, R20, R33 ;  /* 0x000000211421723e */ /* 0x000fe200000010ff */
[----:B0-----:R-:W3:Y:S01]  /*3e710*/  LDL.LU R29, [R1+0x14e4] ;  /* 0x0014e400011d7983 */ /* 0x001ee20000300800 */
[----:B------:R-:W-:Y:S02]  /*3e720*/  F2FP.BF16.F32.PACK_AB R45, R32, R45 ;  /* 0x0000002d202d723e */ /* 0x000fe400000010ff */
[----:B------:R-:W-:Y:S02]  /*3e730*/  F2FP.BF16.F32.PACK_AB R53, R44, R53 ;  /* 0x000000352c35723e */ /* 0x000fe400000010ff */
[----:B------:R-:W-:Y:S02]  /*3e740*/  F2FP.BF16.F32.PACK_AB R3, R52, R3 ;  /* 0x000000033403723e */ /* 0x000fe400000010ff */
[----:B------:R-:W-:-:S02]  /*3e750*/  F2FP.BF16.F32.PACK_AB R56, R61, R56 ;  /* 0x000000383d38723e */ /* 0x000fc400000010ff */
[----:B------:R-:W-:Y:S02]  /*3e760*/  F2FP.BF16.F32.PACK_AB R48, R48, R57 ;  /* 0x000000393030723e */ /* 0x000fe400000010ff */
[----:B--2---:R-:W-:Y:S02]  /*3e770*/  F2FP.BF16.F32.PACK_AB R25, R28, R25 ;  /* 0x000000191c19723e */ /* 0x004fe400000010ff */
[----:B------:R-:W2:Y:S04]  /*3e780*/  LDL.LU R28, [R1+0x14e0] ;  /* 0x0014e000011c7983 */ /* 0x000ea80000300800 */
[----:B------:R0:W-:Y:S04]  /*3e790*/  STL [R1+0x1c4], R25 ;  /* 0x0001c41901007387 */ /* 0x0001e80000100800 */
[----:B0-----:R-:W4:Y:S04]  /*3e7a0*/  LDL.LU R25, [R1+0x14dc] ;  /* 0x0014dc0001197983 */ /* 0x001f280000300800 */
[----:B------:R-:W2:Y:S04]  /*3e7b0*/  LDL.LU R24, [R1+0x14d8] ;  /* 0x0014d80001187983 */ /* 0x000ea80000300800 */
[----:B------:R0:W-:Y:S04]  /*3e7c0*/  STL [R1+0x1c0], R7 ;  /* 0x0001c00701007387 */ /* 0x0001e80000100800 */
[----:B0-----:R-:W2:Y:S04]  /*3e7d0*/  LDL.LU R7, [R1+0x14d4] ;  /* 0x0014d40001077983 */ /* 0x001ea80000300800 */
        /* <DEDUP_REMOVED lines=14> */
[----:B------:R-:W-:Y:S04]  /*3e8c0*/  STL [R1+0x148], R56 ;  /* 0x0001483801007387 */ /* 0x000fe80000100800 */
[----:B------:R-:W-:Y:S01]  /*3e8d0*/  STL [R1+0x144], R48 ;  /* 0x0001443001007387 */ /* 0x000fe20000100800 */
[----:B0-----:R-:W-:-:S02]  /*3e8e0*/  F2FP.BF16.F32.PACK_AB R3, R49, R40 ;  /* 0x000000283103723e */ /* 0x001fc400000010ff */
[----:B------:R-:W-:Y:S02]  /*3e8f0*/  F2FP.BF16.F32.PACK_AB R40, R41, R36 ;  /* 0x000000242928723e */ /* 0x000fe400000010ff */
[----:B------:R-:W-:Y:S01]  /*3e900*/  F2FP.BF16.F32.PACK_AB R36, R37, R60 ;  /* 0x0000003c2524723e */ /* 0x000fe200000010ff */
[----:B------:R0:W-:Y:S04]  /*3e910*/  STL [R1+0x140], R3 ;  /* 0x0001400301007387 */ /* 0x0001e80000100800 */
[----:B------:R-:W-:Y:S04]  /*3e920*/  STL [R1+0x13c], R40 ;  /* 0x00013c2801007387 */ /* 0x000fe80000100800 */
[----:B------:R-:W-:Y:S01]  /*3e930*/  STL [R1+0x138], R36 ;  /* 0x0001382401007387 */ /* 0x000fe20000100800 */
[----:B0-----:R-:W-:-:S02]  /*3e940*/  F2FP.BF16.F32.PACK_AB R3, R0, R2 ;  /* 0x000000020003723e */ /* 0x001fc400000010ff */
        /* <DEDUP_REMOVED lines=33> */
[----:B------:R-:W3:Y:S04]  /*3eb60*/  LDL.LU R35, [R1+0x878] ;  /* 0x0008780001237983 */ /* 0x000ee80000300800 */
[----:B------:R-:W-:Y:S04]  /*3eb70*/  STL [R1+0xf4], R2 ;  /* 0x0000f40201007387 */ /* 0x000fe80000100800 */
[----:B------:R-:W3:Y:S04]  /*3eb80*/  LDL.LU R26, [R1+0x518] ;  /* 0x00051800011a7983 */ /* 0x000ee80000300800 */
[----:B------:R0:W-:Y:S04]  /*3eb90*/  STL [R1+0xf0], R0 ;  /* 0x0000f00001007387 */ /* 0x0001e80000100800 */
[----:B------:R-:W2:Y:S04]  /*3eba0*/  LDL.LU R27, [R1+0x870] ;  /* 0x00087000011b7983 */ /* 0x000ea80000300800 */
[----:B------:R-:W2:Y:S04]  /*3ebb0*/  LDL.LU R22, [R1+0x510] ;  /* 0x0005100001167983 */ /* 0x000ea80000300800 */
        /* <DEDUP_REMOVED lines=34> */
[----:B---3--:R-:W-:-:S05]  /*3ede0*/  F2FP.BF16.F32.PACK_AB R26, R35, R26 ;  /* 0x0000001a231a723e */ /* 0x008fca00000010ff */
[----:B------:R-:W-:Y:S04]  /*3edf0*/  STL [R1+0xec], R26 ;  /* 0x0000ec1a01007387 */ /* 0x000fe80000100800 */
[----:B------:R-:W3:Y:S01]  /*3ee00*/  LDL.LU R34, [R1+0x88c] ;  /* 0x00088c0001227983 */ /* 0x000ee20000300800 */
[----:B--2---:R-:W-:-:S05]  /*3ee10*/  F2FP.BF16.F32.PACK_AB R3, R27, R22 ;  /* 0x000000161b03723e */ /* 0x004fca00000010ff */
[----:B------:R0:W-:Y:S01]  /*3ee20*/  STL [R1+0xe8], R3 ;  /* 0x0000e80301007387 */ /* 0x0001e20000100800 */
[----:B----4-:R-:W-:-:S03]  /*3ee30*/  F2FP.BF16.F32.PACK_AB R12, R23, R12 ;  /* 0x0000000c170c723e */ /* 0x010fc600000010ff */
[----:B------:R-:W3:Y:S04]  /*3ee40*/  LDL.LU R27, [R1+0x54c] ;  /* 0x00054c00011b7983 */ /* 0x000ee80000300800 */
[----:B------:R-:W2:Y:S01]  /*3ee50*/  LDL.LU R35, [R1+0x884] ;  /* 0x0008840001237983 */ /* 0x000ea20000300800 */
[----:B0-----:R-:W-:-:S03]  /*3ee60*/  F2FP.BF16.F32.PACK_AB R3, R13, R14 ;  /* 0x0000000e0d03723e */ /* 0x001fc600000010ff */
[----:B------:R-:W2:Y:S04]  /*3ee70*/  LDL.LU R26, [R1+0x544] ;  /* 0x00054400011a7983 */ /* 0x000ea80000300800 */
[----:B------:R-:W4:Y:S04]  /*3ee80*/  LDL.LU R22, [R1+0x73c] ;  /* 0x00073c0001167983 */ /* 0x000f280000300800 */
[----:B------:R-:W4:Y:S04]  /*3ee90*/  LDL.LU R23, [R1+0x734] ;  /* 0x0007340001177983 */ /* 0x000f280000300800 */
[----:B------:R0:W-:Y:S04]  /*3eea0*/  STL [R1+0xe4], R12 ;  /* 0x0000e40c01007387 */ /* 0x0001e80000100800 */
[----:B0-----:R-:W4:Y:S04]  /*3eeb0*/  LDL.LU R12, [R1+0x548] ;  /* 0x00054800010c7983 */ /* 0x001f280000300800 */
[----:B------:R0:W-:Y:S04]  /*3eec0*/  STL [R1+0xe0], R3 ;  /* 0x0000e00301007387 */ /* 0x0001e80000100800 */
[----:B------:R-:W4:Y:S04]  /*3eed0*/  LDL.LU R13, [R1+0x540] ;  /* 0x00054000010d7983 */ /* 0x000f280000300800 */
[----:B------:R-:W4:Y:S01]  /*3eee0*/  LDL.LU R14, [R1+0x738] ;  /* 0x00073800010e7983 */ /* 0x000f220000300800 */
[----:B------:R-:W-:-:S02]  /*3eef0*/  F2FP.BF16.F32.PACK_AB R36, R36, R37 ;  /* 0x000000252424723e */ /* 0x000fc400000010ff */
[----:B0-----:R-:W-:Y:S02]  /*3ef00*/  F2FP.BF16.F32.PACK_AB R3, R60, R0 ;  /* 0x000000003c03723e */ /* 0x001fe400000010ff */
[----:B------:R-:W-:Y:S01]  /*3ef10*/  F2FP.BF16.F32.PACK_AB R0, R4, R15 ;  /* 0x0000000f0400723e */ /* 0x000fe200000010ff */
[----:B------:R-:W-:Y:S04]  /*3ef20*/  STL [R1+0xdc], R36 ;  /* 0x0000dc2401007387 */ /* 0x000fe80000100800 */
[----:B------:R0:W-:Y:S04]  /*3ef30*/  STL [R1+0xd8], R3 ;  /* 0x0000d80301007387 */ /* 0x0001e80000100800 */
[----:B------:R-:W4:Y:S01]  /*3ef40*/  LDL.LU R15, [R1+0x730] ;  /* 0x00073000010f7983 */ /* 0x000f220000300800 */
[----:B------:R-:W-:-:S05]  /*3ef50*/  F2FP.BF16.F32.PACK_AB R2, R2, R5 ;  /* 0x000000050202723e */ /* 0x000fca00000010ff */
[----:B------:R1:W-:Y:S04]  /*3ef60*/  STL [R1+0xd4], R2 ;  /* 0x0000d40201007387 */ /* 0x0003e80000100800 */
[----:B------:R1:W-:Y:S01]  /*3ef70*/  STL [R1+0xd0], R0 ;  /* 0x0000d00001007387 */ /* 0x0003e20000100800 */
[----:B0-----:R-:W-:Y:S02]  /*3ef80*/  F2FP.BF16.F32.PACK_AB R3, R58, R59 ;  /* 0x0000003b3a03723e */ /* 0x001fe400000010ff */
[----:B-1----:R-:W-:Y:S02]  /*3ef90*/  F2FP.BF16.F32.PACK_AB R2, R8, R9 ;  /* 0x000000090802723e */ /* 0x002fe400000010ff */
[----:B------:R-:W-:-:S03]  /*3efa0*/  F2FP.BF16.F32.PACK_AB R0, R10, R11 ;  /* 0x0000000b0a00723e */ /* 0x000fc600000010ff */
[----:B------:R0:W-:Y:S04]  /*3efb0*/  STL [R1+0xcc], R2 ;  /* 0x0000cc0201007387 */ /* 0x0001e80000100800 */
[----:B------:R1:W-:Y:S01]  /*3efc0*/  STL [R1+0xc8], R0 ;  /* 0x0000c80001007387 */ /* 0x0003e20000100800 */
[----:B0-----:R-:W-:-:S03]  /*3efd0*/  F2FP.BF16.F32.PACK_AB R2, R16, R17 ;  /* 0x000000111002723e */ /* 0x001fc600000010ff */
[----:B------:R0:W-:Y:S01]  /*3efe0*/  STL [R1+0xc4], R3 ;  /* 0x0000c40301007387 */ /* 0x0001e20000100800 */
[----:B-1----:R-:W-:-:S03]  /*3eff0*/  F2FP.BF16.F32.PACK_AB R0, R18, R19 ;  /* 0x000000131200723e */ /* 0x002fc600000010ff */
[----:B------:R1:W-:Y:S04]  /*3f000*/  STL [R1+0xc0], R2 ;  /* 0x0000c00201007387 */ /* 0x0003e80000100800 */
[----:B------:R1:W-:Y:S01]  /*3f010*/  STL [R1+0xbc], R0 ;  /* 0x0000bc0001007387 */ /* 0x0003e20000100800 */
[----:B0-----:R-:W-:Y:S02]  /*3f020*/  F2FP.BF16.F32.PACK_AB R3, R54, R55 ;  /* 0x000000373603723e */ /* 0x001fe400000010ff */
[----:B-1----:R-:W-:-:S03]  /*3f030*/  F2FP.BF16.F32.PACK_AB R2, R50, R51 ;  /* 0x000000333202723e */ /* 0x002fc600000010ff */
[----:B------:R-:W-:Y:S01]  /*3f040*/  STL [R1+0xb8], R3 ;  /* 0x0000b80301007387 */ /* 0x000fe20000100800 */
[----:B------:R-:W-:-:S03]  /*3f050*/  F2FP.BF16.F32.PACK_AB R0, R46, R47 ;  /* 0x0000002f2e00723e */ /* 0x000fc600000010ff */
[----:B------:R-:W-:Y:S01]  /*3f060*/  STL [R1+0xb4], R2 ;  /* 0x0000b40201007387 */ /* 0x000fe20000100800 */
[----:B------:R-:W-:-:S05]  /*3f070*/  F2FP.BF16.F32.PACK_AB R31, R42, R31 ;  /* 0x0000001f2a1f723e */ /* 0x000fca00000010ff */
[----:B------:R-:W-:Y:S01]  /*3f080*/  STL [R1+0x1414], R31 ;  /* 0x0014141f01007387 */ /* 0x000fe20000100800 */
[----:B------:R-:W-:-:S03]  /*3f090*/  F2FP.BF16.F32.PACK_AB R30, R43, R30 ;  /* 0x0000001e2b1e723e */ /* 0x000fc600000010ff */
[----:B------:R0:W-:Y:S01]  /*3f0a0*/  STL [R1+0xb0], R0 ;  /* 0x0000b00001007387 */ /* 0x0001e20000100800 */
[----:B------:R-:W-:-:S03]  /*3f0b0*/  F2FP.BF16.F32.PACK_AB R29, R38, R29 ;  /* 0x0000001d261d723e */ /* 0x000fc600000010ff */
[----:B------:R-:W-:Y:S01]  /*3f0c0*/  STL [R1+0x1418], R30 ;  /* 0x0014181e01007387 */ /* 0x000fe20000100800 */
[----:B------:R-:W-:-:S03]  /*3f0d0*/  F2FP.BF16.F32.PACK_AB R28, R39, R28 ;  /* 0x0000001c271c723e */ /* 0x000fc600000010ff */
[----:B------:R-:W-:Y:S04]  /*3f0e0*/  STL [R1+0x141c], R29 ;  /* 0x00141c1d01007387 */ /* 0x000fe80000100800 */
[----:B------:R-:W-:Y:S01]  /*3f0f0*/  STL [R1+0x1420], R28 ;  /* 0x0014201c01007387 */ /* 0x000fe20000100800 */
[----:B---3--:R-:W-:Y:S02]  /*3f100*/  F2FP.BF16.F32.PACK_AB R27, R34, R27 ;  /* 0x0000001b221b723e */ /* 0x008fe400000010ff */
[----:B--2---:R-:W-:-:S03]  /*3f110*/  F2FP.BF16.F32.PACK_AB R26, R35, R26 ;  /* 0x0000001a231a723e */ /* 0x004fc600000010ff */
[----:B------:R-:W-:Y:S01]  /*3f120*/  STL [R1+0x1424], R27 ;  /* 0x0014241b01007387 */ /* 0x000fe20000100800 */
[----:B----4-:R-:W-:-:S03]  /*3f130*/  F2FP.BF16.F32.PACK_AB R25, R22, R25 ;  /* 0x000000191619723e */ /* 0x010fc600000010ff */
[----:B------:R-:W-:Y:S01]  /*3f140*/  STL [R1+0x1428], R26 ;  /* 0x0014281a01007387 */ /* 0x000fe20000100800 */
[----:B------:R-:W-:-:S03]  /*3f150*/  F2FP.BF16.F32.PACK_AB R24, R23, R24 ;  /* 0x000000181718723e */ /* 0x000fc600000010ff */
[----:B------:R-:W-:Y:S04]  /*3f160*/  STL [R1+0x142c], R25 ;  /* 0x00142c1901007387 */ /* 0x000fe80000100800 */
[----:B------:R-:W-:Y:S01]  /*3f170*/  STL [R1+0x1430], R24 ;  /* 0x0014301801007387 */ /* 0x000fe20000100800 */
[----:B------:R-:W-:Y:S02]  /*3f180*/  F2FP.BF16.F32.PACK_AB R23, R7, R12 ;  /* 0x0000000c0717723e */ /* 0x000fe400000010ff */
[----:B------:R-:W-:-:S03]  /*3f190*/  F2FP.BF16.F32.PACK_AB R22, R6, R13 ;  /* 0x0000000d0616723e */ /* 0x000fc600000010ff */
[----:B------:R-:W-:Y:S01]  /*3f1a0*/  STL [R1+0x1434], R23 ;  /* 0x0014341701007387 */ /* 0x000fe20000100800 */
[----:B------:R-:W-:-:S03]  /*3f1b0*/  F2FP.BF16.F32.PACK_AB R21, R14, R21 ;  /* 0x000000150e15723e */ /* 0x000fc600000010ff */
[----:B------:R-:W-:Y:S04]  /*3f1c0*/  STL [R1+0x1438], R22 ;  /* 0x0014381601007387 */ /* 0x000fe80000100800 */
[----:B------:R1:W-:Y:S04]  /*3f1d0*/  STL [R1+0x143c], R21 ;  /* 0x00143c1501007387 */ /* 0x0003e80000100800 */
[----:B0-----:R-:W2:Y:S04]  /*3f1e0*/  LDL.LU R0, [R1+0x89c] ;  /* 0x00089c0001007983 */ /* 0x001ea80000300800 */
[----:B------:R-:W2:Y:S04]  /*3f1f0*/  LDL.LU R19, [R1+0x55c] ;  /* 0x00055c0001137983 */ /* 0x000ea80000300800 */
[----:B------:R-:W3:Y:S04]  /*3f200*/  LDL.LU R2, [R1+0x894] ;  /* 0x0008940001027983 */ /* 0x000ee80000300800 */
[----:B------:R-:W3:Y:S04]  /*3f210*/  LDL.LU R18, [R1+0x554] ;  /* 0x0005540001127983 */ /* 0x000ee80000300800 */
[----:B------:R-:W4:Y:S01]  /*3f220*/  LDL.LU R5, [R1+0x74c] ;  /* 0x00074c0001057983 */ /* 0x000f220000300800 */
[----:B------:R-:W-:-:S03]  /*3f230*/  F2FP.BF16.F32.PACK_AB R20, R15, R20 ;  /* 0x000000140f14723e */ /* 0x000fc600000010ff */
        /* <DEDUP_REMOVED lines=27> */
[----:B------:R-:W-:Y:S01]  /*3f3f0*/  STL [R1+0x1440], R20 ;  /* 0x0014401401007387 */ /* 0x000fe20000100800 */
[----:B--2---:R-:W-:-:S02]  /*3f400*/  F2FP.BF16.F32.PACK_AB R19, R0, R19 ;  /* 0x000000130013723e */ /* 0x004fc400000010ff */
[----:B---3--:R-:W-:-:S03]  /*3f410*/  F2FP.BF16.F32.PACK_AB R18, R2, R18 ;  /* 0x000000120212723e */ /* 0x008fc600000010ff */
[----:B------:R-:W-:Y:S01]  /*3f420*/  STL [R1+0x1444], R19 ;  /* 0x0014441301007387 */ /* 0x000fe20000100800 */
[----:B----4-:R-:W-:-:S03]  /*3f430*/  F2FP.BF16.F32.PACK_AB R17, R5, R17 ;  /* 0x000000110511723e */ /* 0x010fc600000010ff */
[----:B------:R-:W-:Y:S01]  /*3f440*/  STL [R1+0x1448], R18 ;  /* 0x0014481201007387 */ /* 0x000fe20000100800 */
[----:B------:R-:W-:-:S03]  /*3f450*/  F2FP.BF16.F32.PACK_AB R16, R4, R16 ;  /* 0x000000100410723e */ /* 0x000fc600000010ff */
        /* <DEDUP_REMOVED lines=22> */
[----:B------:R-:W-:Y:S04]  /*3f5c0*/  STL [R1+0x1478], R6 ;  /* 0x0014780601007387 */ /* 0x000fe80000100800 */
[----:B------:R-:W-:Y:S01]  /*3f5d0*/  STL [R1+0x147c], R5 ;  /* 0x00147c0501007387 */ /* 0x000fe20000100800 */
[----:B------:R-:W-:-:S03]  /*3f5e0*/  F2FP.BF16.F32.PACK_AB R4, R34, R35 ;  /* 0x000000232204723e */ /* 0x000fc600000010ff */
[----:B-1----:R-:W2:Y:S04]  /*3f5f0*/  LDL.LU R21, [R1+0x8bc] ;  /* 0x0008bc0001157983 */ /* 0x002ea80000300800 */
[----:B------:R-:W2:Y:S04]  /*3f600*/  LDL.LU R35, [R1+0x39c] ;  /* 0x00039c0001237983 */ /* 0x000ea80000300800 */
        /* <DEDUP_REMOVED lines=36> */
[----:B------:R0:W-:Y:S01]  /*3f850*/  STL [R1+0x1480], R4 ;  /* 0x0014800401007387 */ /* 0x0001e20000100800 */
        /* <DEDUP_REMOVED lines=23> */
[----:B0-----:R-:W-:Y:S02]  /*3f9d0*/  F2FP.BF16.F32.PACK_AB R4, R61, R56 ;  /* 0x000000383d04723e */ /* 0x001fe400000010ff */
[----:B------:R-:W-:-:S03]  /*3f9e0*/  F2FP.BF16.F32.PACK_AB R3, R48, R57 ;  /* 0x000000393003723e */ /* 0x000fc600000010ff */
[----:B------:R0:W-:Y:S04]  /*3f9f0*/  STL [R1+0xc], R4 ;  /* 0x00000c0401007387 */ /* 0x0001e80000100800 */
[----:B------:R1:W-:Y:S01]  /*3fa00*/  STL [R1+0x8], R3 ;  /* 0x0000080301007387 */ /* 0x0003e20000100800 */
[----:B------:R-:W-:Y:S02]  /*3fa10*/  F2FP.BF16.F32.PACK_AB R5, R49, R40 ;  /* 0x000000283105723e */ /* 0x000fe400000010ff */
[----:B0-----:R-:W-:-:S03]  /*3fa20*/  F2FP.BF16.F32.PACK_AB R4, R41, R36 ;  /* 0x000000242904723e */ /* 0x001fc600000010ff */
[----:B------:R-:W-:Y:S01]  /*3fa30*/  STL [R1+0x4], R5 ;  /* 0x0000040501007387 */ /* 0x000fe20000100800 */
[----:B-1----:R-:W-:-:S03]  /*3fa40*/  F2FP.BF16.F32.PACK_AB R3, R37, R60 ;  /* 0x0000003c2503723e */ /* 0x002fc600000010ff */
[----:B------:R-:W-:Y:S04]  /*3fa50*/  STL [R1], R4 ;  /* 0x0000000401007387 */ /* 0x000fe80000100800 */
[----:B------:R0:W-:Y:S01]  /*3fa60*/  STL [R1+0x1c], R3 ;  /* 0x00001c0301007387 */ /* 0x0001e20000100800 */
[----:B------:R-:W-:-:S05]  /*3fa70*/  F2FP.BF16.F32.PACK_AB R2, R0, R2 ;  /* 0x000000020002723e */ /* 0x000fca00000010ff */
[----:B------:R1:W-:Y:S01]  /*3fa80*/  STL [R1+0x18], R2 ;  /* 0x0000180201007387 */ /* 0x0003e20000100800 */
[----:B------:R-:W-:-:S05]  /*3fa90*/  F2FP.BF16.F32.PACK_AB R0, R58, R59 ;  /* 0x0000003b3a00723e */ /* 0x000fca00000010ff */
[----:B------:R2:W-:Y:S01]  /*3faa0*/  STL [R1+0x14], R0 ;  /* 0x0000140001007387 */ /* 0x0005e20000100800 */
[----:B0-----:R-:W-:-:S05]  /*3fab0*/  F2FP.BF16.F32.PACK_AB R3, R50, R51 ;  /* 0x000000333203723e */ /* 0x001fca00000010ff */
[----:B------:R0:W-:Y:S01]  /*3fac0*/  STL [R1+0x10], R3 ;  /* 0x0000100301007387 */ /* 0x0001e20000100800 */
[----:B-1----:R-:W-:-:S03]  /*3fad0*/  F2FP.BF16.F32.PACK_AB R2, R42, R43 ;  /* 0x0000002b2a02723e */ /* 0x002fc600000010ff */
[----:B------:R-:W3:Y:S04]  /*3fae0*/  LDL.LU R53, [R1+0x5a8] ;  /* 0x0005a80001357983 */ /* 0x000ee80000300800 */
[----:B------:R-:W-:Y:S01]  /*3faf0*/  STL [R1+0x2c], R2 ;  /* 0x00002c0201007387 */ /* 0x000fe20000100800 */
[----:B--2---:R-:W-:-:S03]  /*3fb00*/  F2FP.BF16.F32.PACK_AB R0, R38, R39 ;  /* 0x000000272600723e */ /* 0x004fc600000010ff */
        /* <DEDUP_REMOVED lines=54> */
[----:B-1----:R-:W4:Y:S04]  /*3fe70*/  LDL.LU R0, [R1+0x19c] ;  /* 0x00019c0001007983 */ /* 0x002f280000300800 */
[----:B------:R-:W4:Y:S04]  /*3fe80*/  LDL.LU R2, [R1+0x194] ;  /* 0x0001940001027983 */ /* 0x000f280000300800 */
[----:B------:R-:W4:Y:S04]  /*3fe90*/  LDL.LU R58, [R1+0x178] ;  /* 0x00017800013a7983 */ /* 0x000f280000300800 */
[----:B------:R-:W4:Y:S04]  /*3fea0*/  LDL.LU R51, [R1+0x1b8] ;  /* 0x0001b80001337983 */ /* 0x000f280000300800 */
[----:B------:R-:W4:Y:S04]  /*3feb0*/  LDL.LU R59, [R1+0x170] ;  /* 0x00017000013b7983 */ /* 0x000f280000300800 */
[----:B------:R-:W4:Y:S01]  /*3fec0*/  LDL.LU R50, [R1+0x1b0] ;  /* 0x0001b00001327983 */ /* 0x000f220000300800 */
[----:B---3--:R-:W-:-:S03]  /*3fed0*/  F2FP.BF16.F32.PACK_AB R54, R53, R54 ;  /* 0x000000363536723e */ /* 0x008fc600000010ff */
[----:B------:R1:W5:Y:S04]  /*3fee0*/  LDL.LU R53, [R1+0x14ac] ;  /* 0x0014ac0001357983 */ /* 0x0003680000300800 */
[----:B------:R0:W-:Y:S01]  /*3fef0*/  STL [R1+0x24], R54 ;  /* 0x0000243601007387 */ /* 0x0001e20000100800 */
[----:B--2---:R-:W-:-:S03]  /*3ff00*/  F2FP.BF16.F32.PACK_AB R44, R55, R44 ;  /* 0x0000002c372c723e */ /* 0x004fc600000010ff */
[----:B0-----:R1:W5:Y:S01]  /*3ff10*/  LDL.LU R54, [R1+0x14a8] ;  /* 0x0014a80001367983 */ /* 0x0013620000300800 */
[----:B----4-:R-:W-:-:S03]  /*3ff20*/  F2FP.BF16.F32.PACK_AB R46, R45, R46 ;  /* 0x0000002e2d2e723e */ /* 0x010fc600000010ff */
[----:B------:R1:W5:Y:S04]  /*3ff30*/  LDL.LU R55, [R1+0x14a4] ;  /* 0x0014a40001377983 */ /* 0x0003680000300800 */
[----:B------:R0:W-:Y:S01]  /*3ff40*/  STL [R1+0x20], R44 ;  /* 0x0000202c01007387 */ /* 0x0001e20000100800 */
[----:B------:R-:W-:-:S03]  /*3ff50*/  F2FP.BF16.F32.PACK_AB R32, R47, R32 ;  /* 0x000000202f20723e */ /* 0x000fc600000010ff */
[----:B0-----:R1:W5:Y:S01]  /*3ff60*/  LDL.LU R44, [R1+0x14a0] ;  /* 0x0014a000012c7983 */ /* 0x0013620000300800 */
[----:B------:R-:W-:-:S03]  /*3ff70*/  F2FP.BF16.F32.PACK_AB R34, R33, R34 ;  /* 0x000000222122723e */ /* 0x000fc600000010ff */
[----:B------:R1:W5:Y:S04]  /*3ff80*/  LDL.LU R45, [R1+0x149c] ;  /* 0x00149c00012d7983 */ /* 0x0003680000300800 */
[----:B------:R0:W-:Y:S01]  /*3ff90*/  STL [R1+0x3c], R46 ;  /* 0x00003c2e01007387 */ /* 0x0001e20000100800 */
[----:B------:R-:W-:-:S03]  /*3ffa0*/  F2FP.BF16.F32.PACK_AB R4, R35, R4 ;  /* 0x000000042304723e */ /* 0x000fc600000010ff */
[----:B0-----:R1:W5:Y:S04]  /*3ffb0*/  LDL.LU R46, [R1+0x1498] ;  /* 0x00149800012e7983 */ /* 0x0013680000300800 */
[----:B------:R1:W5:Y:S04]  /*3ffc0*/  LDL.LU R47, [R1+0x1494] ;  /* 0x00149400012f7983 */ /* 0x0003680000300800 */
[----:B------:R0:W-:Y:S01]  /*3ffd0*/  STL [R1+0x38], R32 ;  /* 0x0000382001007387 */ /* 0x0001e20000100800 */
[----:B------:R-:W-:Y:S02]  /*3ffe0*/  F2FP.BF16.F32.PACK_AB R6, R5, R6 ;  /* 0x000000060506723e */ /* 0x000fe400000010ff */
[----:B------:R-:W-:Y:S01]  /*3fff0*/  F2FP.BF16.F32.PACK_AB R8, R7, R8 ;  /* 0x000000080708723e */ /* 0x000fe200000010ff */
[----:B0-----:R1:W5:Y:S04]  /*40000*/  LDL.LU R32, [R1+0x1490] ;  /* 0x0014900001207983 */ /* 0x0013680000300800 */
[----:B------:R1:W5:Y:S04]  /*40010*/  LDL.LU R33, [R1+0x148c] ;  /* 0x00148c0001217983 */ /* 0x0003680000300800 */
[----:B------:R0:W-:Y:S01]  /*40020*/  STL [R1+0x34], R34 ;  /* 0x0000342201007387 */ /* 0x0001e20000100800 */
[----:B------:R-:W-:-:S03]  /*40030*/  F2FP.BF16.F32.PACK_AB R10, R9, R10 ;  /* 0x0000000a090a723e */ /* 0x000fc600000010ff */
        /* <DEDUP_REMOVED lines=46> */
[----:B------:R0:W-:Y:S04]  /*40320*/  STL [R1+0x64], R26 ;  /* 0x0000641a01007387 */ /* 0x0001e80000100800 */
        /* <DEDUP_REMOVED lines=9> */
[----:B------:R0:W-:Y:S04]  /*403c0*/  STL [R1+0x78], R37 ;  /* 0x0000782501007387 */ /* 0x0001e80000100800 */
[----:B0-----:R-:W2:Y:S04]  /*403d0*/  LDL.LU R37, [R1+0x1410] ;  /* 0x0014100001257983 */ /* 0x001ea80000300800 */
[----:B------:R-:W3:Y:S01]  /*403e0*/  LDL.LU R36, [R1+0x140c] ;  /* 0x00140c0001247983 */ /* 0x000ee20000300800 */
[----:B------:R-:W-:-:S03]  /*403f0*/  F2FP.BF16.F32.PACK_AB R49, R40, R49 ;  /* 0x000000312831723e */ /* 0x000fc600000010ff */
[----:B------:R0:W-:Y:S01]  /*40400*/  STL [R1+0x74], R41 ;  /* 0x0000742901007387 */ /* 0x0001e20000100800 */
[----:B------:R-:W-:Y:S02]  /*40410*/  F2FP.BF16.F32.PACK_AB R39, R57, R39 ;  /* 0x000000273927723e */ /* 0x000fe400000010ff */
[----:B------:R-:W-:Y:S01]  /*40420*/  F2FP.BF16.F32.PACK_AB R38, R48, R38 ;  /* 0x000000263026723e */ /* 0x000fe200000010ff */
[----:B0-----:R-:W4:Y:S04]  /*40430*/  LDL.LU R41, [R1+0x1408] ;  /* 0x0014080001297983 */ /* 0x001f280000300800 */
[----:B------:R-:W4:Y:S04]  /*40440*/  LDL.LU R40, [R1+0x1404] ;  /* 0x0014040001287983 */ /* 0x000f280000300800 */
[----:B------:R0:W-:Y:S01]  /*40450*/  STL [R1+0x70], R49 ;  /* 0x0000703101007387 */ /* 0x0001e20000100800 */
[----:B------:R-:W-:-:S03]  /*40460*/  F2FP.BF16.F32.PACK_AB R43, R3, R43 ;  /* 0x0000002b032b723e */ /* 0x000fc600000010ff */
[----:B0-----:R-:W4:Y:S04]  /*40470*/  LDL.LU R49, [R1+0x1400] ;  /* 0x0014000001317983 */ /* 0x001f280000300800 */
[----:B------:R-:W4:Y:S04]  /*40480*/  LDL.LU R57, [R1+0x13fc] ;  /* 0x0013fc0001397983 */ /* 0x000f280000300800 */
[----:B------:R-:W4:Y:S01]  /*40490*/  LDL.LU R48, [R1+0x13f8] ;  /* 0x0013f80001307983 */ /* 0x000f220000300800 */
[----:B--2---:R-:W-:-:S03]  /*404a0*/  F2FP.BF16.F32.PACK_AB R37, R56, R37 ;  /* 0x000000253825723e */ /* 0x004fc600000010ff */
[----:B------:R-:W2:Y:S01]  /*404b0*/  LDL.LU R56, [R1+0x13f4] ;  /* 0x0013f40001387983 */ /* 0x000ea20000300800 */
[----:B---3--:R-:W-:-:S03]  /*404c0*/  F2FP.BF16.F32.PACK_AB R36, R61, R36 ;  /* 0x000000243d24723e */ /* 0x008fc600000010ff */
[----:B------:R1:W5:Y:S04]  /*404d0*/  LDL.LU R61, [R1+0x13f0] ;  /* 0x0013f000013d7983 */ /* 0x0003680000300800 */
[----:B------:R1:W5:Y:S01]  /*404e0*/  LDL.LU R3, [R1+0x13ec] ;  /* 0x0013ec0001037983 */ /* 0x0003620000300800 */
[----:B------:R-:W-:Y:S02]  /*404f0*/  F2FP.BF16.F32.PACK_AB R42, R60, R42 ;  /* 0x0000002a3c2a723e */ /* 0x000fe400000010ff */
[----:B------:R-:W-:Y:S02]  /*40500*/  F2FP.BF16.F32.PACK_AB R51, R58, R51 ;  /* 0x000000333a33723e */ /* 0x000fe400000010ff */
[----:B------:R-:W-:Y:S02]  /*40510*/  F2FP.BF16.F32.PACK_AB R50, R59, R50 ;  /* 0x000000323b32723e */ /* 0x000fe400000010ff */
[----:B----4-:R-:W-:-:S02]  /*40520*/  F2FP.BF16.F32.PACK_AB R41, R0, R41 ;  /* 0x000000290029723e */ /* 0x010fc400000010ff */
[----:B------:R-:W-:Y:S02]  /*40530*/  F2FP.BF16.F32.PACK_AB R40, R2, R40 ;  /* 0x000000280228723e */ /* 0x000fe400000010ff */
[----:B------:R-:W-:Y:S02]  /*40540*/  F2FP.BF16.F32.PACK_AB R49, R57, R49 ;  /* 0x000000313931723e */ /* 0x000fe400000010ff */
[----:B-12---:R-:W-:-:S07]  /*40550*/  F2FP.BF16.F32.PACK_AB R48, R56, R48 ;  /* 0x000000303830723e */ /* 0x006fce00000010ff */
.L_x_0:
[----:B------:R-:W1:Y:S01]  /*40560*/  S2R R2, SR_TID.X ;  /* 0x0000000000027919 */ /* 0x000e620000002100 */
[----:B------:R-:W2:Y:S01]  /*40570*/  S2UR UR5, SR_CgaCtaId ;  /* 0x00000000000579c3 */ /* 0x000ea20000008800 */
[----:B------:R-:W3:Y:S01]  /*40580*/  LDCU.64 UR28, c[0x0][0x398] ;  /* 0x00007300ff1c77ac */ /* 0x000ee20008000a00 */
[----:B-----5:R-:W-:Y:S01]  /*40590*/  VIADD R0, R3, 0xff ;  /* 0x000000ff03007836 */ /* 0x020fe20000000000 */
[----:B------:R-:W-:Y:S01]  /*405a0*/  STL.64 [R1+0x1448], R18 ;  /* 0x0014481201007387 */ /* 0x000fe20000100a00 */
[----:B------:R-:W-:Y:S01]  /*405b0*/  UMOV UR4, 0x400 ;  /* 0x0000040000047882 */ /* 0x000fe20000000000 */
[----:B------:R-:W4:Y:S02]  /*405c0*/  LDCU.64 UR10, c[0x0][0x398] ;  /* 0x00007300ff0a77ac */ /* 0x000f240008000a00 */
[----:B------:R-:W-:Y:S01]  /*405d0*/  STL.64 [R1+0x1440], R16 ;  /* 0x0014401001007387 */ /* 0x000fe20000100a00 */
[----:B------:R-:W0:Y:S03]  /*405e0*/  LDCU.64 UR6, c[0x0][0x390] ;  /* 0x00007200ff0677ac */ /* 0x000e260008000a00 */
[----:B------:R-:W-:Y:S01]  /*405f0*/  STL.64 [R1+0x1438], R22 ;  /* 0x0014381601007387 */ /* 0x000fe20000100a00 */
[----:B------:R-:W0:Y:S03]  /*40600*/  LDCU.64 UR30, c[0x0][0x398] ;  /* 0x00007300ff1e77ac */ /* 0x000e260008000a00 */
[----:B------:R-:W-:Y:S01]  /*40610*/  STL.64 [R1+0x1430], R20 ;  /* 0x0014301401007387 */ /* 0x000fe20000100a00 */
[----:B------:R-:W0:Y:S01]  /*40620*/  LDCU UR26, c[0x0][0x3b8] ;  /* 0x00007700ff1a77ac */ /* 0x000e220008000800 */
[----:B---3--:R-:W-:-:S02]  /*40630*/  ISETP.GE.AND P1, PT, R0, UR29, PT ;  /* 0x0000001d00007c0c */ /* 0x008fc4000bf26270 */
[----:B------:R-:W-:Y:S01]  /*40640*/  STL.64 [R1+0x1428], R26 ;  /* 0x0014281a01007387 */ /* 0x000fe20000100a00 */
[----:B------:R-:W3:Y:S03]  /*40650*/  LDCU.64 UR22, c[0x0][0x398] ;  /* 0x00007300ff1677ac */ /* 0x000ee60008000a00 */
[----:B------:R-:W-:Y:S01]  /*40660*/  STL.64 [R1+0x1420], R24 ;  /* 0x0014201801007387 */ /* 0x000fe20000100a00 */
[----:B--2---:R-:W-:-:S03]  /*40670*/  ULEA UR4, UR5, UR4, 0x18 ;  /* 0x0000000405047291 */ /* 0x004fc6000f8ec0ff */
[----:B------:R-:W-:Y:S01]  /*40680*/  STL.64 [R1+0x1418], R30 ;  /* 0x0014181e01007387 */ /* 0x000fe20000100a00 */
[----:B------:R-:W2:Y:S01]  /*40690*/  LDCU.64 UR12, c[0x0][0x398] ;  /* 0x00007300ff0c77ac */ /* 0x000ea20008000a00 */
[----:B-1----:R-:W-:Y:S02]  /*406a0*/  LOP3.LUT R2, R2, 0x1f, RZ, 0xc0, !PT ;  /* 0x0000001f02027812 */ /* 0x002fe400078ec0ff */
[----:B------:R-:W-:Y:S01]  /*406b0*/  STL.64 [R1+0x1410], R28 ;  /* 0x0014101c01007387 */ /* 0x000fe20000100a00 */
[----:B------:R-:W-:Y:S01]  /*406c0*/  BAR.SYNC.DEFER_BLOCKING 0x0 ;  /* 0x0000000000007b1d */ /* 0x000fe20000010000 */
[----:B------:R-:W-:Y:S02]  /*406d0*/  LEA R0, R2, UR4, 0x4 ;  /* 0x0000000402007c11 */ /* 0x000fe4000f8e20ff */
[----:B----4-:R-:W-:-:S03]  /*406e0*/  ISETP.GE.AND P0, PT, R61, UR10, PT ;  /* 0x0000000a3d007c0c */ /* 0x010fc6000bf06270 */
[----:B------:R-:W1:Y:S01]  /*406f0*/  LDCU.64 UR4, c[0x0][0x398] ;  /* 0x00007300ff0477ac */ /* 0x000e620008000a00 */
[----:B------:R-:W4:Y:S01]  /*40700*/  LDCU.64 UR16, c[0x0][0x398] ;  /* 0x00007300ff1077ac */ /* 0x000f220008000a00 */
[----:B------:R-:W0:Y:S01]  /*40710*/  LDCU.64 UR24, c[0x0][0x398] ;  /* 0x00007300ff1877ac */ /* 0x000e220008000a00 */
[----:B------:R-:W0:Y:S01]  /*40720*/  LDCU.64 UR20, c[0x0][0x398] ;  /* 0x00007300ff1477ac */ /* 0x000e220008000a00 */
[----:B------:R-:W0:Y:S01]  /*40730*/  LDCU.64 UR18, c[0x0][0x398] ;  /* 0x00007300ff1277ac */ /* 0x000e220008000a00 */
[----:B------:R-:W-:Y:S01]  /*40740*/  STSM.16.M88.4 [R0], R48 ;  /* 0x0000003000007844 */ /* 0x000fe20000000200 */
[----:B------:R-:W-:-:S03]  /*40750*/  NOP ;  /* 0x0000000000007918 */ /* 0x000fc60000000000 */
[----:B------:R-:W0:Y:S01]  /*40760*/  LDS.128 R16, [R0] ;  /* 0x0000000000107984 */ /* 0x000e220000000c00 */
[----:B------:R-:W-:-:S03]  /*40770*/  NOP ;  /* 0x0000000000007918 */ /* 0x000fc60000000000 */
[----:B------:R-:W-:Y:S01]  /*40780*/  STSM.16.M88.4 [R0], R40 ;  /* 0x0000002800007844 */ /* 0x000fe20000000200 */
[----:B------:R-:W-:-:S03]  /*40790*/  NOP ;  /* 0x0000000000007918 */ /* 0x000fc60000000000 */
[----:B------:R-:W1:Y:S01]  /*407a0*/  LDS.128 R20, [R0] ;  /* 0x0000000000147984 */ /* 0x000e620000000c00 */
[----:B------:R-:W-:-:S03]  /*407b0*/  NOP ;  /* 0x0000000000007918 */ /* 0x000fc60000000000 */
[----:B------:R-:W-:Y:S01]  /*407c0*/  STSM.16.M88.4 [R0], R36 ;  /* 0x0000002400007844 */ /* 0x000fe20000000200 */
[----:B------:R-:W0:Y:S01]  /*407d0*/  LDCU.64 UR14, c[0x0][0x398] ;  /* 0x00007300ff0e77ac */ /* 0x000e220008000a00 */
[----:B------:R-:W0:Y:S01]  /*407e0*/  LDCU UR33, c[0x0][0x39c] ;  /* 0x00007380ff2177ac */ /* 0x000e220008000800 */
[----:B------:R-:W0:Y:S01]  /*407f0*/  LDCU UR37, c[0x0][0x398] ;  /* 0x00007300ff2577ac */ /* 0x000e220008000800 */
[----:B------:R-:W0:Y:S01]  /*40800*/  LDCU UR55, c[0x0][0x398] ;  /* 0x00007300ff3777ac */ /* 0x000e220008000800 */
[----:B------:R-:W0:Y:S02]  /*40810*/  LDCU UR70, c[0x0][0x39c] ;  /* 0x00007380ff4677ac */ /* 0x000e240008000800 */
[----:B0-----:R0:W-:Y:S01]  /*40820*/  STL.64 [R1+0xa0], R16 ;  /* 0x0000a01001007387 */ /* 0x0011e20000100a00 */
[----:B------:R-:W2:Y:S03]  /*40830*/  LDCU UR51, c[0x0][0x398] ;  /* 0x00007300ff3377ac */ /* 0x000ea60008000800 */
[----:B------:R1:W-:Y:S01]  /*40840*/  STL.64 [R1+0xa8], R18 ;  /* 0x0000a81201007387 */ /* 0x0003e20000100a00 */
[----:B------:R-:W2:Y:S01]  /*40850*/  LDCU UR52, c[0x0][0x3b8] ;  /* 0x00007700ff3477ac */ /* 0x000ea20008000800 */
[----:B------:R-:W2:Y:S02]  /*40860*/  LDCU UR42, c[0x0][0x398] ;  /* 0x00007300ff2a77ac */ /* 0x000ea40008000800 */
[----:B0-----:R-:W2:Y:S01]  /*40870*/  LDL.LU R16, [R1+0x70] ;  /* 0x0000700001107983 */ /* 0x001ea20000300800 */
[----:B------:R-:W0:Y:S03]  /*40880*/  LDCU UR69, c[0x0][0x39c] ;  /* 0x00007380ff4577ac */ /* 0x000e260008000800 */
[----:B-1----:R-:W-:Y:S01]  /*40890*/  STL.64 [R1+0x90], R20 ;  /* 0x0000901401007387 */ /* 0x002fe20000100a00 */
[----:B------:R-:W1:Y:S03]  /*408a0*/  LDCU UR38, c[0x0][0x398] ;  /* 0x00007300ff2677ac */ /* 0x000e660008000800 */
[----:B------:R-:W-:Y:S01]  /*408b0*/  STL.64 [R1+0x98], R22 ;  /* 0x0000981601007387 */ /* 0x000fe20000100a00 */
[----:B------:R-:W-:-:S03]  /*408c0*/  NOP ;  /* 0x0000000000007918 */ /* 0x000fc60000000000 */
[----:B------:R-:W0:Y:S01]  /*408d0*/  LDS.128 R20, [R0] ;  /* 0x0000000000147984 */ /* 0x000e220000000c00 */
[----:B------:R-:W0:Y:S03]  /*408e0*/  LDCU UR67, c[0x0][0x39c] ;  /* 0x00007380ff4377ac */ /* 0x000e260008000800 */
[----:B------:R-:W2:Y:S01]  /*408f0*/  LDL.LU R17, [R1+0x74] ;  /* 0x0000740001117983 */ /* 0x000ea20000300800 */
[----:B------:R-:W0:Y:S03]  /*40900*/  LDCU UR43, c[0x0][0x3b8] ;  /* 0x00007700ff2b77ac */ /* 0x000e260008000800 */
[----:B------:R-:W2:Y:S01]  /*40910*/  LDL.LU R18, [R1+0x78] ;  /* 0x0000780001127983 */ /* 0x000ea20000300800 */
[----:B------:R-:W0:Y:S03]  /*40920*/  LDCU UR53, c[0x0][0x398] ;  /* 0x00007300ff3577ac */ /* 0x000e260008000800 */
[----:B------:R-:W2:Y:S01]  /*40930*/  LDL.LU R19, [R1+0x7c] ;  /* 0x00007c0001137983 */ /* 0x000ea20000300800 */
[----:B------:R-:W-:-:S03]  /*40940*/  NOP ;  /* 0x0000000000007918 */ /* 0x000fc60000000000 */
[----:B------:R-:W3:Y:S01]  /*40950*/  LDL.LU R56, [R1+0x60] ;  /* 0x0000600001387983 */ /* 0x000ee20000300800 */
[----:B------:R-:W0:Y:S03]  /*40960*/  LDCU UR66, c[0x0][0x398] ;  /* 0x00007300ff4277ac */ /* 0x000e260008000800 */
[----:B------:R-:W3:Y:S01]  /*40970*/  LDL.LU R57, [R1+0x64] ;  /* 0x0000640001397983 */ /* 0x000ee20000300800 */
[----:B------:R-:W0:Y:S03]  /*40980*/  LDCU UR49, c[0x0][0x39c] ;  /* 0x00007380ff3177ac */ /* 0x000e260008000800 */
[----:B------:R-:W3:Y:S01]  /*40990*/  LDL.LU R58, [R1+0x68] ;  /* 0x00006800013a7983 */ /* 0x000ee20000300800 */
[----:B------:R-:W1:Y:S03]  /*409a0*/  LDCU UR68, c[0x0][0x398] ;  /* 0x00007300ff4477ac */ /* 0x000e660008000800 */
[----:B------:R-:W3:Y:S01]  /*409b0*/  LDL.LU R59, [R1+0x6c] ;  /* 0x00006c00013b7983 */ /* 0x000ee20000300800 */
[----:B------:R-:W1:Y:S03]  /*409c0*/  LDCU UR32, c[0x0][0x3b8] ;  /* 0x00007700ff2077ac */ /* 0x000e660008000800 */
[----:B------:R-:W4:Y:S01]  /*409d0*/  LDL.LU R48, [R1+0x50] ;  /* 0x0000500001307983 */ /* 0x000f220000300800 */
[----:B------:R-:W1:Y:S03]  /*409e0*/  LDCU UR65, c[0x0][0x3b8] ;  /* 0x00007700ff4177ac */ /* 0x000e660008000800 */
[----:B0-----:R0:W-:Y:S01]  /*409f0*/  STL.64 [R1+0x80], R20 ;  /* 0x0000801401007387 */ /* 0x0011e20000100a00 */
[----:B------:R-:W0:Y:S03]  /*40a00*/  LDCU UR63, c[0x0][0x39c] ;  /* 0x00007380ff3f77ac */ /* 0x000e260008000800 */
[----:B------:R0:W-:Y:S01]  /*40a10*/  STL.64 [R1+0x88], R22 ;  /* 0x0000881601007387 */ /* 0x0001e20000100a00 */
[----:B------:R-:W1:Y:S03]  /*40a20*/  LDCU UR41, c[0x0][0x398] ;  /* 0x00007300ff2977ac */ /* 0x000e660008000800 */
[----:B------:R-:W4:Y:S01]  /*40a30*/  LDL.LU R49, [R1+0x54] ;  /* 0x0000540001317983 */ /* 0x000f220000300800 */
[----:B------:R-:W1:Y:S03]  /*40a40*/  LDCU UR77, c[0x0][0x398] ;  /* 0x00007300ff4d77ac */ /* 0x000e660008000800 */
[----:B------:R-:W4:Y:S01]  /*40a50*/  LDL.LU R50, [R1+0x58] ;  /* 0x0000580001327983 */ /* 0x000f220000300800 */
[----:B------:R-:W1:Y:S03]  /*40a60*/  LDCU UR64, c[0x0][0x3b8] ;  /* 0x00007700ff4077ac */ /* 0x000e660008000800 */
[----:B------:R-:W4:Y:S01]  /*40a70*/  LDL.LU R51, [R1+0x5c] ;  /* 0x00005c0001337983 */ /* 0x000f220000300800 */
[----:B------:R-:W1:Y:S03]  /*40a80*/  LDCU UR76, c[0x0][0x398] ;  /* 0x00007300ff4c77ac */ /* 0x000e660008000800 */
[----:B0-----:R-:W4:Y:S01]  /*40a90*/  LDL.LU R20, [R1+0x40] ;  /* 0x0000400001147983 */ /* 0x001f220000300800 */
[----:B------:R-:W0:Y:S03]  /*40aa0*/  LDCU UR29, c[0x0][0x39c] ;  /* 0x00007380ff1d77ac */ /* 0x000e260008000800 */
[----:B------:R-:W4:Y:S01]  /*40ab0*/  LDL.LU R21, [R1+0x44] ;  /* 0x0000440001157983 */ /* 0x000f220000300800 */
        /* <DEDUP_REMOVED lines=29> */
[----:B------:R-:W4:Y:S01]  /*40c90*/  LDL.LU R40, [R1] ;  /* 0x0000000001287983 */ /* 0x000f220000300800 */
[----:B------:R-:W0:Y:S03]  /*40ca0*/  LDCU UR45, c[0x0][0x3b8] ;  /* 0x00007700ff2d77ac */ /* 0x000e260008000800 */
[----:B------:R-:W4:Y:S01]  /*40cb0*/  LDL.LU R41, [R1+0x4] ;  /* 0x0000040001297983 */ /* 0x000f220000300800 */
[----:B------:R-:W0:Y:S03]  /*40cc0*/  LDCU UR58, c[0x0][0x398] ;  /* 0x00007300ff3a77ac */ /* 0x000e260008000800 */
[----:B------:R-:W4:Y:S01]  /*40cd0*/  LDL.LU R42, [R1+0x8] ;  /* 0x00000800012a7983 */ /* 0x000f220000300800 */
[----:B------:R-:W0:Y:S03]  /*40ce0*/  LDCU UR74, c[0x0][0x3b8] ;  /* 0x00007700ff4a77ac */ /* 0x000e260008000800 */
[----:B------:R-:W4:Y:S01]  /*40cf0*/  LDL.LU R43, [R1+0xc] ;  /* 0x00000c00012b7983 */ /* 0x000f220000300800 */
[----:B------:R-:W0:Y:S01]  /*40d00*/  LDCU UR73, c[0x0][0x39c] ;  /* 0x00007380ff4977ac */ /* 0x000e220008000800 */
[----:B------:R-:W0:Y:S01]  /*40d10*/  LDCU UR34, c[0x0][0x398] ;  /* 0x00007300ff2277ac */ /* 0x000e220008000800 */
[----:B------:R-:W0:Y:S01]  /*40d20*/  LDCU UR72, c[0x0][0x39c] ;  /* 0x00007380ff4877ac */ /* 0x000e220008000800 */
[----:B------:R-:W0:Y:S01]  /*40d30*/  LDCU UR56, c[0x0][0x398] ;  /* 0x00007300ff3877ac */ /* 0x000e220008000800 */
[----:B------:R-:W0:Y:S01]  /*40d40*/  LDCU UR71, c[0x0][0x398] ;  /* 0x00007300ff4777ac */ /* 0x000e220008000800 */
[----:B------:R-:W0:Y:S01]  /*40d50*/  LDCU UR39, c[0x0][0x3b8] ;  /* 0x00007700ff2777ac */ /* 0x000e220008000800 */
[----:B------:R-:W0:Y:S01]  /*40d60*/  LDCU UR54, c[0x0][0x3b8] ;  /* 0x00007700ff3677ac */ /* 0x000e220008000800 */
[----:B--2---:R-:W-:Y:S01]  /*40d70*/  STSM.16.M88.4 [R0], R16 ;  /* 0x0000001000007844 */ /* 0x004fe20000000200 */
[----:B------:R-:W-:-:S03]  /*40d80*/  NOP ;  /* 0x0000000000007918 */ /* 0x000fc60000000000 */
[----:B------:R-:W2:Y:S01]  /*40d90*/  LDS.128 R16, [R0] ;  /* 0x0000000000107984 */ /* 0x000ea20000000c00 */
[----:B------:R-:W-:-:S03]  /*40da0*/  NOP ;  /* 0x0000000000007918 */ /* 0x000fc60000000000 */
[----:B---3--:R-:W-:Y:S01]  /*40db0*/  STSM.16.M88.4 [R0], R56 ;  /* 0x0000003800007844 */ /* 0x008fe20000000200 */
[----:B------:R-:W-:-:S03]  /*40dc0*/  NOP ;  /* 0x0000000000007918 */ /* 0x000fc60000000000 */
[----:B------:R-:W3:Y:S01]  /*40dd0*/  LDS.128 R56, [R0] ;  /* 0x0000000000387984 */ /* 0x000ee20000000c00 */
[----:B------:R-:W-:-:S03]  /*40de0*/  NOP ;  /* 0x0000000000007918 */ /* 0x000fc60000000000 */
[----:B----4-:R-:W-:Y:S01]  /*40df0*/  STSM.16.M88.4 [R0], R48 ;  /* 0x0000003000007844 */ /* 0x010fe20000000200 */
[----:B------:R-:W-:-:S03]  /*40e00*/  NOP ;  /* 0x0000000000007918 */ /* 0x000fc60000000000 */
[----:B------:R-:W-:Y:S01]  /*40e10*/  LDS.128 R48, [R0] ;  /* 0x0000000000307984 */ /* 0x000fe20000000c00 */
[----:B------:R-:W-:-:S03]  /*40e20*/  NOP ;  /* 0x0000000000007918 */ /* 0x000fc60000000000 */
[----:B--2---:R-:W-:Y:S04]  /*40e30*/  STL.64 [R1+0x70], R16 ;  /* 0x0000701001007387 */ /* 0x004fe80000100a00 */
[----:B------:R-:W-:Y:S01]  /*40e40*/  STSM.16.M88.4 [R0], R20 ;  /* 0x0000001400007844 */ /* 0x000fe20000000200 */
[----:B------:R-:W-:-:S03]  /*40e50*/  NOP ;  /* 0x0000000000007918 */ /* 0x000fc60000000000 */
[----:B------:R-:W2:Y:S01]  /*40e60*/  LDS.128 R20, [R0] ;  /* 0x0000000000147984 */ /* 0x000ea20000000c00 */
[----:B------:R-:W-:-:S03]  /*40e70*/  NOP ;  /* 0x0000000000007918 */ /* 0x000fc60000000000 */
[----:B------:R-:W-:Y:S01]  /*40e80*/  STSM.16.M88.4 [R0], R24 ;  /* 0x0000001800007844 */ /* 0x000fe20000000200 */
[----:B------:R-:W-:-:S03]  /*40e90*/  NOP ;  /* 0x0000000000007918 */ /* 0x000fc60000000000 */
[----:B------:R-:W4:Y:S01]  /*40ea0*/  LDS.128 R24, [R0] ;  /* 0x0000000000187984 */ /* 0x000f220000000c00 */
[----:B------:R-:W-:-:S03]  /*40eb0*/  NOP ;  /* 0x0000000000007918 */ /* 0x000fc60000000000 */
[----:B------:R0:W-:Y:S04]  /*40ec0*/  STL.64 [R1+0x78], R18 ;  /* 0x0000781201007387 */ /* 0x0001e80000100a00 */
[----:B------:R-:W-:Y:S01]  /*40ed0*/  STSM.16.M88.4 [R0], R28 ;  /* 0x0000001c00007844 */ /* 0x000fe20000000200 */
[----:B------:R-:W-:-:S03]  /*40ee0*/  NOP ;  /* 0x0000000000007918 */ /* 0x000fc60000000000 */
[----:B------:R-:W1:Y:S01]  /*40ef0*/  LDS.128 R28, [R0] ;  /* 0x00000000001c7984 */ /* 0x000e620000000c00 */
[----:B------:R-:W-:-:S03]  /*40f00*/  NOP ;  /* 0x0000000000007918 */ /* 0x000fc60000000000 */
[----:B------:R-:W-:Y:S01]  /*40f10*/  STSM.16.M88.4 [R0], R36 ;  /* 0x0000002400007844 */ /* 0x000fe20000000200 */
[----:B------:R-:W-:-:S03]  /*40f20*/  NOP ;  /* 0x0000000000007918 */ /* 0x000fc60000000000 */
[----:B------:R-:W1:Y:S01]  /*40f30*/  LDS.128 R36, [R0] ;  /* 0x0000000000247984 */ /* 0x000e620000000c00 */
[----:B------:R-:W-:-:S03]  /*40f40*/  NOP ;  /* 0x0000000000007918 */ /* 0x000fc60000000000 */
[----:B0-----:R-:W4:Y:S04]  /*40f50*/  LDL.LU.64 R18, [R1+0x1448] ;  /* 0x0014480001127983 */ /* 0x001f280000300a00 */
[----:B------:R-:W4:Y:S04]  /*40f60*/  LDL.LU.64 R16, [R1+0x1440] ;  /* 0x0014400001107983 */ /* 0x000f280000300a00 */
[----:B---3--:R-:W-:Y:S04]  /*40f70*/  STL [R1+0x1408], R58 ;  /* 0x0014083a01007387 */ /* 0x008fe80000100800 */
[----:B------:R-:W-:Y:S04]  /*40f80*/  STL [R1+0x1404], R59 ;  /* 0x0014043b01007387 */ /* 0x000fe80000100800 */
[----:B--2---:R-:W-:Y:S04]  /*40f90*/  STL.64 [R1+0x40], R20 ;  /* 0x0000401401007387 */ /* 0x004fe80000100a00 */
[----:B------:R0:W-:Y:S04]  /*40fa0*/  STL.64 [R1+0x48], R22 ;  /* 0x0000481601007387 */ /* 0x0001e80000100a00 */
[----:B0-----:R-:W2:Y:S04]  /*40fb0*/  LDL.LU.64 R22, [R1+0x1438] ;  /* 0x0014380001167983 */ /* 0x001ea80000300a00 */
[----:B------:R-:W2:Y:S04]  /*40fc0*/  LDL.LU.64 R20, [R1+0x1430] ;  /* 0x0014300001147983 */ /* 0x000ea80000300a00 */
[----:B----4-:R-:W-:Y:S04]  /*40fd0*/  STL.64 [R1+0x30], R24 ;  /* 0x0000301801007387 */ /* 0x010fe80000100a00 */
[----:B------:R0:W-:Y:S04]  /*40fe0*/  STL.64 [R1+0x38], R26 ;  /* 0x0000381a01007387 */ /* 0x0001e80000100a00 */
[----:B------:R-:W-:Y:S04]  /*40ff0*/  STSM.16.M88.4 [R0], R40 ;  /* 0x0000002800007844 */ /* 0x000fe80000000200 */
[----:B0-----:R-:W3:Y:S04]  /*41000*/  LDL.LU.64 R26, [R1+0x1428] ;  /* 0x00142800011a7983 */ /* 0x001ee80000300a00 */
[----:B------:R-:W3:Y:S01]  /*41010*/  LDL.LU.64 R24, [R1+0x1420] ;  /* 0x0014200001187983 */ /* 0x000ee20000300a00 */
[----:B------:R-:W-:-:S03]  /*41020*/  NOP ;  /* 0x0000000000007918 */ /* 0x000fc60000000000 */
[----:B-1----:R-:W-:Y:S04]  /*41030*/  STL.64 [R1+0x20], R28 ;  /* 0x0000201c01007387 */ /* 0x002fe80000100a00 */
[----:B------:R0:W-:Y:S04]  /*41040*/  STL.64 [R1+0x28], R30 ;  /* 0x0000281e01007387 */ /* 0x0001e80000100a00 */
[----:B0-----:R-:W4:Y:S04]  /*41050*/  LDL.LU.64 R30, [R1+0x1418] ;  /* 0x00141800011e7983 */ /* 0x001f280000300a00 */
[----:B------:R-:W4:Y:S04]  /*41060*/  LDL.LU.64 R28, [R1+0x1410] ;  /* 0x00141000011c7983 */ /* 0x000f280000300a00 */
[----:B------:R-:W-:Y:S04]  /*41070*/  STL.64 [R1+0x10], R36 ;  /* 0x0000102401007387 */ /* 0x000fe80000100a00 */
[----:B------:R-:W-:Y:S04]  /*41080*/  STL.64 [R1+0x18], R38 ;  /* 0x0000182601007387 */ /* 0x000fe80000100a00 */
[----:B------:R-:W0:Y:S01]  /*41090*/  LDS.128 R36, [R0] ;  /* 0x0000000000247984 */ /* 0x000e220000000c00 */
[----:B------:R-:W-:-:S03]  /*410a0*/  NOP ;  /* 0x0000000000007918 */ /* 0x000fc60000000000 */
[----:B------:R1:W-:Y:S02]  /*410b0*/  STSM.16.M88.4 [R0], R52 ;  /* 0x0000003400007844 */ /* 0x0003e40000000200 */
[----:B-1----:R-:W1:Y:S02]  /*410c0*/  LDC R52, c[0x0][0x3b4] ;  /* 0x0000ed00ff347b82 */ /* 0x002e640000000800 */
[----:B0-----:R-:W-:Y:S04]  /*410d0*/  STL.64 [R1], R36 ;  /* 0x0000002401007387 */ /* 0x001fe80000100a00 */
[----:B------:R-:W-:Y:S01]  /*410e0*/  STL.64 [R1+0x8], R38 ;  /* 0x0000082601007387 */ /* 0x000fe20000100a00 */
[----:B------:R-:W-:-:S03]  /*410f0*/  NOP ;  /* 0x0000000000007918 */ /* 0x000fc60000000000 */
[----:B------:R-:W0:Y:S01]  /*41100*/  LDS.128 R36, [R0] ;  /* 0x0000000000247984 */ /* 0x000e220000000c00 */
[----:B------:R-:W-:-:S03]  /*41110*/  NOP ;  /* 0x0000000000007918 */ /* 0x000fc60000000000 */
[----:B------:R-:W-:Y:S04]  /*41120*/  STSM.16.M88.4 [R0], R44 ;  /* 0x0000002c00007844 */ /* 0x000fe80000000200 */
[----:B0-----:R-:W-:Y:S04]  /*41130*/  STL.64 [R1+0x50], R36 ;  /* 0x0000502401007387 */ /* 0x001fe80000100a00 */
[----:B------:R-:W-:Y:S01]  /*41140*/  STL.64 [R1+0x58], R38 ;  /* 0x0000582601007387 */ /* 0x000fe20000100a00 */
        /* <DEDUP_REMOVED lines=11> */
[----:B------:R-:W-:Y:S04]  /*41200*/  STSM.16.M88.4 [R0], R8 ;  /* 0x0000000800007844 */ /* 0x000fe80000000200 */
[----:B0-----:R-:W-:Y:S04]  /*41210*/  STL.64 [R1+0x60], R36 ;  /* 0x0000602401007387 */ /* 0x001fe80000100a00 */
[----:B------:R-:W-:Y:S04]  /*41220*/  STL.64 [R1+0x68], R38 ;  /* 0x0000682601007387 */ /* 0x000fe80000100a00 */
[----:B-1----:R0:W-:Y:S04]  /*41230*/  STL.64 [R1+0x160], R32 ;  /* 0x0001602001007387 */ /* 0x0021e80000100a00 */
[----:B------:R-:W-:Y:S04]  /*41240*/  STL.64 [R1+0x168], R34 ;  /* 0x0001682201007387 */ /* 0x000fe80000100a00 */
[----:B------:R-:W-:Y:S04]  /*41250*/  STL.64 [R1+0x170], R4 ;  /* 0x0001700401007387 */ /* 0x000fe80000100a00 */
[----:B------:R-:W-:Y:S01]  /*41260*/  STL.64 [R1+0x178], R6 ;  /* 0x0001780601007387 */ /* 0x000fe20000100a00 */
[----:B------:R-:W-:-:S03]  /*41270*/  NOP ;  /* 0x0000000000007918 */ /* 0x000fc60000000000 */
[----:B------:R-:W1:Y:S01]  /*41280*/  LDS.128 R4, [R0] ;  /* 0x0000000000047984 */ /* 0x000e620000000c00 */
[----:B------:R-:W-:-:S03]  /*41290*/  NOP ;  /* 0x0000000000007918 */ /* 0x000fc60000000000 */
[----:B0-----:R-:W4:Y:S04]  /*412a0*/  LDL.LU R32, [R1+0xb0] ;  /* 0x0000b00001207983 */ /* 0x001f280000300800 */
[----:B-1----:R-:W-:Y:S04]  /*412b0*/  STL.64 [R1+0x180], R4 ;  /* 0x0001800401007387 */ /* 0x002fe80000100a00 */
[----:B------:R-:W-:Y:S04]  /*412c0*/  STL.64 [R1+0x188], R6 ;  /* 0x0001880601007387 */ /* 0x000fe80000100a00 */
        /* <DEDUP_REMOVED lines=11> */
[----:B------:R-:W-:Y:S01]  /*41380*/  STSM.16.M88.4 [R0], R12 ;  /* 0x0000000c00007844 */ /* 0x000fe20000000200 */
[----:B------:R-:W-:-:S03]  /*41390*/  NOP ;  /* 0x0000000000007918 */ /* 0x000fc60000000000 */
[----:B------:R-:W0:Y:S01]  /*413a0*/  LDS.128 R4, [R0] ;  /* 0x0000000000047984 */ /* 0x000e220000000c00 */
[----:B------:R-:W-:-:S03]  /*413b0*/  NOP ;  /* 0x0000000000007918 */ /* 0x000fc60000000000 */
[----:B------:R-:W4:Y:S04]  /*413c0*/  LDL.LU R36, [R1+0xe0] ;  /* 0x0000e00001247983 */ /* 0x000f280000300800 */
[----:B------:R-:W-:Y:S01]  /*413d0*/  STSM.16.M88.4 [R0], R16 ;  /* 0x0000001000007844 */ /* 0x000fe20000000200 */
[----:B------:R-:W-:-:S03]  /*413e0*/  NOP ;  /* 0x0000000000007918 */ /* 0x000fc60000000000 */
[----:B0-----:R-:W-:Y:S04]  /*413f0*/  STL.64 [R1+0x190], R4 ;  /* 0x0001900401007387 */ /* 0x001fe80000100a00 */
[----:B------:R-:W-:Y:S04]  /*41400*/  STL.64 [R1+0x198], R6 ;  /* 0x0001980601007387 */ /* 0x000fe80000100a00 */
[----:B------:R-:W0:Y:S01]  /*41410*/  LDS.128 R4, [R0] ;  /* 0x0000000000047984 */ /* 0x000e220000000c00 */
[----:B------:R-:W-:-:S03]  /*41420*/  NOP ;  /* 0x0000000000007918 */ /* 0x000fc60000000000 */
[----:B------:R-:W4:Y:S04]  /*41430*/  LDL.LU R37, [R1+0xe4] ;  /* 0x0000e40001257983 */ /* 0x000f280000300800 */
[----:B------:R-:W4:Y:S04]  /*41440*/  LDL.LU R38, [R1+0xe8] ;  /* 0x0000e80001267983 */ /* 0x000f280000300800 */
[----:B------:R-:W4:Y:S04]  /*41450*/  LDL.LU R39, [R1+0xec] ;  /* 0x0000ec0001277983 */ /* 0x000f280000300800 */
[----:B--2---:R-:W-:Y:S04]  /*41460*/  STSM.16.M88.4 [R0], R20 ;  /* 0x0000001400007844 */ /* 0x004fe80000000200 */
[----:B0-----:R-:W-:Y:S04]  /*41470*/  STL.64 [R1+0x1a0], R4 ;  /* 0x0001a00401007387 */ /* 0x001fe80000100a00 */
[----:B------:R-:W-:Y:S01]  /*41480*/  STL.64 [R1+0x1a8], R6 ;  /* 0x0001a80601007387 */ /* 0x000fe20000100a00 */
[----:B------:R-:W-:-:S03]  /*41490*/  NOP ;  /* 0x0000000000007918 */ /* 0x000fc60000000000 */
[----:B------:R-:W0:Y:S01]  /*414a0*/  LDS.128 R4, [R0] ;  /* 0x0000000000047984 */ /* 0x000e220000000c00 */
[----:B------:R-:W-:-:S03]  /*414b0*/  NOP ;  /* 0x0000000000007918 */ /* 0x000fc60000000000 */
[----:B---3--:R-:W-:Y:S04]  /*414c0*/  STSM.16.M88.4 [R0], R24 ;  /* 0x0000001800007844 */ /* 0x008fe80000000200 */
[----:B0-----:R-:W-:Y:S04]  /*414d0*/  STL.64 [R1+0x1b0], R4 ;  /* 0x0001b00401007387 */ /* 0x001fe80000100a00 */
[----:B------:R-:W-:Y:S01]  /*414e0*/  STL.64 [R1+0x1b8], R6 ;  /* 0x0001b80601007387 */ /* 0x000fe20000100a00 */
[----:B------:R-:W-:-:S03]  /*414f0*/  NOP ;  /* 0x0000000000007918 */ /* 0x000fc60000000000 */
[----:B------:R-:W0:Y:S01]  /*41500*/  LDS.128 R4, [R0] ;  /* 0x0000000000047984 */ /* 0x000e220000000c00 */
[----:B------:R-:W-:-:S03]  /*41510*/  NOP ;  /* 0x0000000000007918 */ /* 0x000fc60000000000 */
[----:B----4-:R-:W-:Y:S04]  /*41520*/  STSM.16.M88.4 [R0], R28 ;  /* 0x0000001c00007844 */ /* 0x010fe80000000200 */
[----:B0-----:R-:W-:Y:S04]  /*41530*/  STL.64 [R1+0x260], R4 ;  /* 0x0002600401007387 */ /* 0x001fe80000100a00 */
[----:B------:R-:W-:Y:S01]  /*41540*/  STL.64 [R1+0x268], R6 ;  /* 0x0002680601007387 */ /* 0x000fe20000100a00 */
[----:B------:R-:W-:-:S03]  /*41550*/  NOP ;  /* 0x0000000000007918 */ /* 0x000fc60000000000 */
[----:B------:R-:W0:Y:S01]  /*41560*/  LDS.128 R4, [R0] ;  /* 0x0000000000047984 */ /* 0x000e220000000c00 */
[----:B------:R-:W-:-:S03]  /*41570*/  NOP ;  /* 0x0000000000007918 */ /* 0x000fc60000000000 */
[----:B0-----:R-:W-:Y:S04]  /*41580*/  STL.64 [R1+0x270], R4 ;  /* 0x0002700401007387 */ /* 0x001fe80000100a00 */
[----:B------:R-:W-:Y:S04]  /*41590*/  STL.64 [R1+0x278], R6 ;  /* 0x0002780601007387 */ /* 0x000fe80000100a00 */
[----:B------:R-:W-:Y:S01]  /*415a0*/  STSM.16.M88.4 [R0], R32 ;  /* 0x0000002000007844 */ /* 0x000fe20000000200 */
        /* <DEDUP_REMOVED lines=9> */
[----:B------:R1:W-:Y:S04]  /*41640*/  STSM.16.M88.4 [R0], R40 ;  /* 0x0000002800007844 */ /* 0x0003e80000000200 */
[----:B0-----:R-:W-:Y:S04]  /*41650*/  STL.64 [R1+0xc0], R4 ;  /* 0x0000c00401007387 */ /* 0x001fe80000100a00 */
[----:B------:R-:W-:Y:S01]  /*41660*/  STL.64 [R1+0xc8], R6 ;  /* 0x0000c80601007387 */ /* 0x000fe20000100a00 */
[----:B------:R-:W-:-:S03]  /*41670*/  NOP ;  /* 0x0000000000007918 */ /* 0x000fc60000000000 */
[----:B------:R-:W0:Y:S01]  /*41680*/  LDS.128 R4, [R0] ;  /* 0x0000000000047984 */ /* 0x000e220000000c00 */
[----:B------:R-:W-:-:S03]  /*41690*/  NOP ;  /* 0x0000000000007918 */ /* 0x000fc60000000000 */
[----:B-1----:R-:W2:Y:S04]  /*416a0*/  LDL.LU R40, [R1+0xf0] ;  /* 0x0000f00001287983 */ /* 0x002ea80000300800 */
[----:B------:R-:W2:Y:S04]  /*416b0*/  LDL.LU R41, [R1+0xf4] ;  /* 0x0000f40001297983 */ /* 0x000ea80000300800 */
[----:B------:R-:W2:Y:S04]  /*416c0*/  LDL.LU R42, [R1+0xf8] ;  /* 0x0000f800012a7983 */ /* 0x000ea80000300800 */
[----:B------:R-:W2:Y:S04]  /*416d0*/  LDL.LU R43, [R1+0xfc] ;  /* 0x0000fc00012b7983 */ /* 0x000ea80000300800 */
[----:B------:R-:W-:Y:S01]  /*416e0*/  STSM.16.M88.4 [R0], R36 ;  /* 0x0000002400007844 */ /* 0x000fe20000000200 */
[----:B------:R-:W-:-:S03]  /*416f0*/  NOP ;  /* 0x0000000000007918 */ /* 0x000fc60000000000 */
[----:B------:R-:W1:Y:S01]  /*41700*/  LDS.128 R16, [R0] ;  /* 0x0000000000107984 */ /* 0x000e620000000c00 */
[----:B------:R-:W-:-:S03]  /*41710*/  NOP ;  /* 0x0000000000007918 */ /* 0x000fc60000000000 */
[----:B0-----:R0:W-:Y:S04]  /*41720*/  STL.64 [R1+0xd0], R4 ;  /* 0x0000d00401007387 */ /* 0x0011e80000100a00 */
[----:B------:R3:W-:Y:S04]  /*41730*/  STL.64 [R1+0xd8], R6 ;  /* 0x0000d80601007387 */ /* 0x0007e80000100a00 */
        /* <DEDUP_REMOVED lines=10> */
[----:B---3--:R-:W3:Y:S04]  /*417e0*/  LDL.LU R6, [R1+0x128] ;  /* 0x0001280001067983 */ /* 0x008ee80000300800 */
        /* <DEDUP_REMOVED lines=13> */
[----:B-1----:R-:W-:Y:S04]  /*418c0*/  STL.64 [R1+0xe0], R16 ;  /* 0x0000e01001007387 */ /* 0x002fe80000100a00 */
[----:B------:R-:W-:Y:S04]  /*418d0*/  STL.64 [R1+0xe8], R18 ;  /* 0x0000e81201007387 */ /* 0x000fe80000100a00 */
[----:B--2---:R0:W-:Y:S01]  /*418e0*/  STSM.16.M88.4 [R0], R40 ;  /* 0x0000002800007844 */ /* 0x0041e20000000200 */
[----:B------:R-:W-:-:S03]  /*418f0*/  NOP ;  /* 0x0000000000007918 */ /* 0x000fc60000000000 */
[----:B------:R-:W1:Y:S01]  /*41900*/  LDS.128 R16, [R0] ;  /* 0x0000000000107984 */ /* 0x000e620000000c00 */
[----:B------:R-:W-:-:S03]  /*41910*/  NOP ;  /* 0x0000000000007918 */ /* 0x000fc60000000000 */
[----:B0-----:R-:W2:Y:S04]  /*41920*/  LDL.LU R40, [R1+0x1c0] ;  /* 0x0001c00001287983 */ /* 0x001ea80000300800 */
[----:B------:R-:W2:Y:S04]  /*41930*/  LDL.LU R41, [R1+0x1c4] ;  /* 0x0001c40001297983 */ /* 0x000ea80000300800 */
[----:B------:R-:W2:Y:S04]  /*41940*/  LDL.LU R42, [R1+0x1c8] ;  /* 0x0001c800012a7983 */ /* 0x000ea80000300800 */
[----:B------:R-:W2:Y:S04]  /*41950*/  LDL.LU R43, [R1+0x1cc] ;  /* 0x0001cc00012b7983 */ /* 0x000ea80000300800 */
[----:B----4-:R-:W-:Y:S01]  /*41960*/  STSM.16.M88.4 [R0], R12 ;  /* 0x0000000c00007844 */ /* 0x010fe20000000200 */
[----:B------:R-:W-:-:S03]  /*41970*/  NOP ;  /* 0x0000000000007918 */ /* 0x000fc60000000000 */
[----:B------:R-:W0:Y:S01]  /*41980*/  LDS.128 R12, [R0] ;  /* 0x00000000000c7984 */ /* 0x000e220000000c00 */
[----:B------:R-:W-:-:S03]  /*41990*/  NOP ;  /* 0x0000000000007918 */ /* 0x000fc60000000000 */
[----:B-1----:R-:W-:Y:S04]  /*419a0*/  STL.64 [R1+0xf0], R16 ;  /* 0x0000f01001007387 */ /* 0x002fe80000100a00 */
[----:B------:R-:W-:Y:S01]  /*419b0*/  STSM.16.M88.4 [R0], R8 ;  /* 0x0000000800007844 */ /* 0x000fe20000000200 */
[----:B------:R-:W-:-:S03]  /*419c0*/  NOP ;  /* 0x0000000000007918 */ /* 0x000fc60000000000 */
[----:B------:R-:W1:Y:S01]  /*419d0*/  LDS.128 R8, [R0] ;  /* 0x0000000000087984 */ /* 0x000e620000000c00 */
[----:B------:R-:W-:-:S03]  /*419e0*/  NOP ;  /* 0x0000000000007918 */ /* 0x000fc60000000000 */
[----:B---3--:R-:W-:Y:S01]  /*419f0*/  STSM.16.M88.4 [R0], R4 ;  /* 0x0000000400007844 */ /* 0x008fe20000000200 */
[----:B------:R-:W-:-:S03]  /*41a00*/  NOP ;  /* 0x0000000000007918 */ /* 0x000fc60000000000 */
[----:B------:R-:W3:Y:S01]  /*41a10*/  LDS.128 R4, [R0] ;  /* 0x0000000000047984 */ /* 0x000ee20000000c00 */
[----:B------:R-:W-:-:S03]  /*41a20*/  NOP ;  /* 0x0000000000007918 */ /* 0x000fc60000000000 */
[----:B------:R-:W-:Y:S04]  /*41a30*/  STL.64 [R1+0xf8], R18 ;  /* 0x0000f81201007387 */ /* 0x000fe80000100a00 */
[----:B0-----:R-:W-:Y:S04]  /*41a40*/  STL.64 [R1+0x100], R12 ;  /* 0x0001000c01007387 */ /* 0x001fe80000100a00 */
[----:B------:R-:W-:Y:S04]  /*41a50*/  STL.64 [R1+0x108], R14 ;  /* 0x0001080e01007387 */ /* 0x000fe80000100a00 */
[----:B------:R-:W-:Y:S04]  /*41a60*/  STSM.16.M88.4 [R0], R32 ;  /* 0x0000002000007844 */ /* 0x000fe80000000200 */
[----:B-1----:R-:W-:Y:S04]  /*41a70*/  STL.64 [R1+0x110], R8 ;  /* 0x0001100801007387 */ /* 0x002fe80000100a00 */
[----:B------:R-:W-:Y:S04]  /*41a80*/  STL.64 [R1+0x118], R10 ;  /* 0x0001180a01007387 */ /* 0x000fe80000100a00 */
[----:B---3--:R-:W-:Y:S04]  /*41a90*/  STL.64 [R1+0x120], R4 ;  /* 0x0001200401007387 */ /* 0x008fe80000100a00 */
        /* <DEDUP_REMOVED lines=16> */
[----:B-1----:R-:W3:Y:S04]  /*41ba0*/  LDL.LU R36, [R1+0x1d0] ;  /* 0x0001d00001247983 */ /* 0x002ee80000300800 */
[----:B------:R-:W3:Y:S04]  /*41bb0*/  LDL.LU R37, [R1+0x1d4] ;  /* 0x0001d40001257983 */ /* 0x000ee80000300800 */
[----:B------:R-:W3:Y:S04]  /*41bc0*/  LDL.LU R38, [R1+0x1d8] ;  /* 0x0001d80001267983 */ /* 0x000ee80000300800 */
[----:B------:R-:W3:Y:S04]  /*41bd0*/  LDL.LU R39, [R1+0x1dc] ;  /* 0x0001dc0001277983 */ /* 0x000ee80000300800 */
        /* <DEDUP_REMOVED lines=12> */
[----:B-1----:R-:W4:Y:S04]  /*41ca0*/  LDL.LU R6, [R1+0x208] ;  /* 0x0002080001067983 */ /* 0x002f280000300800 */
        /* <DEDUP_REMOVED lines=17> */
[----:B-1----:R-:W-:Y:S04]  /*41dc0*/  STL.64 [R1+0x1c0], R16 ;  /* 0x0001c01001007387 */ /* 0x002fe80000100a00 */
[----:B------:R-:W-:Y:S04]  /*41dd0*/  STL.64 [R1+0x1c8], R18 ;  /* 0x0001c81201007387 */ /* 0x000fe80000100a00 */
[----:B---3--:R0:W-:Y:S01]  /*41de0*/  STSM.16.M88.4 [R0], R36 ;  /* 0x0000002400007844 */ /* 0x0081e20000000200 */
[----:B------:R-:W-:-:S03]  /*41df0*/  NOP ;  /* 0x0000000000007918 */ /* 0x000fc60000000000 */
[----:B------:R-:W1:Y:S01]  /*41e00*/  LDS.128 R16, [R0] ;  /* 0x0000000000107984 */ /* 0x000e620000000c00 */
[----:B------:R-:W-:-:S03]  /*41e10*/  NOP ;  /* 0x0000000000007918 */ /* 0x000fc60000000000 */
[----:B0-----:R-:W3:Y:S04]  /*41e20*/  LDL.LU R36, [R1+0x240] ;  /* 0x0002400001247983 */ /* 0x001ee80000300800 */
[----:B------:R-:W3:Y:S04]  /*41e30*/  LDL.LU R37, [R1+0x244] ;  /* 0x0002440001257983 */ /* 0x000ee80000300800 */
[----:B------:R-:W3:Y:S04]  /*41e40*/  LDL.LU R38, [R1+0x248] ;  /* 0x0002480001267983 */ /* 0x000ee80000300800 */
[----:B------:R-:W3:Y:S04]  /*41e50*/  LDL.LU R39, [R1+0x24c] ;  /* 0x00024c0001277983 */ /* 0x000ee80000300800 */
[----:B----4-:R-:W-:Y:S01]  /*41e60*/  STSM.16.M88.4 [R0], R12 ;  /* 0x0000000c00007844 */ /* 0x010fe20000000200 */
[----:B------:R-:W-:-:S03]  /*41e70*/  NOP ;  /* 0x0000000000007918 */ /* 0x000fc60000000000 */
[----:B------:R-:W0:Y:S01]  /*41e80*/  LDS.128 R12, [R0] ;  /* 0x00000000000c7984 */ /* 0x000e220000000c00 */
[----:B------:R-:W-:-:S03]  /*41e90*/  NOP ;  /* 0x0000000000007918 */ /* 0x000fc60000000000 */
[----:B------:R-:W-:Y:S01]  /*41ea0*/  STSM.16.M88.4 [R0], R8 ;  /* 0x0000000800007844 */ /* 0x000fe20000000200 */
[----:B------:R-:W-:-:S03]  /*41eb0*/  NOP ;  /* 0x0000000000007918 */ /* 0x000fc60000000000 */
[----:B------:R-:W4:Y:S01]  /*41ec0*/  LDS.128 R8, [R0] ;  /* 0x0000000000087984 */ /* 0x000f220000000c00 */
[----:B------:R-:W-:-:S03]  /*41ed0*/  NOP ;  /* 0x0000000000007918 */ /* 0x000fc60000000000 */
[----:B------:R-:W-:Y:S01]  /*41ee0*/  STSM.16.M88.4 [R0], R4 ;  /* 0x0000000400007844 */ /* 0x000fe20000000200 */
[----:B------:R-:W-:-:S03]  /*41ef0*/  NOP ;  /* 0x0000000000007918 */ /* 0x000fc60000000000 */
[----:B------:R-:W4:Y:S01]  /*41f00*/  LDS.128 R4, [R0] ;  /* 0x0000000000047984 */ /* 0x000f220000000c00 */
[----:B------:R-:W-:-:S03]  /*41f10*/  NOP ;  /* 0x0000000000007918 */ /* 0x000fc60000000000 */
[----:B-1----:R-:W-:Y:S04]  /*41f20*/  STL.64 [R1+0x1d0], R16 ;  /* 0x0001d01001007387 */ /* 0x002fe80000100a00 */
[----:B------:R-:W-:Y:S04]  /*41f30*/  STL.64 [R1+0x1d8], R18 ;  /* 0x0001d81201007387 */ /* 0x000fe80000100a00 */
[----:B0-----:R-:W-:Y:S04]  /*41f40*/  STL.64 [R1+0x1e0], R12 ;  /* 0x0001e00c01007387 */ /* 0x001fe80000100a00 */
[----:B------:R-:W-:Y:S04]  /*41f50*/  STL.64 [R1+0x1e8], R14 ;  /* 0x0001e80e01007387 */ /* 0x000fe80000100a00 */
[----:B----4-:R-:W-:Y:S04]  /*41f60*/  STL.64 [R1+0x1f0], R8 ;  /* 0x0001f00801007387 */ /* 0x010fe80000100a00 */
[----:B------:R-:W-:Y:S04]  /*41f70*/  STL.64 [R1+0x1f8], R10 ;  /* 0x0001f80a01007387 */ /* 0x000fe80000100a00 */
[----:B------:R-:W-:Y:S04]  /*41f80*/  STSM.16.M88.4 [R0], R32 ;  /* 0x0000002000007844 */ /* 0x000fe80000000200 */
[----:B------:R-:W-:Y:S04]  /*41f90*/  STL.64 [R1+0x200], R4 ;  /* 0x0002000401007387 */ /* 0x000fe80000100a00 */
        /* <DEDUP_REMOVED lines=10> */
[----:B--2---:R1:W-:Y:S04]  /*42040*/  STSM.16.M88.4 [R0], R40 ;  /* 0x0000002800007844 */ /* 0x0043e80000000200 */
        /* <DEDUP_REMOVED lines=79> */
[----:B---3--:R-:W-:Y:S01]  /*42540*/  STSM.16.M88.4 [R0], R36 ;  /* 0x0000002400007844 */ /* 0x008fe20000000200 */
[----:B------:R-:W-:-:S03]  /*42550*/  NOP ;  /* 0x0000000000007918 */ /* 0x000fc60000000000 */
[----:B------:R-:W1:Y:S01]  /*42560*/  LDS.128 R8, [R0] ;  /* 0x0000000000087984 */ /* 0x000e620000000c00 */
[----:B------:R-:W-:-:S03]  /*42570*/  NOP ;  /* 0x0000000000007918 */ /* 0x000fc60000000000 */
[----:B0-----:R0:W-:Y:S04]  /*42580*/  STL.64 [R1+0x2c0], R4 ;  /* 0x0002c00401007387 */ /* 0x0011e80000100a00 */
[----:B------:R3:W-:Y:S04]  /*42590*/  STL.64 [R1+0x2c8], R6 ;  /* 0x0002c80601007387 */ /* 0x0007e80000100a00 */
[----:B0-----:R-:W4:Y:S04]  /*425a0*/  LDL.LU R4, [R1+0x420] ;  /* 0x0004200001047983 */ /* 0x001f280000300800 */
[----:B------:R-:W4:Y:S04]  /*425b0*/  LDL.LU R5, [R1+0x424] ;  /* 0x0004240001057983 */ /* 0x000f280000300800 */
[----:B---3--:R-:W4:Y:S04]  /*425c0*/  LDL.LU R6, [R1+0x428] ;  /* 0x0004280001067983 */ /* 0x008f280000300800 */
[----:B------:R-:W4:Y:S04]  /*425d0*/  LDL.LU R7, [R1+0x42c] ;  /* 0x00042c0001077983 */ /* 0x000f280000300800 */
[----:B-1----:R0:W-:Y:S04]  /*425e0*/  STL.64 [R1+0x2d0], R8 ;  /* 0x0002d00801007387 */ /* 0x0021e80000100a00 */
[----:B------:R1:W-:Y:S04]  /*425f0*/  STL.64 [R1+0x2d8], R10 ;  /* 0x0002d80a01007387 */ /* 0x0003e80000100a00 */
[----:B------:R-:W3:Y:S04]  /*42600*/  LDL.LU R12, [R1+0x430] ;  /* 0x00043000010c7983 */ /* 0x000ee80000300800 */
[----:B------:R-:W3:Y:S04]  /*42610*/  LDL.LU R13, [R1+0x434] ;  /* 0x00043400010d7983 */ /* 0x000ee80000300800 */
[----:B------:R-:W3:Y:S04]  /*42620*/  LDL.LU R14, [R1+0x438] ;  /* 0x00043800010e7983 */ /* 0x000ee80000300800 */
[----:B------:R-:W3:Y:S04]  /*42630*/  LDL.LU R15, [R1+0x43c] ;  /* 0x00043c00010f7983 */ /* 0x000ee80000300800 */
[----:B0-----:R-:W3:Y:S04]  /*42640*/  LDL.LU R8, [R1+0x5d0] ;  /* 0x0005d00001087983 */ /* 0x001ee80000300800 */
[----:B------:R-:W3:Y:S04]  /*42650*/  LDL.LU R9, [R1+0x5d4] ;  /* 0x0005d40001097983 */ /* 0x000ee80000300800 */
        /* <DEDUP_REMOVED lines=14> */
[----:B--2---:R0:W-:Y:S01]  /*42740*/  STSM.16.M88.4 [R0], R40 ;  /* 0x0000002800007844 */ /* 0x0041e20000000200 */
[----:B------:R-:W-:-:S03]  /*42750*/  NOP ;  /* 0x0000000000007918 */ /* 0x000fc60000000000 */
[----:B------:R-:W1:Y:S01]  /*42760*/  LDS.128 R16, [R0] ;  /* 0x0000000000107984 */ /* 0x000e620000000c00 */
[----:B------:R-:W-:-:S03]  /*42770*/  NOP ;  /* 0x0000000000007918 */ /* 0x000fc60000000000 */
[----:B0-----:R-:W2:Y:S04]  /*42780*/  LDL.LU R40, [R1+0x760] ;  /* 0x0007600001287983 */ /* 0x001ea80000300800 */
[----:B-1----:R-:W-:Y:S04]  /*42790*/  STL.64 [R1+0x2e0], R16 ;  /* 0x0002e01001007387 */ /* 0x002fe80000100a00 */
[----:B------:R-:W-:Y:S04]  /*427a0*/  STL.64 [R1+0x2e8], R18 ;  /* 0x0002e81201007387 */ /* 0x000fe80000100a00 */
[----:B------:R-:W2:Y:S04]  /*427b0*/  LDL.LU R41, [R1+0x764] ;  /* 0x0007640001297983 */ /* 0x000ea80000300800 */
[----:B------:R-:W2:Y:S04]  /*427c0*/  LDL.LU R42, [R1+0x768] ;  /* 0x00076800012a7983 */ /* 0x000ea80000300800 */
[----:B------:R-:W2:Y:S04]  /*427d0*/  LDL.LU R43, [R1+0x76c] ;  /* 0x00076c00012b7983 */ /* 0x000ea80000300800 */
[----:B----4-:R-:W-:Y:S01]  /*427e0*/  STSM.16.M88.4 [R0], R4 ;  /* 0x0000000400007844 */ /* 0x010fe20000000200 */
[----:B------:R-:W-:-:S03]  /*427f0*/  NOP ;  /* 0x0000000000007918 */ /* 0x000fc60000000000 */
[----:B------:R-:W0:Y:S01]  /*42800*/  LDS.128 R4, [R0] ;  /* 0x0000000000047984 */ /* 0x000e220000000c00 */
[----:B------:R-:W-:-:S03]  /*42810*/  NOP ;  /* 0x0000000000007918 */ /* 0x000fc60000000000 */
[----:B---3--:R-:W-:Y:S01]  /*42820*/  STSM.16.M88.4 [R0], R12 ;  /* 0x0000000c00007844 */ /* 0x008fe20000000200 */
[----:B------:R-:W-:-:S03]  /*42830*/  NOP ;  /* 0x0000000000007918 */ /* 0x000fc60000000000 */
[----:B0-----:R-:W-:Y:S04]  /*42840*/  STL [R1+0x13fc], R4 ;  /* 0x0013fc0401007387 */ /* 0x001fe80000100800 */
[----:B------:R-:W-:Y:S04]  /*42850*/  STL [R1+0x13f8], R5 ;  /* 0x0013f80501007387 */ /* 0x000fe80000100800 */
[----:B------:R-:W-:Y:S04]  /*42860*/  STL [R1+0x13f4], R6 ;  /* 0x0013f40601007387 */ /* 0x000fe80000100800 */
[----:B------:R-:W-:Y:S04]  /*42870*/  STL [R1+0x13f0], R7 ;  /* 0x0013f00701007387 */ /* 0x000fe80000100800 */
[----:B------:R-:W0:Y:S01]  /*42880*/  LDS.128 R4, [R0] ;  /* 0x0000000000047984 */ /* 0x000e220000000c00 */
[----:B------:R-:W-:-:S03]  /*42890*/  NOP ;  /* 0x0000000000007918 */ /* 0x000fc60000000000 */
[----:B------:R-:W-:Y:S01]  /*428a0*/  STSM.16.M88.4 [R0], R8 ;  /* 0x0000000800007844 */ /* 0x000fe20000000200 */
[----:B------:R-:W-:-:S03]  /*428b0*/  NOP ;  /* 0x0000000000007918 */ /* 0x000fc60000000000 */
[----:B0-----:R-:W-:Y:S04]  /*428c0*/  STL.64 [R1+0x310], R4 ;  /* 0x0003100401007387 */ /* 0x001fe80000100a00 */
[----:B------:R-:W-:Y:S04]  /*428d0*/  STL.64 [R1+0x318], R6 ;  /* 0x0003180601007387 */ /* 0x000fe80000100a00 */
        /* <DEDUP_REMOVED lines=18> */
[----:B0-----:R-:W-:Y:S04]  /*42a00*/  STL.64 [R1+0x2f0], R4 ;  /* 0x0002f00401007387 */ /* 0x001fe80000100a00 */
[----:B------:R-:W-:Y:S04]  /*42a10*/  STL.64 [R1+0x2f8], R6 ;  /* 0x0002f80601007387 */ /* 0x000fe80000100a00 */
[----:B-1----:R-:W-:Y:S04]  /*42a20*/  STL [R1+0x1400], R10 ;  /* 0x0014000a01007387 */ /* 0x002fe80000100800 */
[----:B------:R-:W-:Y:S04]  /*42a30*/  STL [R1+0x13ec], R11 ;  /* 0x0013ec0b01007387 */ /* 0x000fe80000100800 */
[----:B------:R-:W3:Y:S04]  /*42a40*/  LDL.LU R16, [R1+0x770] ;  /* 0x0007700001107983 */ /* 0x000ee80000300800 */
        /* <DEDUP_REMOVED lines=24> */
[----:B------:R-:W2:Y:S04]  /*42bd0*/  LDL.LU R39, [R1+0x95c] ;  /* 0x00095c0001277983 */ /* 0x000ea80000300800 */
[----:B------:R-:W1:Y:S01]  /*42be0*/  LDS.128 R12, [R0] ;  /* 0x00000000000c7984 */ /* 0x000e620000000c00 */
[----:B------:R-:W-:-:S03]  /*42bf0*/  NOP ;  /* 0x0000000000007918 */ /* 0x000fc60000000000 */
[----:B0-----:R-:W2:Y:S04]  /*42c00*/  LDL.LU R40, [R1+0x9d0] ;  /* 0x0009d00001287983 */ /* 0x001ea80000300800 */
        /* <DEDUP_REMOVED lines=16> */
[----:B------:R-:W-:Y:S01]  /*42d10*/  IMAD R2, R61, R52, RZ ;  /* 0x000000343d027224 */ /* 0x000fe200078e02ff */
[----:B------:R-:W-:Y:S01]  /*42d20*/  ISETP.LT.AND P0, PT, R3, UR31, !P0 ;  /* 0x0000001f03007c0c */ /* 0x000fe2000c701270 */
[----:B------:R-:W0:Y:S02]  /*42d30*/  LDCU UR31, c[0x0][0x398] ;  /* 0x00007300ff1f77ac */ /* 0x000e240008000800 */
[----:B------:R-:W-:Y:S01]  /*42d40*/  IMAD R52, R52, 0x20, R2 ;  /* 0x0000002034347824 */ /* 0x000fe200078e0202 */
[----:B---3--:R-:W-:Y:S01]  /*42d50*/  STSM.16.M88.4 [R0], R16 ;  /* 0x0000001000007844 */ /* 0x008fe20000000200 */
[----:B------:R-:W-:-:S03]  /*42d60*/  NOP ;  /* 0x0000000000007918 */ /* 0x000fc60000000000 */
[----:B------:R-:W3:Y:S01]  /*42d70*/  LDS.128 R16, [R0] ;  /* 0x0000000000107984 */ /* 0x000ee20000000c00 */
[----:B------:R-:W-:-:S03]  /*42d80*/  NOP ;  /* 0x0000000000007918 */ /* 0x000fc60000000000 */
[----:B----4-:R-:W-:Y:S01]  /*42d90*/  STSM.16.M88.4 [R0], R20 ;  /* 0x0000001400007844 */ /* 0x010fe20000000200 */
[----:B------:R-:W-:-:S03]  /*42da0*/  NOP ;  /* 0x0000000000007918 */ /* 0x000fc60000000000 */
[----:B------:R-:W4:Y:S01]  /*42db0*/  LDS.128 R20, [R0] ;  /* 0x0000000000147984 */ /* 0x000f220000000c00 */
[----:B------:R-:W-:-:S03]  /*42dc0*/  NOP ;  /* 0x0000000000007918 */ /* 0x000fc60000000000 */
[----:B------:R-:W-:Y:S01]  /*42dd0*/  STSM.16.M88.4 [R0], R24 ;  /* 0x0000001800007844 */ /* 0x000fe20000000200 */
[----:B------:R-:W-:-:S03]  /*42de0*/  NOP ;  /* 0x0000000000007918 */ /* 0x000fc60000000000 */
[----:B------:R-:W-:Y:S01]  /*42df0*/  LDS.128 R24, [R0] ;  /* 0x0000000000187984 */ /* 0x000fe20000000c00 */
[----:B------:R-:W-:-:S03]  /*42e00*/  NOP ;  /* 0x0000000000007918 */ /* 0x000fc60000000000 */
[----:B------:R-:W-:Y:S01]  /*42e10*/  STSM.16.M88.4 [R0], R28 ;  /* 0x0000001c00007844 */ /* 0x000fe20000000200 */
[----:B------:R-:W-:-:S03]  /*42e20*/  NOP ;  /* 0x0000000000007918 */ /* 0x000fc60000000000 */
[----:B------:R-:W0:Y:S01]  /*42e30*/  LDS.128 R28, [R0] ;  /* 0x00000000001c7984 */ /* 0x000e220000000c00 */
[----:B------:R-:W-:-:S03]  /*42e40*/  NOP ;  /* 0x0000000000007918 */ /* 0x000fc60000000000 */
[----:B------:R-:W-:Y:S01]  /*42e50*/  STSM.16.M88.4 [R0], R32 ;  /* 0x0000002000007844 */ /* 0x000fe20000000200 */
[----:B------:R-:W-:-:S03]  /*42e60*/  NOP ;  /* 0x0000000000007918 */ /* 0x000fc60000000000 */
[----:B------:R-:W0:Y:S01]  /*42e70*/  LDS.128 R32, [R0] ;  /* 0x0000000000207984 */ /* 0x000e220000000c00 */
[----:B------:R-:W-:-:S03]  /*42e80*/  NOP ;  /* 0x0000000000007918 */ /* 0x000fc60000000000 */
[----:B--2---:R-:W-:Y:S01]  /*42e90*/  STSM.16.M88.4 [R0], R36 ;  /* 0x0000002400007844 */ /* 0x004fe20000000200 */
[----:B------:R-:W-:-:S03]  /*42ea0*/  NOP ;  /* 0x0000000000007918 */ /* 0x000fc60000000000 */
[----:B------:R-:W2:Y:S01]  /*42eb0*/  LDS.128 R36, [R0] ;  /* 0x0000000000247984 */ /* 0x000ea20000000c00 */
[----:B------:R-:W-:-:S03]  /*42ec0*/  NOP ;  /* 0x0000000000007918 */ /* 0x000fc60000000000 */
[----:B------:R-:W-:Y:S01]  /*42ed0*/  STSM.16.M88.4 [R0], R40 ;  /* 0x0000002800007844 */ /* 0x000fe20000000200 */
[----:B------:R-:W-:-:S03]  /*42ee0*/  NOP ;  /* 0x0000000000007918 */ /* 0x000fc60000000000 */
[----:B------:R-:W0:Y:S01]  /*42ef0*/  LDS.128 R40, [R0] ;  /* 0x0000000000287984 */ /* 0x000e220000000c00 */
[----:B------:R-:W-:-:S03]  /*42f00*/  NOP ;  /* 0x0000000000007918 */ /* 0x000fc60000000000 */
[----:B------:R1:W-:Y:S02]  /*42f10*/  STSM.16.M88.4 [R0], R44 ;  /* 0x0000002c00007844 */ /* 0x0003e40000000200 */
[----:B-1----:R-:W-:-:S04]  /*42f20*/  LEA R44, P2, R2, UR6, 0x1 ;  /* 0x00000006022c7c11 */ /* 0x002fc8000f8408ff */
[----:B------:R-:W-:Y:S01]  /*42f30*/  LEA.HI.X.SX32 R45, R2, UR7, 0x1, P2 ;  /* 0x00000007022d7c11 */ /* 0x000fe200090f0eff */
[----:B------:R-:W-:-:S04]  /*42f40*/  IMAD R2, R3, UR26, RZ ;  /* 0x0000001a03027c24 */ /* 0x000fc8000f8e02ff */
[----:B------:R-:W-:Y:S01]  /*42f50*/  IMAD.WIDE R46, R2, 0x2, R44 ;  /* 0x00000002022e7825 */ /* 0x000fe200078e022c */
[----:B------:R-:W-:-:S04]  /*42f60*/  NOP ;  /* 0x0000000000007918 */ /* 0x000fc80000000000 */
[----:B------:R1:W-:Y:S01]  /*42f70*/  @P0 STG.E.U16 desc[UR8][R46.64], R53 ;  /* 0x000000352e000986 */ /* 0x0003e2000c101508 */
[----:B------:R-:W-:Y:S01]  /*42f80*/  ISETP.GE.AND P0, PT, R3, UR11, PT ;  /* 0x0000000b03007c0c */ /* 0x000fe2000bf06270 */
[----:B------:R-:W0:Y:S03]  /*42f90*/  LDCU.64 UR10, c[0x0][0x398] ;  /* 0x00007300ff0a77ac */ /* 0x000e260008000a00 */
[----:B------:R-:W-:Y:S01]  /*42fa0*/  ISETP.LT.AND P0, PT, R60, UR4, !P0 ;  /* 0x000000043c007c0c */ /* 0x000fe2000c701270 */
[----:B------:R-:W0:Y:S01]  /*42fb0*/  LDCU UR4, c[0x0][0x39c] ;  /* 0x00007380ff0477ac */ /* 0x000e220008000800 */
[----:B-1----:R-:W-:-:S04]  /*42fc0*/  LEA R46, P2, R52, UR6, 0x1 ;  /* 0x00000006342e7c11 */ /* 0x002fc8000f8408ff */
[----:B------:R-:W-:Y:S01]  /*42fd0*/  LEA.HI.X.SX32 R47, R52, UR7, 0x1, P2 ;  /* 0x00000007342f7c11 */ /* 0x000fe200090f0eff */
[----:B------:R-:W1:Y:S01]  /*42fe0*/  LDCU.64 UR6, c[0x0][0x398] ;  /* 0x00007300ff0677ac */ /* 0x000e620008000a00 */
[----:B------:R-:W-:Y:S01]  /*42ff0*/  PRMT R54, R53, 0x7632, R54 ;  /* 0x0000763235367816 */ /* 0x000fe20000000036 */
[----:B------:R-:W-:-:S05]  /*43000*/  IMAD.WIDE R52, R2, 0x2, R46 ;  /* 0x0000000202347825 */ /* 0x000fca00078e022e */
[----:B------:R0:W-:Y:S02]  /*43010*/  @P0 STG.E.U16 desc[UR8][R52.64], R54 ;  /* 0x0000003634000986 */ /* 0x0001e4000c101508 */
[----:B0-----:R-:W-:-:S05]  /*43020*/  VIADD R52, R3, 0x1 ;  /* 0x0000000103347836 */ /* 0x001fca0000000000 */
[----:B------:R-:W-:Y:S01]  /*43030*/  ISETP.GE.AND P0, PT, R52, UR4, PT ;  /* 0x0000000434007c0c */ /* 0x000fe2000bf06270 */
[----:B------:R-:W-:Y:S01]  /*43040*/  VIADD R2, R2, UR26 ;  /* 0x0000001a02027c36 */ /* 0x000fe20008000000 */
[----:B------:R-:W0:Y:S02]  /*43050*/  LDCU UR4, c[0x0][0x39c] ;  /* 0x00007380ff0477ac */ /* 0x000e240008000800 */
[----:B------:R-:W-:Y:S02]  /*43060*/  ISETP.LT.AND P2, PT, R61, UR22, !P0 ;  /* 0x000000163d007c0c */ /* 0x000fe4000c741270 */
[----:B------:R-:W-:Y:S01]  /*43070*/  ISETP.LT.AND P0, PT, R60, UR12, !P0 ;  /* 0x0000000c3c007c0c */ /* 0x000fe2000c701270 */
[----:B------:R-:W-:Y:S01]  /*43080*/  IMAD.WIDE R52, R2, 0x2, R44 ;  /* 0x0000000202347825 */ /* 0x000fe200078e022c */
[----:B------:R-:W-:Y:S01]  /*43090*/  PRMT R54, R10, 0x7632, R54 ;  /* 0x000076320a367816 */ /* 0x000fe20000000036 */
[----:B------:R-:W0:Y:S01]  /*430a0*/  LDCU UR12, c[0x0][0x398] ;  /* 0x00007300ff0c77ac */ /* 0x000e220008000800 */
[----:B------:R-:W0:Y:S07]  /*430b0*/  LDCU UR22, c[0x0][0x398] ;  /* 0x00007300ff1677ac */ /* 0x000e2e0008000800 */
[----:B------:R0:W-:Y:S02]  /*430c0*/  @P2 STG.E.U16 desc[UR8][R52.64], R10 ;  /* 0x0000000a34002986 */ /* 0x0001e4000c101508 */
[----:B0-----:R-:W-:-:S05]  /*430d0*/  IMAD.WIDE R52, R2, 0x2, R46 ;  /* 0x0000000202347825 */ /* 0x001fca00078e022e */
[----:B------:R0:W-:Y:S02]  /*430e0*/  @P0 STG.E.U16 desc[UR8][R52.64], R54 ;  /* 0x0000003634000986 */ /* 0x0001e4000c101508 */
[----:B0-----:R-:W-:-:S05]  /*430f0*/  VIADD R52, R3, 0x2 ;  /* 0x0000000203347836 */ /* 0x001fca0000000000 */
[----:B------:R-:W-:Y:S01]  /*43100*/  ISETP.GE.AND P0, PT, R52, UR4, PT ;  /* 0x0000000434007c0c */ /* 0x000fe2000bf06270 */
[----:B------:R-:W-:Y:S01]  /*43110*/  VIADD R2, R2, UR26 ;  /* 0x0000001a02027c36 */ /* 0x000fe20008000000 */
[----:B------:R-:W0:Y:S02]  /*43120*/  LDCU UR4, c[0x0][0x39c] ;  /* 0x00007380ff0477ac */ /* 0x000e240008000800 */
[----:B-1----:R-:W-:Y:S02]  /*43130*/  ISETP.LT.AND P2, PT, R61, UR6, !P0 ;  /* 0x000000063d007c0c */ /* 0x002fe4000c741270 */
[----:B------:R-:W-:Y:S01]  /*43140*/  ISETP.LT.AND P0, PT, R60, UR16, !P0 ;  /* 0x000000103c007c0c */ /* 0x000fe2000c701270 */
[C---:B------:R-:W-:Y:S01]  /*43150*/  IMAD.WIDE R52, R2.reuse, 0x2, R44 ;  /* 0x0000000202347825 */ /* 0x040fe200078e022c */
[----:B------:R-:W-:Y:S01]  /*43160*/  PRMT R54, R7, 0x7632, R54 ;  /* 0x0000763207367816 */ /* 0x000fe20000000036 */
[----:B------:R-:W1:Y:S01]  /*43170*/  LDCU UR6, c[0x0][0x398] ;  /* 0x00007300ff0677ac */ /* 0x000e620008000800 */
        /* <DEDUP_REMOVED lines=23> */
[C---:B------:R-:W-:Y:S01]  /*432f0*/  IMAD.WIDE R52, R2.reuse, 0x2, R44 ;  /* 0x0000000202347825 */ /* 0x040fe200078e022c */
        /* <DEDUP_REMOVED lines=24> */
[----:B-1----:R-:W-:Y:S01]  /*43480*/  ISETP.LT.AND P0, PT, R60, UR6, !P0 ;  /* 0x000000063c007c0c */ /* 0x002fe2000c701270 */
[----:B------:R-:W-:Y:S01]  /*43490*/  IMAD.WIDE R52, R2, 0x2, R44 ;  /* 0x0000000202347825 */ /* 0x000fe200078e022c */
[----:B------:R-:W1:Y:S01]  /*434a0*/  LDCU UR6, c[0x0][0x398] ;  /* 0x00007300ff0677ac */ /* 0x000e620008000800 */
[----:B------:R-:W-:Y:S01]  /*434b0*/  PRMT R54, R58, 0x7632, R54 ;  /* 0x000076323a367816 */ /* 0x000fe20000000036 */
[----:B------:R-:W0:Y:S07]  /*434c0*/  LDCU UR30, c[0x0][0x398] ;  /* 0x00007300ff1e77ac */ /* 0x000e2e0008000800 */
[----:B------:R0:W-:Y:S04]  /*434d0*/  @P2 STG.E.U16 desc[UR8][R52.64], R58 ;  /* 0x0000003a34002986 */ /* 0x0001e8000c101508 */
[----:B0-----:R-:W2:Y:S01]  /*434e0*/  LDL.LU R58, [R1+0x80] ;  /* 0x00008000013a7983 */ /* 0x001ea20000300800 */
[----:B------:R-:W-:-:S05]  /*434f0*/  IMAD.WIDE R52, R2, 0x2, R46 ;  /* 0x0000000202347825 */ /* 0x000fca00078e022e */
[----:B------:R0:W-:Y:S02]  /*43500*/  @P0 STG.E.U16 desc[UR8][R52.64], R54 ;  /* 0x0000003634000986 */ /* 0x0001e4000c101508 */
[----:B0-----:R-:W-:-:S05]  /*43510*/  VIADD R52, R3, 0x7 ;  /* 0x0000000703347836 */ /* 0x001fca0000000000 */
[----:B------:R-:W-:Y:S01]  /*43520*/  ISETP.GE.AND P0, PT, R52, UR4, PT ;  /* 0x0000000434007c0c */ /* 0x000fe2000bf06270 */
[----:B------:R-:W-:Y:S01]  /*43530*/  VIADD R2, R2, UR26 ;  /* 0x0000001a02027c36 */ /* 0x000fe20008000000 */
[----:B------:R-:W-:Y:S01]  /*43540*/  PRMT R54, R59, 0x7632, R54 ;  /* 0x000076323b367816 */ /* 0x000fe20000000036 */
[----:B------:R-:W0:Y:S01]  /*43550*/  LDCU UR4, c[0x0][0x39c] ;  /* 0x00007380ff0477ac */ /* 0x000e220008000800 */
[----:B-1----:R-:W-:Y:S01]  /*43560*/  ISETP.LT.AND P2, PT, R61, UR6, !P0 ;  /* 0x000000063d007c0c */ /* 0x002fe2000c741270 */
[----:B------:R-:W-:Y:S01]  /*43570*/  IMAD.WIDE R52, R2, 0x2, R44 ;  /* 0x0000000202347825 */ /* 0x000fe200078e022c */
[----:B------:R-:W1:Y:S11]  /*43580*/  LDCU UR6, c[0x0][0x398] ;  /* 0x00007300ff0677ac */ /* 0x000e760008000800 */
[----:B------:R0:W-:Y:S04]  /*43590*/  @P2 STG.E.U16 desc[UR8][R52.64], R59 ;  /* 0x0000003b34002986 */ /* 0x0001e8000c101508 */
[----:B0-----:R-:W3:Y:S04]  /*435a0*/  LDL.LU R59, [R1+0x70] ;  /* 0x00007000013b7983 */ /* 0x001ee80000300800 */
[----:B------:R-:W4:Y:S04]  /*435b0*/  LDL.LU R11, [R1+0x84] ;  /* 0x00008400010b7983 */ /* 0x000f280000300800 */
[----:B------:R-:W4:Y:S04]  /*435c0*/  LDL.LU R10, [R1+0x74] ;  /* 0x00007400010a7983 */ /* 0x000f280000300800 */
[----:B------:R-:W4:Y:S04]  /*435d0*/  LDL.LU R7, [R1+0x88] ;  /* 0x0000880001077983 */ /* 0x000f280000300800 */
[----:B------:R-:W4:Y:S04]  /*435e0*/  LDL.LU R6, [R1+0x78] ;  /* 0x0000780001067983 */ /* 0x000f280000300800 */
[----:B------:R-:W4:Y:S04]  /*435f0*/  LDL.LU R5, [R1+0x8c] ;  /* 0x00008c0001057983 */ /* 0x000f280000300800 */
[----:B------:R-:W4:Y:S01]  /*43600*/  LDL.LU R4, [R1+0x7c] ;  /* 0x00007c0001047983 */ /* 0x000f220000300800 */
[----:B------:R-:W-:Y:S01]  /*43610*/  ISETP.LT.AND P0, PT, R60, UR10, !P0 ;  /* 0x0000000a3c007c0c */ /* 0x000fe2000c701270 */
[----:B------:R-:W-:Y:S01]  /*43620*/  IMAD.WIDE R52, R2, 0x2, R46 ;  /* 0x0000000202347825 */ /* 0x000fe200078e022e */
[----:B------:R-:W0:Y:S11]  /*43630*/  LDCU UR10, c[0x0][0x398] ;  /* 0x00007300ff0a77ac */ /* 0x000e360008000800 */
[----:B------:R0:W-:Y:S02]  /*43640*/  @P0 STG.E.U16 desc[UR8][R52.64], R54 ;  /* 0x0000003634000986 */ /* 0x0001e4000c101508 */
[----:B0-----:R-:W-:-:S05]  /*43650*/  VIADD R52, R3, 0x8 ;  /* 0x0000000803347836 */ /* 0x001fca0000000000 */
[----:B------:R-:W-:Y:S01]  /*43660*/  ISETP.GE.AND P0, PT, R52, UR4, PT ;  /* 0x0000000434007c0c */ /* 0x000fe2000bf06270 */
[----:B------:R-:W-:Y:S01]  /*43670*/  VIADD R2, R2, UR26 ;  /* 0x0000001a02027c36 */ /* 0x000fe20008000000 */
[----:B------:R-:W0:Y:S02]  /*43680*/  LDCU UR4, c[0x0][0x39c] ;  /* 0x00007380ff0477ac */ /* 0x000e240008000800 */
[----:B-1----:R-:W-:Y:S02]  /*43690*/  ISETP.LT.AND P2, PT, R61, UR6, !P0 ;  /* 0x000000063d007c0c */ /* 0x002fe4000c741270 */
[----:B------:R-:W-:Y:S01]  /*436a0*/  ISETP.LT.AND P0, PT, R60, UR10, !P0 ;  /* 0x0000000a3c007c0c */ /* 0x000fe2000c701270 */
[----:B------:R-:W-:Y:S01]  /*436b0*/  IMAD.WIDE R52, R2, 0x2, R44 ;  /* 0x0000000202347825 */ /* 0x000fe200078e022c */
[----:B------:R-:W1:Y:S01]  /*436c0*/  LDCU UR6, c[0x0][0x398] ;  /* 0x00007300ff0677ac */ /* 0x000e620008000800 */
[----:B------:R-:W0:Y:S08]  /*436d0*/  LDCU UR10, c[0x0][0x398] ;  /* 0x00007300ff0a77ac */ /* 0x000e300008000800 */
[----:B--2---:R2:W-:Y:S01]  /*436e0*/  @P2 STG.E.U16 desc[UR8][R52.64], R58 ;  /* 0x0000003a34002986 */ /* 0x0045e2000c101508 */
[----:B------:R-:W-:Y:S01]  /*436f0*/  PRMT R54, R58, 0x7632, R54 ;  /* 0x000076323a367816 */ /* 0x000fe20000000036 */
[----:B--2---:R-:W-:-:S02]  /*43700*/  IMAD.WIDE R52, R2, 0x2, R46 ;  /* 0x0000000202347825 */ /* 0x004fc400078e022e */
[----:B------:R-:W2:Y:S04]  /*43710*/  LDL.LU R58, [R1+0x1408] ;  /* 0x00140800013a7983 */ /* 0x000ea80000300800 */
        /* <DEDUP_REMOVED lines=8> */
[----:B------:R-:W1:Y:S01]  /*437a0*/  LDCU UR6, c[0x0][0x398] ;  /* 0x00007300ff0677ac */ /* 0x000e620008000800 */
[----:B------:R-:W0:Y:S08]  /*437b0*/  LDCU UR10, c[0x0][0x398] ;  /* 0x00007300ff0a77ac */ /* 0x000e300008000800 */
[----:B---3--:R3:W-:Y:S01]  /*437c0*/  @P2 STG.E.U16 desc[UR8][R52.64], R59 ;  /* 0x0000003b34002986 */ /* 0x0087e2000c101508 */
[----:B------:R-:W-:Y:S01]  /*437d0*/  PRMT R54, R59, 0x7632, R54 ;  /* 0x000076323b367816 */ /* 0x000fe20000000036 */
[----:B---3--:R-:W-:-:S02]  /*437e0*/  IMAD.WIDE R52, R2, 0x2, R46 ;  /* 0x0000000202347825 */ /* 0x008fc400078e022e */
[----:B------:R-:W3:Y:S04]  /*437f0*/  LDL.LU R59, [R1+0x1404] ;  /* 0x00140400013b7983 */ /* 0x000ee80000300800 */
        /* <DEDUP_REMOVED lines=9> */
[----:B----4-:R-:W-:Y:S01]  /*43890*/  PRMT R54, R11, 0x7632, R54 ;  /* 0x000076320b367816 */ /* 0x010fe20000000036 */
[----:B------:R-:W4:Y:S07]  /*438a0*/  LDCU UR10, c[0x0][0x398] ;  /* 0x00007300ff0a77ac */ /* 0x000f2e0008000800 */
        /* <DEDUP_REMOVED lines=8> */
[----:B----4-:R-:W-:Y:S01]  /*43930*/  ISETP.LT.AND P0, PT, R60, UR10, !P0 ;  /* 0x0000000a3c007c0c */ /* 0x010fe2000c701270 */
[----:B------:R-:W-:Y:S01]  /*43940*/  IMAD.WIDE R52, R2, 0x2, R44 ;  /* 0x0000000202347825 */ /* 0x000fe200078e022c */
[----:B------:R-:W1:Y:S01]  /*43950*/  LDCU UR6, c[0x0][0x398] ;  /* 0x00007300ff0677ac */ /* 0x000e620008000800 */
[----:B------:R-:W-:Y:S01]  /*43960*/  PRMT R54, R10, 0x7632, R54 ;  /* 0x000076320a367816 */ /* 0x000fe20000000036 */
[----:B------:R-:W4:Y:S07]  /*43970*/  LDCU UR10, c[0x0][0x398] ;  /* 0x00007300ff0a77ac */ /* 0x000f2e0008000800 */
[----:B------:R0:W-:Y:S02]  /*43980*/  @P2 STG.E.U16 desc[UR8][R52.64], R10 ;  /* 0x0000000a34002986 */ /* 0x0001e4000c101508 */
[----:B0-----:R-:W-:-:S02]  /*43990*/  IMAD.WIDE R52, R2, 0x2, R46 ;  /* 0x0000000202347825 */ /* 0x001fc400078e022e */
[----:B------:R-:W2:Y:S04]  /*439a0*/  LDL.LU R10, [R1+0x30] ;  /* 0x00003000010a7983 */ /* 0x000ea80000300800 */
[----:B------:R0:W-:Y:S01]  /*439b0*/  @P0 STG.E.U16 desc[UR8][R52.64], R54 ;  /* 0x0000003634000986 */ /* 0x0001e2000c101508 */
[----:B------:R-:W-:-:S03]  /*439c0*/  VIADD R2, R2, UR26 ;  /* 0x0000001a02027c36 */ /* 0x000fc60008000000 */
[----:B------:R-:W2:Y:S01]  /*439d0*/  LDL.LU R11, [R1+0x44] ;  /* 0x00004400010b7983 */ /* 0x000ea20000300800 */
[----:B0-----:R-:W-:-:S05]  /*439e0*/  VIADD R52, R3, 0xc ;  /* 0x0000000c03347836 */ /* 0x001fca0000000000 */
[----:B------:R-:W-:Y:S01]  /*439f0*/  ISETP.GE.AND P0, PT, R52, UR4, PT ;  /* 0x0000000434007c0c */ /* 0x000fe2000bf06270 */
[----:B------:R-:W0:Y:S03]  /*43a00*/  LDCU UR4, c[0x0][0x39c] ;  /* 0x00007380ff0477ac */ /* 0x000e260008000800 */
[----:B-1----:R-:W-:Y:S01]  /*43a10*/  ISETP.LT.AND P2, PT, R61, UR6, !P0 ;  /* 0x000000063d007c0c */ /* 0x002fe2000c741270 */
[----:B------:R-:W-:Y:S01]  /*43a20*/  IMAD.WIDE R52, R2, 0x2, R44 ;  /* 0x0000000202347825 */ /* 0x000fe200078e022c */
[----:B----4-:R-:W-:Y:S01]  /*43a30*/  ISETP.LT.AND P0, PT, R60, UR10, !P0 ;  /* 0x0000000a3c007c0c */ /* 0x010fe2000c701270 */
[----:B------:R-:W1:Y:S01]  /*43a40*/  LDCU UR6, c[0x0][0x398] ;  /* 0x00007300ff0677ac */ /* 0x000e620008000800 */
[----:B------:R-:W-:Y:S01]  /*43a50*/  PRMT R54, R7, 0x7632, R54 ;  /* 0x0000763207367816 */ /* 0x000fe20000000036 */
[----:B------:R-:W4:Y:S08]  /*43a60*/  LDCU UR10, c[0x0][0x398] ;  /* 0x00007300ff0a77ac */ /* 0x000f300008000800 */
[----:B------:R0:W-:Y:S02]  /*43a70*/  @P2 STG.E.U16 desc[UR8][R52.64], R7 ;  /* 0x0000000734002986 */ /* 0x0001e4000c101508 */
[----:B0-----:R-:W-:-:S02]  /*43a80*/  IMAD.WIDE R52, R2, 0x2, R46 ;  /* 0x0000000202347825 */ /* 0x001fc400078e022e */
[----:B------:R-:W3:Y:S04]  /*43a90*/  LDL.LU R7, [R1+0x48] ;  /* 0x0000480001077983 */ /* 0x000ee80000300800 */
        /* <DEDUP_REMOVED lines=21> */
[C---:B------:R-:W-:Y:S01]  /*43bf0*/  IMAD.WIDE R52, R2.reuse, 0x2, R44 ;  /* 0x0000000202347825 */ /* 0x040fe200078e022c */
        /* <DEDUP_REMOVED lines=24> */
[----:B------:R-:W-:Y:S01]  /*43d80*/  PRMT R54, R56, 0x7632, R54 ;  /* 0x0000763238367816 */ /* 0x000fe20000000036 */
[----:B------:R-:W0:Y:S01]  /*43d90*/  LDCU UR4, c[0x0][0x3b8] ;  /* 0x00007700ff0477ac */ /* 0x000e220008000800 */
[----:B-1----:R-:W-:Y:S02]  /*43da0*/  ISETP.LT.AND P2, PT, R61, UR6, !P0 ;  /* 0x000000063d007c0c */ /* 0x002fe4000c741270 */
[----:B----4-:R-:W-:Y:S01]  /*43db0*/  ISETP.LT.AND P0, PT, R60, UR10, !P0 ;  /* 0x0000000a3c007c0c */ /* 0x010fe2000c701270 */
[----:B------:R-:W1:Y:S01]  /*43dc0*/  LDCU UR6, c[0x0][0x39c] ;  /* 0x00007380ff0677ac */ /* 0x000e620008000800 */
[C---:B------:R-:W-:Y:S01]  /*43dd0*/  IMAD.WIDE R52, R2.reuse, 0x2, R44 ;  /* 0x0000000202347825 */ /* 0x040fe200078e022c */
[----:B------:R-:W4:Y:S01]  /*43de0*/  LDCU UR10, c[0x0][0x398] ;  /* 0x00007300ff0a77ac */ /* 0x000f220008000800 */
[----:B------:R-:W0:Y:S07]  /*43df0*/  LDCU UR26, c[0x0][0x3b8] ;  /* 0x00007700ff1a77ac */ /* 0x000e2e0008000800 */
[----:B------:R0:W-:Y:S02]  /*43e00*/  @P2 STG.E.U16 desc[UR8][R52.64], R56 ;  /* 0x0000003834002986 */ /* 0x0001e4000c101508 */
[----:B0-----:R-:W-:-:S05]  /*43e10*/  IMAD.WIDE R52, R2, 0x2, R46 ;  /* 0x0000000202347825 */ /* 0x001fca00078e022e */
[----:B------:R0:W-:Y:S02]  /*43e20*/  @P0 STG.E.U16 desc[UR8][R52.64], R54 ;  /* 0x0000003634000986 */ /* 0x0001e4000c101508 */
[----:B0-----:R-:W-:-:S05]  /*43e30*/  VIADD R52, R3, 0x11 ;  /* 0x0000001103347836 */ /* 0x001fca0000000000 */
[----:B-1----:R-:W-:Y:S01]  /*43e40*/  ISETP.GE.AND P0, PT, R52, UR6, PT ;  /* 0x0000000634007c0c */ /* 0x002fe2000bf06270 */
[----:B------:R-:W-:Y:S01]  /*43e50*/  VIADD R2, R2, UR4 ;  /* 0x0000000402027c36 */ /* 0x000fe20008000000 */
[----:B------:R-:W0:Y:S02]  /*43e60*/  LDCU UR6, c[0x0][0x39c] ;  /* 0x00007380ff0677ac */ /* 0x000e240008000800 */
[----:B----4-:R-:W-:Y:S02]  /*43e70*/  ISETP.LT.AND P2, PT, R61, UR10, !P0 ;  /* 0x0000000a3d007c0c */ /* 0x010fe4000c741270 */
[----:B------:R-:W-:Y:S01]  /*43e80*/  ISETP.LT.AND P0, PT, R60, UR12, !P0 ;  /* 0x0000000c3c007c0c */ /* 0x000fe2000c701270 */
[----:B------:R-:W-:Y:S01]  /*43e90*/  IMAD.WIDE R52, R2, 0x2, R44 ;  /* 0x0000000202347825 */ /* 0x000fe200078e022c */
[----:B------:R-:W1:Y:S01]  /*43ea0*/  LDCU UR10, c[0x0][0x398] ;  /* 0x00007300ff0a77ac */ /* 0x000e620008000800 */
[----:B------:R-:W4:Y:S01]  /*43eb0*/  LDCU UR4, c[0x0][0x3b8] ;  /* 0x00007700ff0477ac */ /* 0x000f220008000800 */
[----:B------:R-:W0:Y:S07]  /*43ec0*/  LDCU UR12, c[0x0][0x398] ;  /* 0x00007300ff0c77ac */ /* 0x000e2e0008000800 */
[----:B------:R0:W-:Y:S02]  /*43ed0*/  @P2 STG.E.U16 desc[UR8][R52.64], R48 ;  /* 0x0000003034002986 */ /* 0x0001e4000c101508 */
[----:B0-----:R-:W-:Y:S01]  /*43ee0*/  PRMT R48, R48, 0x7632, R48 ;  /* 0x0000763230307816 */ /* 0x001fe20000000030 */
[----:B------:R-:W-:-:S05]  /*43ef0*/  IMAD.WIDE R52, R2, 0x2, R46 ;  /* 0x0000000202347825 */ /* 0x000fca00078e022e */
[----:B------:R0:W-:Y:S02]  /*43f00*/  @P0 STG.E.U16 desc[UR8][R52.64], R48 ;  /* 0x0000003034000986 */ /* 0x0001e4000c101508 */
[----:B0-----:R-:W-:-:S05]  /*43f10*/  VIADD R48, R3, 0x12 ;  /* 0x0000001203307836 */ /* 0x001fca0000000000 */
[----:B------:R-:W-:Y:S01]  /*43f20*/  ISETP.GE.AND P0, PT, R48, UR6, PT ;  /* 0x0000000630007c0c */ /* 0x000fe2000bf06270 */
[----:B----4-:R-:W-:Y:S01]  /*43f30*/  VIADD R2, R2, UR4 ;  /* 0x0000000402027c36 */ /* 0x010fe20008000000 */
[----:B------:R-:W-:Y:S01]  /*43f40*/  PRMT R48, R57, 0x7632, R48 ;  /* 0x0000763239307816 */ /* 0x000fe20000000030 */
[----:B------:R-:W0:Y:S01]  /*43f50*/  LDCU UR4, c[0x0][0x3b8] ;  /* 0x00007700ff0477ac */ /* 0x000e220008000800 */
[----:B-1----:R-:W-:Y:S01]  /*43f60*/  ISETP.LT.AND P2, PT, R61, UR10, !P0 ;  /* 0x0000000a3d007c0c */ /* 0x002fe2000c741270 */
[----:B------:R-:W-:Y:S01]  /*43f70*/  IMAD.WIDE R52, R2, 0x2, R44 ;  /* 0x0000000202347825 */ /* 0x000fe200078e022c */
[----:B--2---:R-:W-:Y:S01]  /*43f80*/  PRMT R54, R58, 0x7632, R54 ;  /* 0x000076323a367816 */ /* 0x004fe20000000036 */
[----:B------:R-:W1:Y:S01]  /*43f90*/  LDCU UR6, c[0x0][0x398] ;  /* 0x00007300ff0677ac */ /* 0x000e620008000800 */
[----:B---3--:R-:W-:Y:S01]  /*43fa0*/  PRMT R55, R59, 0x7632, R55 ;  /* 0x000076323b377816 */ /* 0x008fe20000000037 */
[----:B------:R-:W2:Y:S08]  /*43fb0*/  LDCU UR10, c[0x0][0x39c] ;  /* 0x00007380ff0a77ac */ /* 0x000eb00008000800 */
[----:B------:R3:W-:Y:S04]  /*43fc0*/  @P2 STG.E.U16 desc[UR8][R52.64], R57 ;  /* 0x0000003934002986 */ /* 0x0007e8000c101508 */
[----:B---3--:R-:W3:Y:S01]  /*43fd0*/  LDL.LU R57, [R1+0x40] ;  /* 0x0000400001397983 */ /* 0x008ee20000300800 */
[----:B------:R-:W-:Y:S01]  /*43fe0*/  ISETP.LT.AND P0, PT, R60, UR12, !P0 ;  /* 0x0000000c3c007c0c */ /* 0x000fe2000c701270 */
[----:B------:R-:W-:Y:S01]  /*43ff0*/  IMAD.WIDE R52, R2, 0x2, R46 ;  /* 0x0000000202347825 */ /* 0x000fe200078e022e */
[----:B------:R-:W4:Y:S11]  /*44000*/  LDCU UR12, c[0x0][0x398] ;  /* 0x00007300ff0c77ac */ /* 0x000f360008000800 */
[----:B------:R0:W-:Y:S02]  /*44010*/  @P0 STG.E.U16 desc[UR8][R52.64], R48 ;  /* 0x0000003034000986 */ /* 0x0001e4000c101508 */
[----:B0-----:R-:W-:-:S05]  /*44020*/  VIADD R48, R3, 0x13 ;  /* 0x0000001303307836 */ /* 0x001fca0000000000 */
[----:B------:R-:W-:Y:S01]  /*44030*/  ISETP.GE.AND P0, PT, R48, UR33, PT ;  /* 0x0000002130007c0c */ /* 0x000fe2000bf06270 */
[----:B------:R-:W-:Y:S01]  /*44040*/  VIADD R2, R2, UR26 ;  /* 0x0000001a02027c36 */ /* 0x000fe20008000000 */
[----:B------:R-:W0:Y:S02]  /*44050*/  LDCU UR26, c[0x0][0x39c] ;  /* 0x00007380ff1a77ac */ /* 0x000e240008000800 */
[----:B------:R-:W-:Y:S01]  /*44060*/  ISETP.LT.AND P2, PT, R61, UR37, !P0 ;  /* 0x000000253d007c0c */ /* 0x000fe2000c741270 */
[----:B------:R-:W-:Y:S01]  /*44070*/  IMAD.WIDE R52, R2, 0x2, R44 ;  /* 0x0000000202347825 */ /* 0x000fe200078e022c */
[----:B------:R-:W0:Y:S03]  /*44080*/  LDCU UR37, c[0x0][0x398] ;  /* 0x00007300ff2577ac */ /* 0x000e260008000800 */
[----:B------:R-:W-:Y:S01]  /*44090*/  VIADD R48, R3, 0x14 ;  /* 0x0000001403307836 */ /* 0x000fe20000000000 */
[----:B------:R-:W0:Y:S07]  /*440a0*/  LDCU UR33, c[0x0][0x398] ;  /* 0x00007300ff2177ac */ /* 0x000e2e0008000800 */
[----:B------:R0:W-:Y:S01]  /*440b0*/  @P2 STG.E.U16 desc[UR8][R52.64], R49 ;  /* 0x0000003134002986 */ /* 0x0001e2000c101508 */
[----:B------:R-:W-:Y:S01]  /*440c0*/  ISETP.LT.AND P2, PT, R60, UR55, !P0 ;  /* 0x000000373c007c0c */ /* 0x000fe2000c741270 */
[----:B------:R-:W1:Y:S01]  /*440d0*/  LDCU UR55, c[0x0][0x398] ;  /* 0x00007300ff3777ac */ /* 0x000e620008000800 */
[----:B------:R-:W-:Y:S01]  /*440e0*/  ISETP.GE.AND P0, PT, R48, UR70, PT ;  /* 0x0000004630007c0c */ /* 0x000fe2000bf06270 */
[----:B------:R-:W1:Y:S03]  /*440f0*/  LDCU UR70, c[0x0][0x3b8] ;  /* 0x00007700ff4677ac */ /* 0x000e660008000800 */
[----:B------:R-:W-:-:S02]  /*44100*/  ISETP.LT.AND P3, PT, R61, UR51, !P0 ;  /* 0x000000333d007c0c */ /* 0x000fc4000c761270 */
[----:B0-----:R-:W-:Y:S01]  /*44110*/  PRMT R52, R49, 0x7632, R52 ;  /* 0x0000763231347816 */ /* 0x001fe20000000034 */
[----:B------:R-:W-:-:S04]  /*44120*/  IMAD.WIDE R48, R2, 0x2, R46 ;  /* 0x0000000202307825 */ /* 0x000fc800078e022e */
[----:B------:R-:W-:Y:S01]  /*44130*/  VIADD R53, R2, UR52 ;  /* 0x0000003402357c36 */ /* 0x000fe20008000000 */
[----:B------:R0:W-:Y:S01]  /*44140*/  @P2 STG.E.U16 desc[UR8][R48.64], R52 ;  /* 0x0000003430002986 */ /* 0x0001e2000c101508 */
[----:B------:R-:W-:Y:S01]  /*44150*/  VIADD R2, R3, 0x15 ;  /* 0x0000001503027836 */ /* 0x000fe20000000000 */
[----:B------:R-:W-:Y:S01]  /*44160*/  ISETP.LT.AND P4, PT, R60, UR42, !P0 ;  /* 0x0000002a3c007c0c */ /* 0x000fe2000c781270 */
[----:B------:R-:W1:Y:S03]  /*44170*/  LDCU UR52, c[0x0][0x39c] ;  /* 0x00007380ff3477ac */ /* 0x000e660008000800 */
[----:B------:R-:W-:Y:S01]  /*44180*/  ISETP.GE.AND P2, PT, R2, UR69, PT ;  /* 0x0000004502007c0c */ /* 0x000fe2000bf46270 */
[----:B------:R-:W1:Y:S01]  /*44190*/  LDCU UR51, c[0x0][0x398] ;  /* 0x00007300ff3377ac */ /* 0x000e620008000800 */
[----:B0-----:R-:W-:Y:S01]  /*441a0*/  IMAD.WIDE R48, R53, 0x2, R44 ;  /* 0x0000000235307825 */ /* 0x001fe200078e022c */
[----:B------:R-:W0:Y:S04]  /*441b0*/  LDCU UR42, c[0x0][0x398] ;  /* 0x00007300ff2a77ac */ /* 0x000e280008000800 */
[----:B------:R1:W-:Y:S01]  /*441c0*/  @P3 STG.E.U16 desc[UR8][R48.64], R58 ;  /* 0x0000003a30003986 */ /* 0x0003e2000c101508 */
[----:B------:R-:W-:Y:S01]  /*441d0*/  ISETP.LT.AND P3, PT, R61, UR38, !P2 ;  /* 0x000000263d007c0c */ /* 0x000fe2000d761270 */
[----:B------:R-:W-:Y:S01]  /*441e0*/  VIADD R2, R53, UR43 ;  /* 0x0000002b35027c36 */ /* 0x000fe20008000000 */
[----:B------:R-:W0:Y:S01]  /*441f0*/  LDCU UR69, c[0x0][0x3b8] ;  /* 0x00007700ff4577ac */ /* 0x000e220008000800 */
[----:B-1----:R-:W-:Y:S01]  /*44200*/  VIADD R48, R3, 0x16 ;  /* 0x0000001603307836 */ /* 0x002fe20000000000 */
[----:B------:R-:W-:Y:S01]  /*44210*/  ISETP.LT.AND P2, PT, R60, UR53, !P2 ;  /* 0x000000353c007c0c */ /* 0x000fe2000d741270 */
[----:B------:R-:W-:Y:S01]  /*44220*/  VIADD R52, R2, UR4 ;  /* 0x0000000402347c36 */ /* 0x000fe20008000000 */
[----:B------:R-:W1:Y:S02]  /*44230*/  LDCU UR43, c[0x0][0x39c] ;  /* 0x00007380ff2b77ac */ /* 0x000e640008000800 */
[----:B------:R-:W-:Y:S01]  /*44240*/  ISETP.GE.AND P0, PT, R48, UR67, PT ;  /* 0x0000004330007c0c */ /* 0x000fe2000bf06270 */
[----:B------:R-:W-:Y:S01]  /*44250*/  IMAD.WIDE R48, R53, 0x2, R46 ;  /* 0x0000000235307825 */ /* 0x000fe200078e022e */
[----:B------:R-:W0:Y:S04]  /*44260*/  LDCU UR38, c[0x0][0x398] ;  /* 0x00007300ff2677ac */ /* 0x000e280008000800 */
[----:B------:R1:W-:Y:S01]  /*44270*/  @P4 STG.E.U16 desc[UR8][R48.64], R54 ;  /* 0x0000003630004986 */ /* 0x0003e2000c101508 */
[----:B------:R-:W-:Y:S01]  /*44280*/  ISETP.LT.AND P5, PT, R61, UR66, !P0 ;  /* 0x000000423d007c0c */ /* 0x000fe2000c7a1270 */
[----:B------:R-:W-:Y:S01]  /*44290*/  VIADD R53, R52, UR32 ;  /* 0x0000002034357c36 */ /* 0x000fe20008000000 */
[----:B------:R-:W0:Y:S01]  /*442a0*/  LDCU UR67, c[0x0][0x39c] ;  /* 0x00007380ff4377ac */ /* 0x000e220008000800 */
[----:B------:R-:W0:Y:S01]  /*442b0*/  LDCU UR53, c[0x0][0x398] ;  /* 0x00007300ff3577ac */ /* 0x000e220008000800 */
[----:B------:R-:W0:Y:S01]  /*442c0*/  LDCU UR4, c[0x0][0x3b8] ;  /* 0x00007700ff0477ac */ /* 0x000e220008000800 */
[----:B-1----:R-:W-:Y:S01]  /*442d0*/  IMAD.WIDE R48, R2, 0x2, R44 ;  /* 0x0000000202307825 */ /* 0x002fe200078e022c */
[----:B------:R-:W-:Y:S01]  /*442e0*/  ISETP.LT.AND P0, PT, R60, UR24, !P0 ;  /* 0x000000183c007c0c */ /* 0x000fe2000c701270 */
[----:B------:R-:W1:Y:S03]  /*442f0*/  LDCU UR66, c[0x0][0x398] ;  /* 0x00007300ff4277ac */ /* 0x000e660008000800 */
[----:B------:R0:W-:Y:S01]  /*44300*/  @P3 STG.E.U16 desc[UR8][R48.64], R50 ;  /* 0x0000003230003986 */ /* 0x0001e2000c101508 */
[----:B------:R-:W-:Y:S01]  /*44310*/  VIADD R54, R3, 0x17 ;  /* 0x0000001703367836 */ /* 0x000fe20000000000 */
[----:B------:R-:W1:Y:S01]  /*44320*/  LDCU UR24, c[0x0][0x398] ;  /* 0x00007300ff1877ac */ /* 0x000e620008000800 */
[----:B------:R-:W1:Y:S01]  /*44330*/  LDCU UR32, c[0x0][0x3b8] ;  /* 0x00007700ff2077ac */ /* 0x000e620008000800 */
[----:B0-----:R-:W-:Y:S01]  /*44340*/  PRMT R50, R50, 0x7632, R50 ;  /* 0x0000763232327816 */ /* 0x001fe20000000032 */
[----:B------:R-:W-:-:S05]  /*44350*/  IMAD.WIDE R48, R2, 0x2, R46 ;  /* 0x0000000202307825 */ /* 0x000fca00078e022e */
[----:B------:R0:W-:Y:S01]  /*44360*/  @P2 STG.E.U16 desc[UR8][R48.64], R50 ;  /* 0x0000003230002986 */ /* 0x0001e2000c101508 */
[----:B------:R-:W-:Y:S01]  /*44370*/  ISETP.GE.AND P3, PT, R54, UR18, PT ;  /* 0x0000001236007c0c */ /* 0x000fe2000bf66270 */
[----:B0-----:R-:W-:Y:S01]  /*44380*/  VIADD R48, R3, 0x18 ;  /* 0x0000001803307836 */ /* 0x001fe20000000000 */
[----:B------:R-:W0:Y:S04]  /*44390*/  LDCU UR18, c[0x0][0x39c] ;  /* 0x00007380ff1277ac */ /* 0x000e280008000800 */
[----:B------:R-:W-:Y:S01]  /*443a0*/  ISETP.GE.AND P6, PT, R48, UR49, PT ;  /* 0x0000003130007c0c */ /* 0x000fe2000bfc6270 */
[----:B------:R-:W-:Y:S01]  /*443b0*/  IMAD.WIDE R48, R52, 0x2, R44 ;  /* 0x0000000234307825 */ /* 0x000fe200078e022c */
[----:B------:R-:W-:Y:S01]  /*443c0*/  ISETP.LT.AND P4, PT, R61, UR30, !P3 ;  /* 0x0000001e3d007c0c */ /* 0x000fe2000df81270 */
[----:B------:R-:W0:Y:S01]  /*443d0*/  LDCU UR30, c[0x0][0x398] ;  /* 0x00007300ff1e77ac */ /* 0x000e220008000800 */
[----:B------:R-:W-:-:S02]  /*443e0*/  ISETP.LT.AND P3, PT, R60, UR68, !P3 ;  /* 0x000000443c007c0c */ /* 0x000fc4000df61270 */
[----:B------:R1:W-:Y:S01]  /*443f0*/  @P5 STG.E.U16 desc[UR8][R48.64], R59 ;  /* 0x0000003b30005986 */ /* 0x0003e2000c101508 */
[----:B------:R-:W-:Y:S01]  /*44400*/  VIADD R54, R3, 0x19 ;  /* 0x0000001903367836 */ /* 0x000fe20000000000 */
[----:B------:R-:W-:Y:S01]  /*44410*/  ISETP.LT.AND P2, PT, R61, UR20, !P6 ;  /* 0x000000143d007c0c */ /* 0x000fe2000f741270 */
[----:B------:R-:W-:Y:S01]  /*44420*/  VIADD R2, R53, UR65 ;  /* 0x0000004135027c36 */ /* 0x000fe20008000000 */
[----:B------:R-:W0:Y:S02]  /*44430*/  LDCU UR49, c[0x0][0x39c] ;  /* 0x00007380ff3177ac */ /* 0x000e240008000800 */
[----:B------:R-:W-:Y:S01]  /*44440*/  ISETP.GE.AND P5, PT, R54, UR63, PT ;  /* 0x0000003f36007c0c */ /* 0x000fe2000bfa6270 */
[----:B------:R-:W0:Y:S01]  /*44450*/  LDCU UR68, c[0x0][0x398] ;  /* 0x00007300ff4477ac */ /* 0x000e220008000800 */
[----:B-1----:R-:W-:Y:S01]  /*44460*/  IMAD.WIDE R48, R52, 0x2, R46 ;  /* 0x0000000234307825 */ /* 0x002fe200078e022e */
[----:B------:R-:W-:Y:S01]  /*44470*/  PRMT R54, R51, 0x7632, R54 ;  /* 0x0000763233367816 */ /* 0x000fe20000000036 */
[----:B------:R-:W1:Y:S03]  /*44480*/  LDCU UR20, c[0x0][0x398] ;  /* 0x00007300ff1477ac */ /* 0x000e660008000800 */
[----:B------:R0:W-:Y:S01]  /*44490*/  @P0 STG.E.U16 desc[UR8][R48.64], R55 ;  /* 0x0000003730000986 */ /* 0x0001e2000c101508 */
[----:B------:R-:W-:Y:S01]  /*444a0*/  ISETP.LT.AND P6, PT, R60, UR41, !P6 ;  /* 0x000000293c007c0c */ /* 0x000fe2000f7c1270 */
[C---:B------:R-:W-:Y:S01]  /*444b0*/  VIADD R50, R2.reuse, UR64 ;  /* 0x0000004002327c36 */ /* 0x040fe20008000000 */
[----:B------:R-:W-:Y:S01]  /*444c0*/  ISETP.LT.AND P0, PT, R61, UR77, !P5 ;  /* 0x0000004d3d007c0c */ /* 0x000fe2000ef01270 */
[----:B------:R-:W1:Y:S01]  /*444d0*/  LDCU UR65, c[0x0][0x3b8] ;  /* 0x00007700ff4177ac */ /* 0x000e620008000800 */
[----:B------:R-:W1:Y:S01]  /*444e0*/  LDCU UR63, c[0x0][0x39c] ;  /* 0x00007380ff3f77ac */ /* 0x000e620008000800 */
[C---:B0-----:R-:W-:Y:S01]  /*444f0*/  IMAD.WIDE R48, R53.reuse, 0x2, R44 ;  /* 0x0000000235307825 */ /* 0x041fe200078e022c */
[----:B------:R-:W0:Y:S03]  /*44500*/  LDCU UR64, c[0x0][0x3b8] ;  /* 0x00007700ff4077ac */ /* 0x000e260008000800 */
[----:B------:R-:W-:Y:S01]  /*44510*/  IMAD.WIDE R52, R53, 0x2, R46 ;  /* 0x0000000235347825 */ /* 0x000fe200078e022e */
[----:B------:R-:W-:Y:S01]  /*44520*/  @P4 STG.E.U16 desc[UR8][R48.64], R51 ;  /* 0x0000003330004986 */ /* 0x000fe2000c101508 */
[----:B------:R-:W0:Y:S03]  /*44530*/  LDCU UR41, c[0x0][0x398] ;  /* 0x00007300ff2977ac */ /* 0x000e260008000800 */
[----:B------:R1:W-:Y:S01]  /*44540*/  @P3 STG.E.U16 desc[UR8][R52.64], R54 ;  /* 0x0000003634003986 */ /* 0x0003e2000c101508 */
[----:B------:R-:W0:Y:S01]  /*44550*/  LDCU UR77, c[0x0][0x398] ;  /* 0x00007300ff4d77ac */ /* 0x000e220008000800 */
[----:B-1----:R-:W-:-:S04]  /*44560*/  IMAD.WIDE R52, R2, 0x2, R44 ;  /* 0x0000000202347825 */ /* 0x002fc800078e022c */
[----:B------:R-:W-:Y:S01]  /*44570*/  IMAD.WIDE R54, R50, 0x2, R44 ;  /* 0x0000000232367825 */ /* 0x000fe200078e022c */
[----:B---3--:R1:W-:Y:S01]  /*44580*/  @P2 STG.E.U16 desc[UR8][R52.64], R57 ;  /* 0x0000003934002986 */ /* 0x0083e2000c101508 */
[----:B------:R-:W-:Y:S02]  /*44590*/  PRMT R56, R57, 0x7632, R56 ;  /* 0x0000763239387816 */ /* 0x000fe40000000038 */
[----:B-1----:R-:W-:-:S05]  /*445a0*/  IMAD.WIDE R52, R2, 0x2, R46 ;  /* 0x0000000202347825 */ /* 0x002fca00078e022e */
[----:B------:R1:W-:Y:S04]  /*445b0*/  @P6 STG.E.U16 desc[UR8][R52.64], R56 ;  /* 0x0000003834006986 */ /* 0x0003e8000c101508 */
[----:B------:R3:W-:Y:S01]  /*445c0*/  @P0 STG.E.U16 desc[UR8][R54.64], R10 ;  /* 0x0000000a36000986 */ /* 0x0007e2000c101508 */
[----:B-1----:R-:W-:-:S03]  /*445d0*/  PRMT R53, R10, 0x7632, R53 ;  /* 0x000076320a357816 */ /* 0x002fc60000000035 */
[----:B---3--:R-:W3:Y:S01]  /*445e0*/  LDL.LU R10, [R1+0x34] ;  /* 0x00003400010a7983 */ /* 0x008ee20000300800 */
[C---:B------:R-:W-:Y:S01]  /*445f0*/  VIADD R49, R3.reuse, 0x1a ;  /* 0x0000001a03317836 */ /* 0x040fe20000000000 */
[----:B------:R-:W-:Y:S01]  /*44600*/  ISETP.LT.AND P5, PT, R60, UR76, !P5 ;  /* 0x0000004c3c007c0c */ /* 0x000fe2000efa1270 */
[----:B------:R-:W-:Y:S01]  /*44610*/  VIADD R51, R3, 0x1b ;  /* 0x0000001b03337836 */ /* 0x000fe20000000000 */
[----:B------:R-:W2:Y:S01]  /*44620*/  LDL.LU R58, [R1+0x20] ;  /* 0x00002000013a7983 */ /* 0x000ea20000300800 */
[C---:B------:R-:W-:Y:S01]  /*44630*/  VIADD R48, R50.reuse, UR50 ;  /* 0x0000003232307c36 */ /* 0x040fe20008000000 */
[----:B------:R-:W-:Y:S01]  /*44640*/  ISETP.GE.AND P4, PT, R49, UR29, PT ;  /* 0x0000001d31007c0c */ /* 0x000fe2000bf86270 */
[----:B------:R-:W-:Y:S01]  /*44650*/  VIADD R52, R3, 0x1c ;  /* 0x0000001c03347836 */ /* 0x000fe20000000000 */
[----:B------:R-:W-:Y:S01]  /*44660*/  ISETP.GE.AND P2, PT, R51, UR47, PT ;  /* 0x0000002f33007c0c */ /* 0x000fe2000bf46270 */
[----:B------:R-:W2:Y:S01]  /*44670*/  LDL.LU R57, [R1+0x10] ;  /* 0x0000100001397983 */ /* 0x000ea20000300800 */
[C---:B------:R-:W-:Y:S01]  /*44680*/  ISETP.LT.AND P3, PT, R61.reuse, UR62, !P4 ;  /* 0x0000003e3d007c0c */ /* 0x040fe2000e761270 */
[----:B------:R-:W-:Y:S01]  /*44690*/  IMAD.WIDE R50, R50, 0x2, R46 ;  /* 0x0000000232327825 */ /* 0x000fe200078e022e */
[----:B------:R-:W-:Y:S01]  /*446a0*/  ISETP.LT.AND P4, PT, R60, UR61, !P4 ;  /* 0x0000003d3c007c0c */ /* 0x000fe2000e781270 */
[----:B------:R-:W1:Y:S01]  /*446b0*/  LDCU UR29, c[0x0][0x39c] ;  /* 0x00007380ff1d77ac */ /* 0x000e620008000800 */
[----:B------:R-:W-:-:S02]  /*446c0*/  ISETP.LT.AND P6, PT, R61, UR6, !P2 ;  /* 0x000000063d007c0c */ /* 0x000fc4000d7c1270 */
[----:B------:R0:W-:Y:S01]  /*446d0*/  @P5 STG.E.U16 desc[UR8][R50.64], R53 ;  /* 0x0000003532005986 */ /* 0x0001e2000c101508 */
[----:B------:R-:W-:Y:S01]  /*446e0*/  ISETP.LT.AND P2, PT, R60, UR14, !P2 ;  /* 0x0000000e3c007c0c */ /* 0x000fe2000d741270 */
[----:B------:R-:W-:Y:S01]  /*446f0*/  VIADD R49, R48, UR27 ;  /* 0x0000001b30317c36 */ /* 0x000fe20008000000 */
[----:B------:R-:W-:Y:S01]  /*44700*/  ISETP.GE.AND P0, PT, R52, UR60, PT ;  /* 0x0000003c34007c0c */ /* 0x000fe2000bf06270 */
[----:B------:R-:W-:Y:S01]  /*44710*/  VIADD R55, R3, 0x1d ;  /* 0x0000001d03377836 */ /* 0x000fe20000000000 */
[----:B------:R-:W-:Y:S01]  /*44720*/  PRMT R56, R5, 0x7632, R56 ;  /* 0x0000763205387816 */ /* 0x000fe20000000038 */
[----:B------:R-:W1:Y:S01]  /*44730*/  LDCU UR76, c[0x0][0x398] ;  /* 0x00007300ff4c77ac */ /* 0x000e620008000800 */
[----:B------:R-:W1:Y:S01]  /*44740*/  LDCU UR62, c[0x0][0x398] ;  /* 0x00007300ff3e77ac */ /* 0x000e620008000800 */
[C---:B0-----:R-:W-:Y:S01]  /*44750*/  IMAD.WIDE R50, R48.reuse, 0x2, R44 ;  /* 0x0000000230327825 */ /* 0x041fe200078e022c */
[----:B------:R-:W0:Y:S03]  /*44760*/  LDCU UR47, c[0x0][0x39c] ;  /* 0x00007380ff2f77ac */ /* 0x000e260008000800 */
[----:B------:R-:W-:Y:S01]  /*44770*/  IMAD.WIDE R52, R48, 0x2, R46 ;  /* 0x0000000230347825 */ /* 0x000fe200078e022e */
[----:B------:R-:W-:Y:S01]  /*44780*/  PRMT R48, R11, 0x7632, R48 ;  /* 0x000076320b307816 */ /* 0x000fe20000000030 */
[----:B------:R1:W-:Y:S01]  /*44790*/  @P3 STG.E.U16 desc[UR8][R50.64], R11 ;  /* 0x0000000b32003986 */ /* 0x0003e2000c101508 */
[----:B------:R-:W-:Y:S01]  /*447a0*/  ISETP.LT.AND P5, PT, R61, UR75, !P0 ;  /* 0x0000004b3d007c0c */ /* 0x000fe2000c7a1270 */
[----:B------:R-:W-:Y:S01]  /*447b0*/  VIADD R2, R49, UR36 ;  /* 0x0000002431027c36 */ /* 0x000fe20008000000 */
[----:B------:R-:W-:Y:S01]  /*447c0*/  ISETP.GE.AND P3, PT, R55, UR40, PT ;  /* 0x0000002837007c0c */ /* 0x000fe2000bf66270 */
[----:B------:R0:W-:Y:S01]  /*447d0*/  @P4 STG.E.U16 desc[UR8][R52.64], R48 ;  /* 0x0000003034004986 */ /* 0x0001e2000c101508 */
[C---:B------:R-:W-:Y:S01]  /*447e0*/  ISETP.LT.AND P0, PT, R60.reuse, UR48, !P0 ;  /* 0x000000303c007c0c */ /* 0x040fe2000c701270 */
[----:B------:R-:W2:Y:S01]  /*447f0*/  LDCU UR50, c[0x0][0x3b8] ;  /* 0x00007700ff3277ac */ /* 0x000ea20008000800 */
[----:B------:R-:W2:Y:S01]  /*44800*/  LDCU UR61, c[0x0][0x398] ;  /* 0x00007300ff3d77ac */ /* 0x000ea20008000800 */
[----:B-1----:R-:W4:Y:S01]  /*44810*/  LDL.LU R11, [R1+0x24] ;  /* 0x00002400010b7983 */ /* 0x002f220000300800 */
[----:B------:R-:W-:Y:S01]  /*44820*/  IMAD.WIDE R50, R49, 0x2, R44 ;  /* 0x0000000231327825 */ /* 0x000fe200078e022c */
[----:B------:R-:W-:Y:S01]  /*44830*/  ISETP.LT.AND P4, PT, R61, UR35, !P3 ;  /* 0x000000233d007c0c */ /* 0x000fe2000df81270 */
[----:B------:R-:W1:Y:S02]  /*44840*/  LDCU UR6, c[0x0][0x398] ;  /* 0x00007300ff0677ac */ /* 0x000e640008000800 */
[----:B0-----:R-:W-:Y:S01]  /*44850*/  IMAD.WIDE R48, R49, 0x2, R46 ;  /* 0x0000000231307825 */ /* 0x001fe200078e022e */
[----:B------:R-:W0:Y:S03]  /*44860*/  LDCU UR60, c[0x0][0x39c] ;  /* 0x00007380ff3c77ac */ /* 0x000e260008000800 */
[----:B------:R-:W-:Y:S01]  /*44870*/  VIADD R53, R3, 0x1e ;  /* 0x0000001e03357836 */ /* 0x000fe20000000000 */
[----:B------:R-:W-:Y:S01]  /*44880*/  ISETP.LT.AND P3, PT, R60, UR59, !P3 ;  /* 0x0000003b3c007c0c */ /* 0x000fe2000df61270 */
[----:B------:R-:W-:Y:S01]  /*44890*/  VIADD R54, R2, UR46 ;  /* 0x0000002e02367c36 */ /* 0x000fe20008000000 */
[----:B------:R-:W0:Y:S03]  /*448a0*/  LDCU UR27, c[0x0][0x3b8] ;  /* 0x00007700ff1b77ac */ /* 0x000e260008000800 */
[----:B------:R-:W-:Y:S01]  /*448b0*/  VIADD R52, R54, UR45 ;  /* 0x0000002d36347c36 */ /* 0x000fe20008000000 */
[----:B------:R-:W0:Y:S01]  /*448c0*/  LDCU UR14, c[0x0][0x398] ;  /* 0x00007300ff0e77ac */ /* 0x000e220008000800 */
        /* <DEDUP_REMOVED lines=8> */
[----:B---3--:R-:W-:Y:S01]  /*44950*/  PRMT R55, R10, 0x7632, R55 ;  /* 0x000076320a377816 */ /* 0x008fe20000000037 */
[----:B------:R3:W-:Y:S01]  /*44960*/  @P6 STG.E.U16 desc[UR8][R50.64], R10 ;  /* 0x0000000a32006986 */ /* 0x0007e2000c101508 */
[----:B------:R-:W-:-:S03]  /*44970*/  ISETP.GE.AND P6, PT, R53, UR57, PT ;  /* 0x0000003935007c0c */ /* 0x000fc6000bfc6270 */
[----:B------:R0:W-:Y:S01]  /*44980*/  @P2 STG.E.U16 desc[UR8][R48.64], R55 ;  /* 0x0000003730002986 */ /* 0x0001e2000c101508 */
[----:B------:R-:W-:-:S03]  /*44990*/  ISETP.LT.AND P2, PT, R61, UR44, !P6 ;  /* 0x0000002c3d007c0c */ /* 0x000fc6000f741270 */
[----:B---3--:R-:W3:Y:S01]  /*449a0*/  LDL.LU R10, [R1+0x14] ;  /* 0x00001400010a7983 */ /* 0x008ee20000300800 */
[C---:B------:R-:W-:Y:S01]  /*449b0*/  IMAD.WIDE R50, R2.reuse, 0x2, R46 ;  /* 0x0000000202327825 */ /* 0x040fe200078e022e */
[----:B------:R-:W1:Y:S03]  /*449c0*/  LDCU UR57, c[0x0][0x39c] ;  /* 0x00007380ff3977ac */ /* 0x000e660008000800 */
[----:B0-----:R-:W-:Y:S01]  /*449d0*/  IMAD.WIDE R48, R2, 0x2, R44 ;  /* 0x0000000202307825 */ /* 0x001fe200078e022c */
[----:B------:R-:W-:Y:S01]  /*449e0*/  PRMT R2, R7, 0x7632, R2 ;  /* 0x0000763207027816 */ /* 0x000fe20000000002 */
[----:B------:R-:W0:Y:S02]  /*449f0*/  LDCU UR44, c[0x0][0x398] ;  /* 0x00007300ff2c77ac */ /* 0x000e240008000800 */
[----:B------:R-:W-:Y:S01]  /*44a00*/  VIADD R55, R3, 0x1f ;  /* 0x0000001f03377836 */ /* 0x000fe20000000000 */
[----:B------:R1:W-:Y:S01]  /*44a10*/  @P5 STG.E.U16 desc[UR8][R48.64], R7 ;  /* 0x0000000730005986 */ /* 0x0003e2000c101508 */
[----:B------:R-:W-:Y:S01]  /*44a20*/  ISETP.LT.AND P6, PT, R60, UR31, !P6 ;  /* 0x0000001f3c007c0c */ /* 0x000fe2000f7c1270 */
[----:B------:R-:W-:Y:S01]  /*44a30*/  VIADD R53, R52, UR28 ;  /* 0x0000001c34357c36 */ /* 0x000fe20008000000 */
[----:B------:R-:W0:Y:S01]  /*44a40*/  LDCU UR31, c[0x0][0x398] ;  /* 0x00007300ff1f77ac */ /* 0x000e220008000800 */
[----:B--2---:R-:W-:Y:S01]  /*44a50*/  ISETP.GE.AND P5, PT, R55, UR10, PT ;  /* 0x0000000a37007c0c */ /* 0x004fe2000bfa6270 */
[----:B------:R2:W-:Y:S04]  /*44a60*/  @P0 STG.E.U16 desc[UR8][R50.64], R2 ;  /* 0x0000000232000986 */ /* 0x0005e8000c101508 */
[----:B-1----:R-:W3:Y:S01]  /*44a70*/  LDL.LU R7, [R1+0x28] ;  /* 0x0000280001077983 */ /* 0x002ee20000300800 */
[C---:B------:R-:W-:Y:S01]  /*44a80*/  IMAD.WIDE R48, R54.reuse, 0x2, R44 ;  /* 0x0000000236307825 */ /* 0x040fe200078e022c */
[----:B------:R-:W-:Y:S01]  /*44a90*/  ISETP.LT.AND P0, PT, R61, UR58, !P5 ;  /* 0x0000003a3d007c0c */ /* 0x000fe2000ef01270 */
[----:B------:R-:W1:Y:S02]  /*44aa0*/  LDCU UR10, c[0x0][0x39c] ;  /* 0x00007380ff0a77ac */ /* 0x000e640008000800 */
[----:B--2---:R-:W-:Y:S01]  /*44ab0*/  IMAD.WIDE R50, R54, 0x2, R46 ;  /* 0x0000000236327825 */ /* 0x004fe200078e022e */
[----:B------:R-:W-:Y:S01]  /*44ac0*/  PRMT R54, R6, 0x7632, R54 ;  /* 0x0000763206367816 */ /* 0x000fe20000000036 */
[----:B------:R2:W-:Y:S01]  /*44ad0*/  @P4 STG.E.U16 desc[UR8][R48.64], R6 ;  /* 0x0000000630004986 */ /* 0x0005e2000c101508 */
[----:B------:R-:W0:Y:S03]  /*44ae0*/  LDCU UR58, c[0x0][0x398] ;  /* 0x00007300ff3a77ac */ /* 0x000e260008000800 */
[----:B------:R1:W-:Y:S01]  /*44af0*/  @P3 STG.E.U16 desc[UR8][R50.64], R54 ;  /* 0x0000003632003986 */ /* 0x0003e2000c101508 */
[----:B------:R-:W0:Y:S01]  /*44b00*/  LDCU UR28, c[0x0][0x3b8] ;  /* 0x00007700ff1c77ac */ /* 0x000e220008000800 */
[----:B--2---:R-:W-:-:S02]  /*44b10*/  IMAD.WIDE R48, R52, 0x2, R44 ;  /* 0x0000000234307825 */ /* 0x004fc400078e022c */
[----:B------:R-:W2:Y:S02]  /*44b20*/  LDL.LU R6, [R1+0x18] ;  /* 0x0000180001067983 */ /* 0x000ea40000300800 */
[----:B-1----:R-:W-:Y:S02]  /*44b30*/  IMAD.WIDE R50, R52, 0x2, R46 ;  /* 0x0000000234327825 */ /* 0x002fe400078e022e */
[----:B------:R1:W-:Y:S02]  /*44b40*/  @P2 STG.E.U16 desc[UR8][R48.64], R5 ;  /* 0x0000000530002986 */ /* 0x0003e4000c101508 */
[----:B------:R-:W-:Y:S02]  /*44b50*/  VIADD R2, R53, UR74 ;  /* 0x0000004a35027c36 */ /* 0x000fe40008000000 */
[----:B------:R0:W-:Y:S01]  /*44b60*/  @P6 STG.E.U16 desc[UR8][R50.64], R56 ;  /* 0x0000003832006986 */ /* 0x0001e2000c101508 */
[----:B------:R-:W-:Y:S01]  /*44b70*/  VIADD R55, R3, 0x20 ;  /* 0x0000002003377836 */ /* 0x000fe20000000000 */
[----:B------:R-:W-:-:S02]  /*44b80*/  ISETP.LT.AND P5, PT, R60, UR22, !P5 ;  /* 0x000000163c007c0c */ /* 0x000fc4000efa1270 */
[----:B-1----:R-:W2:Y:S01]  /*44b90*/  LDL.LU R5, [R1+0x2c] ;  /* 0x00002c0001057983 */ /* 0x002ea20000300800 */
[C---:B------:R-:W-:Y:S01]  /*44ba0*/  IMAD.WIDE R48, R53.reuse, 0x2, R44 ;  /* 0x0000000235307825 */ /* 0x040fe200078e022c */
[----:B------:R-:W1:Y:S03]  /*44bb0*/  LDCU UR74, c[0x0][0x3b8] ;  /* 0x00007700ff4a77ac */ /* 0x000e660008000800 */
[----:B0-----:R-:W-:Y:S01]  /*44bc0*/  IMAD.WIDE R50, R53, 0x2, R46 ;  /* 0x0000000235327825 */ /* 0x001fe200078e022e */
[----:B------:R-:W-:Y:S01]  /*44bd0*/  PRMT R53, R4, 0x7632, R53 ;  /* 0x0000763204357816 */ /* 0x000fe20000000035 */
[----:B------:R0:W-:Y:S01]  /*44be0*/  @P0 STG.E.U16 desc[UR8][R48.64], R4 ;  /* 0x0000000430000986 */ /* 0x0001e2000c101508 */
[----:B------:R-:W-:Y:S01]  /*44bf0*/  ISETP.GE.AND P4, PT, R55, UR73, PT ;  /* 0x0000004937007c0c */ /* 0x000fe2000bf86270 */
[C---:B------:R-:W-:Y:S01]  /*44c00*/  VIADD R54, R2.reuse, UR39 ;  /* 0x0000002702367c36 */ /* 0x040fe20008000000 */
[----:B------:R-:W1:Y:S01]  /*44c10*/  LDCU UR73, c[0x0][0x39c] ;  /* 0x00007380ff4977ac */ /* 0x000e620008000800 */
[----:B------:R-:W1:Y:S01]  /*44c20*/  LDCU UR22, c[0x0][0x398] ;  /* 0x00007300ff1677ac */ /* 0x000e620008000800 */
[----:B0-----:R-:W2:Y:S01]  /*44c30*/  LDL.LU R4, [R1+0x1c] ;  /* 0x00001c0001047983 */ /* 0x001ea20000300800 */
[----:B------:R-:W-:Y:S01]  /*44c40*/  VIADD R55, R3, 0x21 ;  /* 0x0000002103377836 */ /* 0x000fe20000000000 */
[----:B------:R-:W-:Y:S01]  /*44c50*/  ISETP.LT.AND P3, PT, R61, UR34, !P4 ;  /* 0x000000223d007c0c */ /* 0x000fe2000e761270 */
[----:B------:R-:W-:Y:S01]  /*44c60*/  IMAD.WIDE R48, R2, 0x2, R44 ;  /* 0x0000000202307825 */ /* 0x000fe200078e022c */
[----:B------:R-:W-:Y:S01]  /*44c70*/  ISETP.LT.AND P4, PT, R60, UR56, !P4 ;  /* 0x000000383c007c0c */ /* 0x000fe2000e781270 */
[----:B------:R0:W-:Y:S01]  /*44c80*/  @P5 STG.E.U16 desc[UR8][R50.64], R53 ;  /* 0x0000003532005986 */ /* 0x0001e2000c101508 */
[----:B------:R-:W-:Y:S01]  /*44c90*/  ISETP.GE.AND P2, PT, R55, UR72, PT ;  /* 0x0000004837007c0c */ /* 0x000fe2000bf46270 */
[----:B------:R-:W-:Y:S01]  /*44ca0*/  VIADD R55, R3, 0x22 ;  /* 0x0000002203377836 */ /* 0x000fe20000000000 */
[----:B------:R-:W1:Y:S02]  /*44cb0*/  LDCU UR34, c[0x0][0x398] ;  /* 0x00007300ff2277ac */ /* 0x000e640008000800 */
[----:B------:R-:W-:-:S02]  /*44cc0*/  ISETP.LT.AND P6, PT, R61, UR71, !P2 ;  /* 0x000000473d007c0c */ /* 0x000fc4000d7c1270 */
[----:B------:R-:W-:Y:S01]  /*44cd0*/  ISETP.GE.AND P0, PT, R55, UR26, PT ;  /* 0x0000001a37007c0c */ /* 0x000fe2000bf06270 */
[----:B------:R-:W-:Y:S01]  /*44ce0*/  VIADD R55, R3, 0x23 ;  /* 0x0000002303377836 */ /* 0x000fe20000000000 */
[----:B------:R-:W-:Y:S01]  /*44cf0*/  ISETP.LT.AND P2, PT, R60, UR37, !P2 ;  /* 0x000000253c007c0c */ /* 0x000fe2000d741270 */
[----:B------:R1:W-:Y:S01]  /*44d00*/  @P3 STG.E.U16 desc[UR8][R48.64], R58 ;  /* 0x0000003a30003986 */ /* 0x0003e2000c101508 */
[----:B------:R-:W-:Y:S01]  /*44d10*/  VIADD R52, R54, UR54 ;  /* 0x0000003636347c36 */ /* 0x000fe20008000000 */
[----:B------:R-:W2:Y:S01]  /*44d20*/  LDCU UR39, c[0x0][0x3b8] ;  /* 0x00007700ff2777ac */ /* 0x000ea20008000800 */
[----:B0-----:R-:W-:Y:S01]  /*44d30*/  IMAD.WIDE R50, R2, 0x2, R46 ;  /* 0x0000000202327825 */ /* 0x001fe200078e022e */
[----:B------:R-:W-:Y:S02]  /*44d40*/  PRMT R2, R58, 0x7632, R2 ;  /* 0x000076323a027816 */ /* 0x000fe40000000002 */
[----:B------:R-:W-:Y:S01]  /*44d50*/  ISETP.LT.AND P5, PT, R61, UR33, !P0 ;  /* 0x000000213d007c0c */ /* 0x000fe2000c7a1270 */
[----:B------:R-:W0:Y:S01]  /*44d60*/  LDCU UR72, c[0x0][0x39c] ;  /* 0x00007380ff4877ac */ /* 0x000e220008000800 */
[----:B------:R-:W-:Y:S01]  /*44d70*/  ISETP.GE.AND P3, PT, R55, UR52, PT ;  /* 0x0000003437007c0c */ /* 0x000fe2000bf66270 */
[----:B------:R-:W0:Y:S01]  /*44d80*/  LDCU UR56, c[0x0][0x398] ;  /* 0x00007300ff3877ac */ /* 0x000e220008000800 */
[----:B-1----:R-:W2:Y:S01]  /*44d90*/  LDL.LU R58, [R1] ;  /* 0x00000000013a7983 */ /* 0x002ea20000300800 */
[----:B------:R-:W-:Y:S01]  /*44da0*/  IMAD.WIDE R48, R54, 0x2, R44 ;  /* 0x0000000236307825 */ /* 0x000fe200078e022c */
[----:B------:R-:W-:Y:S01]  /*44db0*/  ISETP.LT.AND P0, PT, R60, UR55, !P0 ;  /* 0x000000373c007c0c */ /* 0x000fe2000c701270 */
[----:B------:R-:W1:Y:S01]  /*44dc0*/  LDCU UR71, c[0x0][0x398] ;  /* 0x00007300ff4777ac */ /* 0x000e620008000800 */
[----:B------:R0:W-:Y:S01]  /*44dd0*/  @P4 STG.E.U16 desc[UR8][R50.64], R2 ;  /* 0x0000000232004986 */ /* 0x0001e2000c101508 */
[----:B------:R-:W-:Y:S01]  /*44de0*/  VIADD R55, R3, 0x24 ;  /* 0x0000002403377836 */ /* 0x000fe20000000000 */
[----:B------:R-:W-:Y:S01]  /*44df0*/  ISETP.LT.AND P4, PT, R61, UR51, !P3 ;  /* 0x000000333d007c0c */ /* 0x000fe2000df81270 */
[----:B------:R-:W-:Y:S01]  /*44e00*/  VIADD R53, R52, UR70 ;  /* 0x0000004634357c36 */ /* 0x000fe20008000000 */
[----:B------:R4:W-:Y:S01]  /*44e10*/  @P6 STG.E.U16 desc[UR8][R48.64], R57 ;  /* 0x0000003930006986 */ /* 0x0009e2000c101508 */
[----:B------:R-:W-:Y:S01]  /*44e20*/  ISETP.LT.AND P3, PT, R60, UR42, !P3 ;  /* 0x0000002a3c007c0c */ /* 0x000fe2000df61270 */
[----:B------:R-:W1:Y:S01]  /*44e30*/  LDCU UR26, c[0x0][0x39c] ;  /* 0x00007380ff1a77ac */ /* 0x000e620008000800 */
[----:B------:R-:W-:Y:S01]  /*44e40*/  ISETP.GE.AND P6, PT, R55, UR43, PT ;  /* 0x0000002b37007c0c */ /* 0x000fe2000bfc6270 */
[----:B------:R-:W1:Y:S01]  /*44e50*/  LDCU UR37, c[0x0][0x398] ;  /* 0x00007300ff2577ac */ /* 0x000e620008000800 */
[----:B0-----:R-:W-:Y:S01]  /*44e60*/  IMAD.WIDE R50, R54, 0x2, R46 ;  /* 0x0000000236327825 */ /* 0x001fe200078e022e */
[----:B------:R-:W-:Y:S01]  /*44e70*/  PRMT R54, R57, 0x7632, R54 ;  /* 0x0000763239367816 */ /* 0x000fe20000000036 */
[----:B------:R-:W0:Y:S01]  /*44e80*/  LDCU UR33, c[0x0][0x398] ;  /* 0x00007300ff2177ac */ /* 0x000e220008000800 */
[----:B----4-:R-:W4:Y:S01]  /*44e90*/  LDL.LU R57, [R1+0x50] ;  /* 0x0000500001397983 */ /* 0x010f220000300800 */
[----:B------:R-:W-:Y:S01]  /*44ea0*/  IMAD.WIDE R48, R52, 0x2, R44 ;  /* 0x0000000234307825 */ /* 0x000fe200078e022c */
[----:B------:R-:W0:Y:S02]  /*44eb0*/  LDCU UR52, c[0x0][0x39c] ;  /* 0x00007380ff3477ac */ /* 0x000e240008000800 */
[----:B------:R1:W-:Y:S01]  /*44ec0*/  @P2 STG.E.U16 desc[UR8][R50.64], R54 ;  /* 0x0000003632002986 */ /* 0x0003e2000c101508 */
[----:B------:R-:W-:Y:S01]  /*44ed0*/  VIADD R55, R3, 0x25 ;  /* 0x0000002503377836 */ /* 0x000fe20000000000 */
[----:B------:R-:W-:Y:S01]  /*44ee0*/  ISETP.LT.AND P2, PT, R61, UR38, !P6 ;  /* 0x000000263d007c0c */ /* 0x000fe2000f741270 */
[----:B------:R-:W-:Y:S01]  /*44ef0*/  VIADD R2, R53, UR69 ;  /* 0x0000004535027c36 */ /* 0x000fe20008000000 */
[----:B------:R0:W-:Y:S01]  /*44f00*/  @P5 STG.E.U16 desc[UR8][R48.64], R11 ;  /* 0x0000000b30005986 */ /* 0x0001e2000c101508 */
[----:B------:R-:W-:Y:S01]  /*44f10*/  ISETP.LT.AND P6, PT, R60, UR53, !P6 ;  /* 0x000000353c007c0c */ /* 0x000fe2000f7c1270 */
[----:B------:R-:W2:Y:S01]  /*44f20*/  LDCU UR54, c[0x0][0x3b8] ;  /* 0x00007700ff3677ac */ /* 0x000ea20008000800 */
[----:B------:R-:W-:Y:S01]  /*44f30*/  ISETP.GE.AND P5, PT, R55, UR67, PT ;  /* 0x0000004337007c0c */ /* 0x000fe2000bfa6270 */
[----:B------:R-:W2:Y:S01]  /*44f40*/  LDCU UR55, c[0x0][0x398] ;  /* 0x00007300ff3777ac */ /* 0x000ea20008000800 */
[----:B-1----:R-:W-:Y:S01]  /*44f50*/  IMAD.WIDE R50, R52, 0x2, R46 ;  /* 0x0000000234327825 */ /* 0x002fe200078e022e */
[----:B------:R-:W-:Y:S01]  /*44f60*/  PRMT R52, R11, 0x7632, R52 ;  /* 0x000076320b347816 */ /* 0x000fe20000000034 */
[----:B------:R-:W1:Y:S01]  /*44f70*/  LDCU UR51, c[0x0][0x398] ;  /* 0x00007300ff3377ac */ /* 0x000e620008000800 */
[----:B0-----:R-:W4:Y:S01]  /*44f80*/  LDL.LU R11, [R1+0x4] ;  /* 0x00000400010b7983 */ /* 0x001f220000300800 */
[----:B------:R-:W-:Y:S01]  /*44f90*/  IMAD.WIDE R48, R53, 0x2, R44 ;  /* 0x0000000235307825 */ /* 0x000fe200078e022c */
[----:B------:R-:W0:Y:S02]  /*44fa0*/  LDCU UR43, c[0x0][0x39c] ;  /* 0x00007380ff2b77ac */ /* 0x000e240008000800 */
[----:B------:R1:W-:Y:S01]  /*44fb0*/  @P0 STG.E.U16 desc[UR8][R50.64], R52 ;  /* 0x0000003432000986 */ /* 0x0003e2000c101508 */
[----:B------:R-:W-:Y:S01]  /*44fc0*/  VIADD R55, R3, 0x26 ;  /* 0x0000002603377836 */ /* 0x000fe20000000000 */
[----:B------:R-:W-:Y:S01]  /*44fd0*/  ISETP.LT.AND P0, PT, R61, UR66, !P5 ;  /* 0x000000423d007c0c */ /* 0x000fe2000ef01270 */
[----:B------:R-:W-:Y:S01]  /*44fe0*/  VIADD R54, R2, UR4 ;  /* 0x0000000402367c36 */ /* 0x000fe20008000000 */
[----:B------:R-:W-:Y:S01]  /*44ff0*/  ISETP.LT.AND P5, PT, R60, UR24, !P5 ;  /* 0x000000183c007c0c */ /* 0x000fe2000efa1270 */
[----:B------:R-:W0:Y:S01]  /*45000*/  LDCU UR70, c[0x0][0x3b8] ;  /* 0x00007700ff4677ac */ /* 0x000e220008000800 */
[----:B------:R-:W0:Y:S01]  /*45010*/  LDCU UR42, c[0x0][0x398] ;  /* 0x00007300ff2a77ac */ /* 0x000e220008000800 */
[----:B-1----:R-:W-:Y:S01]  /*45020*/  IMAD.WIDE R50, R53, 0x2, R46 ;  /* 0x0000000235327825 */ /* 0x002fe200078e022e */
[----:B------:R-:W1:Y:S03]  /*45030*/  LDCU UR38, c[0x0][0x398] ;  /* 0x00007300ff2677ac */ /* 0x000e660008000800 */
        /* <DEDUP_REMOVED lines=10> */
[----:B------:R-:W-:Y:S01]  /*450e0*/  ISETP.GE.AND P4, PT, R55, UR18, PT ;  /* 0x0000001237007c0c */ /* 0x000fe2000bf86270 */
[----:B------:R-:W-:Y:S01]  /*450f0*/  VIADD R55, R3, 0x27 ;  /* 0x0000002703377836 */ /* 0x000fe20000000000 */
[----:B------:R-:W0:Y:S01]  /*45100*/  LDCU UR18, c[0x0][0x39c] ;  /* 0x00007380ff1277ac */ /* 0x000e220008000800 */
[----:B------:R1:W-:Y:S01]  /*45110*/  @P3 STG.E.U16 desc[UR8][R50.64], R53 ;  /* 0x0000003532003986 */ /* 0x0003e2000c101508 */
[----:B------:R-:W-:-:S03]  /*45120*/  ISETP.LT.AND P3, PT, R61, UR30, !P4 ;  /* 0x0000001e3d007c0c */ /* 0x000fc6000e761270 */
[----:B---3--:R-:W3:Y:S01]  /*45130*/  LDL.LU R10, [R1+0x54] ;  /* 0x00005400010a7983 */ /* 0x008ee20000300800 */
[----:B------:R-:W-:-:S04]  /*45140*/  IMAD.WIDE R48, R2, 0x2, R44 ;  /* 0x0000000202307825 */ /* 0x000fc800078e022c */
[----:B-1----:R-:W-:Y:S01]  /*45150*/  IMAD.WIDE R50, R2, 0x2, R46 ;  /* 0x0000000202327825 */ /* 0x002fe200078e022e */
[----:B------:R-:W1:Y:S01]  /*45160*/  LDCU UR30, c[0x0][0x398] ;  /* 0x00007300ff1e77ac */ /* 0x000e620008000800 */
[----:B------:R-:W-:Y:S01]  /*45170*/  PRMT R2, R7, 0x7632, R2 ;  /* 0x0000763207027816 */ /* 0x000fe20000000002 */
[----:B------:R0:W-:Y:S01]  /*45180*/  @P2 STG.E.U16 desc[UR8][R48.64], R7 ;  /* 0x0000000730002986 */ /* 0x0001e2000c101508 */
[----:B------:R-:W-:Y:S02]  /*45190*/  ISETP.GE.AND P2, PT, R55, UR49, PT ;  /* 0x0000003137007c0c */ /* 0x000fe4000bf46270 */
[----:B------:R-:W-:Y:S01]  /*451a0*/  ISETP.LT.AND P4, PT, R60, UR68, !P4 ;  /* 0x000000443c007c0c */ /* 0x000fe2000e781270 */
[----:B------:R1:W-:Y:S01]  /*451b0*/  @P6 STG.E.U16 desc[UR8][R50.64], R2 ;  /* 0x0000000232006986 */ /* 0x0003e2000c101508 */
[----:B------:R-:W-:-:S03]  /*451c0*/  ISETP.LT.AND P6, PT, R61, UR20, !P2 ;  /* 0x000000143d007c0c */ /* 0x000fc6000d7c1270 */
[----:B0-----:R-:W3:Y:S01]  /*451d0*/  LDL.LU R7, [R1+0x8] ;  /* 0x0000080001077983 */ /* 0x001ee20000300800 */
[C---:B------:R-:W-:Y:S01]  /*451e0*/  IMAD.WIDE R48, R54.reuse, 0x2, R44 ;  /* 0x0000000236307825 */ /* 0x040fe200078e022c */
[----:B------:R-:W0:Y:S03]  /*451f0*/  LDCU UR49, c[0x0][0x39c] ;  /* 0x00007380ff3177ac */ /* 0x000e260008000800 */
[----:B-1----:R-:W-:Y:S01]  /*45200*/  IMAD.WIDE R50, R54, 0x2, R46 ;  /* 0x0000000236327825 */ /* 0x002fe200078e022e */
[----:B------:R-:W1:Y:S01]  /*45210*/  LDCU UR68, c[0x0][0x398] ;  /* 0x00007300ff4477ac */ /* 0x000e620008000800 */
[----:B--2---:R-:W-:Y:S01]  /*45220*/  PRMT R54, R6, 0x7632, R54 ;  /* 0x0000763206367816 */ /* 0x004fe20000000036 */
[----:B------:R2:W-:Y:S01]  /*45230*/  @P0 STG.E.U16 desc[UR8][R48.64], R6 ;  /* 0x0000000630000986 */ /* 0x0005e2000c101508 */
[C---:B------:R-:W-:Y:S01]  /*45240*/  VIADD R53, R52.reuse, UR65 ;  /* 0x0000004134357c36 */ /* 0x040fe20008000000 */
[----:B------:R-:W-:Y:S01]  /*45250*/  PRMT R56, R5, 0x7632, R56 ;  /* 0x0000763205387816 */ /* 0x000fe20000000038 */
[----:B--2---:R-:W-:Y:S01]  /*45260*/  IMAD.WIDE R48, R52, 0x2, R44 ;  /* 0x0000000234307825 */ /* 0x004fe200078e022c */
[----:B------:R-:W2:Y:S03]  /*45270*/  LDL.LU R6, [R1+0x58] ;  /* 0x0000580001067983 */ /* 0x000ea60000300800 */
[----:B------:R-:W-:Y:S01]  /*45280*/  VIADD R55, R3, 0x28 ;  /* 0x0000002803377836 */ /* 0x000fe20000000000 */
[----:B------:R0:W-:Y:S01]  /*45290*/  @P5 STG.E.U16 desc[UR8][R50.64], R54 ;  /* 0x0000003632005986 */ /* 0x0001e2000c101508 */
[----:B------:R-:W-:Y:S01]  /*452a0*/  ISETP.LT.AND P2, PT, R60, UR41, !P2 ;  /* 0x000000293c007c0c */ /* 0x000fe2000d741270 */
[----:B------:R-:W-:Y:S01]  /*452b0*/  VIADD R2, R53, UR64 ;  /* 0x0000004035027c36 */ /* 0x000fe20008000000 */
[----:B------:R-:W1:Y:S01]  /*452c0*/  LDCU UR20, c[0x0][0x398] ;  /* 0x00007300ff1477ac */ /* 0x000e620008000800 */
[----:B------:R0:W-:Y:S01]  /*452d0*/  @P3 STG.E.U16 desc[UR8][R48.64], R5 ;  /* 0x0000000530003986 */ /* 0x0001e2000c101508 */
[----:B------:R-:W-:Y:S01]  /*452e0*/  ISETP.GE.AND P0, PT, R55, UR63, PT ;  /* 0x0000003f37007c0c */ /* 0x000fe2000bf06270 */
[----:B------:R-:W1:Y:S01]  /*452f0*/  LDCU UR65, c[0x0][0x3b8] ;  /* 0x00007700ff4177ac */ /* 0x000e620008000800 */
[----:B------:R-:W1:Y:S01]  /*45300*/  LDCU UR41, c[0x0][0x398] ;  /* 0x00007300ff2977ac */ /* 0x000e620008000800 */
[----:B0-----:R-:W-:Y:S01]  /*45310*/  IMAD.WIDE R50, R52, 0x2, R46 ;  /* 0x0000000234327825 */ /* 0x001fe200078e022e */
[----:B------:R-:W0:Y:S01]  /*45320*/  LDCU UR63, c[0x0][0x39c] ;  /* 0x00007380ff3f77ac */ /* 0x000e220008000800 */
[----:B------:R-:W2:Y:S02]  /*45330*/  LDL.LU R5, [R1+0xc] ;  /* 0x00000c0001057983 */ /* 0x000ea40000300800 */
[C---:B------:R-:W-:Y:S01]  /*45340*/  IMAD.WIDE R48, R53.reuse, 0x2, R44 ;  /* 0x0000000235307825 */ /* 0x040fe200078e022c */
[----:B------:R-:W0:Y:S01]  /*45350*/  LDCU UR64, c[0x0][0x3b8] ;  /* 0x00007700ff4077ac */ /* 0x000e220008000800 */
[----:B------:R1:W-:Y:S04]  /*45360*/  @P4 STG.E.U16 desc[UR8][R50.64], R56 ;  /* 0x0000003832004986 */ /* 0x0003e8000c101508 */
[----:B------:R0:W-:Y:S01]  /*45370*/  @P6 STG.E.U16 desc[UR8][R48.64], R4 ;  /* 0x0000000430006986 */ /* 0x0001e2000c101508 */
[----:B-1----:R-:W-:Y:S01]  /*45380*/  IMAD.WIDE R50, R53, 0x2, R46 ;  /* 0x0000000235327825 */ /* 0x002fe200078e022e */
[----:B------:R-:W-:-:S02]  /*45390*/  PRMT R53, R4, 0x7632, R53 ;  /* 0x0000763204357816 */ /* 0x000fc40000000035 */
        /* <DEDUP_REMOVED lines=9> */
[----:B------:R-:W-:Y:S01]  /*45430*/  ISETP.LT.AND P4, PT, R61, UR62, !P3 ;  /* 0x0000003e3d007c0c */ /* 0x000fe2000df81270 */
[----:B------:R-:W-:Y:S01]  /*45440*/  VIADD R54, R2, UR50 ;  /* 0x0000003202367c36 */ /* 0x000fe20008000000 */
[----:B------:R-:W-:Y:S01]  /*45450*/  ISETP.GE.AND P6, PT, R55, UR47, PT ;  /* 0x0000002f37007c0c */ /* 0x000fe2000bfc6270 */
[----:B------:R-:W-:Y:S01]  /*45460*/  VIADD R55, R3, 0x2b ;  /* 0x0000002b03377836 */ /* 0x000fe20000000000 */
[----:B------:R-:W-:Y:S01]  /*45470*/  ISETP.LT.AND P3, PT, R60, UR61, !P3 ;  /* 0x0000003d3c007c0c */ /* 0x000fe2000df61270 */
[----:B------:R1:W-:Y:S01]  /*45480*/  @P5 STG.E.U16 desc[UR8][R48.64], R58 ;  /* 0x0000003a30005986 */ /* 0x0003e2000c101508 */
[----:B------:R-:W2:Y:S01]  /*45490*/  LDCU UR76, c[0x0][0x398] ;  /* 0x00007300ff4c77ac */ /* 0x000ea20008000800 */
[----:B0-----:R-:W-:Y:S01]  /*454a0*/  IMAD.WIDE R50, R2, 0x2, R46 ;  /* 0x0000000202327825 */ /* 0x001fe200078e022e */
[----:B------:R-:W-:-:S02]  /*454b0*/  PRMT R2, R58, 0x7632, R2 ;  /* 0x000076323a027816 */ /* 0x000fc40000000002 */
[----:B------:R-:W-:Y:S01]  /*454c0*/  ISETP.LT.AND P2, PT, R61, UR6, !P6 ;  /* 0x000000063d007c0c */ /* 0x000fe2000f741270 */
[C---:B------:R-:W-:Y:S01]  /*454d0*/  VIADD R52, R54.reuse, UR27 ;  /* 0x0000001b36347c36 */ /* 0x040fe20008000000 */
[----:B------:R-:W-:Y:S01]  /*454e0*/  ISETP.GE.AND P5, PT, R55, UR60, PT ;  /* 0x0000003c37007c0c */ /* 0x000fe2000bfa6270 */
[----:B------:R0:W-:Y:S01]  /*454f0*/  @P0 STG.E.U16 desc[UR8][R50.64], R2 ;  /* 0x0000000232000986 */ /* 0x0001e2000c101508 */
[----:B------:R-:W2:Y:S03]  /*45500*/  LDCU UR50, c[0x0][0x3b8] ;  /* 0x00007700ff3277ac */ /* 0x000ea60008000800 */
[----:B-1----:R-:W2:Y:S01]  /*45510*/  LDL.LU R58, [R1+0x60] ;  /* 0x00006000013a7983 */ /* 0x002ea20000300800 */
[----:B------:R-:W-:Y:S01]  /*45520*/  IMAD.WIDE R48, R54, 0x2, R44 ;  /* 0x0000000236307825 */ /* 0x000fe200078e022c */
[----:B------:R-:W-:Y:S01]  /*45530*/  ISETP.LT.AND P6, PT, R60, UR14, !P6 ;  /* 0x0000000e3c007c0c */ /* 0x000fe2000f7c1270 */
[----:B------:R-:W1:Y:S02]  /*45540*/  LDCU UR29, c[0x0][0x39c] ;  /* 0x00007380ff1d77ac */ /* 0x000e640008000800 */
[----:B------:R-:W-:Y:S01]  /*45550*/  VIADD R55, R3, 0x2c ;  /* 0x0000002c03377836 */ /* 0x000fe20000000000 */
[----:B----4-:R4:W-:Y:S01]  /*45560*/  @P4 STG.E.U16 desc[UR8][R48.64], R57 ;  /* 0x0000003930004986 */ /* 0x0109e2000c101508 */
[----:B------:R-:W-:Y:S01]  /*45570*/  VIADD R53, R52, UR36 ;  /* 0x0000002434357c36 */ /* 0x000fe20008000000 */
[----:B------:R-:W1:Y:S01]  /*45580*/  LDCU UR62, c[0x0][0x398] ;  /* 0x00007300ff3e77ac */ /* 0x000e620008000800 */
[----:B0-----:R-:W-:Y:S01]  /*45590*/  IMAD.WIDE R50, R54, 0x2, R46 ;  /* 0x0000000236327825 */ /* 0x001fe200078e022e */
[----:B------:R-:W-:-:S02]  /*455a0*/  PRMT R54, R57, 0x7632, R54 ;  /* 0x0000763239367816 */ /* 0x000fc40000000036 */
[----:B------:R-:W-:Y:S01]  /*455b0*/  ISETP.LT.AND P0, PT, R61, UR75, !P5 ;  /* 0x0000004b3d007c0c */ /* 0x000fe2000ef01270 */
[----:B------:R-:W0:Y:S01]  /*455c0*/  LDCU UR47, c[0x0][0x39c] ;  /* 0x00007380ff2f77ac */ /* 0x000e220008000800 */
[----:B------:R-:W-:Y:S01]  /*455d0*/  ISETP.GE.AND P4, PT, R55, UR40, PT ;  /* 0x0000002837007c0c */ /* 0x000fe2000bf86270 */
[----:B------:R-:W0:Y:S01]  /*455e0*/  LDCU UR61, c[0x0][0x398] ;  /* 0x00007300ff3d77ac */ /* 0x000e220008000800 */
[----:B----4-:R-:W4:Y:S01]  /*455f0*/  LDL.LU R57, [R1+0x160] ;  /* 0x0001600001397983 */ /* 0x010f220000300800 */
[----:B------:R-:W-:Y:S01]  /*45600*/  IMAD.WIDE R48, R52, 0x2, R44 ;  /* 0x0000000234307825 */ /* 0x000fe200078e022c */
[C---:B------:R-:W-:Y:S01]  /*45610*/  ISETP.LT.AND P5, PT, R60.reuse, UR48, !P5 ;  /* 0x000000303c007c0c */ /* 0x040fe2000efa1270 */
[----:B------:R-:W0:Y:S01]  /*45620*/  LDCU UR6, c[0x0][0x398] ;  /* 0x00007300ff0677ac */ /* 0x000e220008000800 */
        /* <DEDUP_REMOVED lines=54> */
[----:B------:R-:W1:Y:S03]  /*45990*/  LDCU UR22, c[0x0][0x398] ;  /* 0x00007300ff1677ac */ /* 0x000e660008000800 */
[----:B------:R-:W-:Y:S01]  /*459a0*/  VIADD R53, R52, UR74 ;  /* 0x0000004a34357c36 */ /* 0x000fe20008000000 */
[----:B--2---:R-:W-:Y:S01]  /*459b0*/  PRMT R56, R5, 0x7632, R56 ;  /* 0x0000763205387816 */ /* 0x004fe20000000038 */
[----:B------:R2:W-:Y:S01]  /*459c0*/  @P6 STG.E.U16 desc[UR8][R48.64], R6 ;  /* 0x0000000630006986 */ /* 0x0005e2000c101508 */
[----:B------:R-:W-:Y:S01]  /*459d0*/  PRMT R54, R6, 0x7632, R54 ;  /* 0x0000763206367816 */ /* 0x000fe20000000036 */
[----:B------:R-:W-:Y:S01]  /*459e0*/  VIADD R55, R3, 0x30 ;  /* 0x0000003003377836 */ /* 0x000fe20000000000 */
[----:B------:R-:W-:Y:S01]  /*459f0*/  ISETP.LT.AND P3, PT, R60, UR56, !P3 ;  /* 0x000000383c007c0c */ /* 0x000fe2000df61270 */
[----:B------:R-:W-:Y:S01]  /*45a00*/  VIADD R2, R53, UR39 ;  /* 0x0000002735027c36 */ /* 0x000fe20008000000 */
[----:B------:R-:W0:Y:S01]  /*45a10*/  LDCU UR34, c[0x0][0x398] ;  /* 0x00007300ff2277ac */ /* 0x000e220008000800 */
[----:B------:R1:W-:Y:S01]  /*45a20*/  @P2 STG.E.U16 desc[UR8][R50.64], R54 ;  /* 0x0000003632002986 */ /* 0x0003e2000c101508 */
[----:B------:R-:W0:Y:S01]  /*45a30*/  LDCU UR74, c[0x0][0x3b8] ;  /* 0x00007700ff4a77ac */ /* 0x000e220008000800 */
[----:B--2---:R-:W-:-:S02]  /*45a40*/  IMAD.WIDE R48, R52, 0x2, R44 ;  /* 0x0000000234307825 */ /* 0x004fc400078e022c */
[----:B------:R-:W2:Y:S01]  /*45a50*/  LDL.LU R6, [R1+0x168] ;  /* 0x0001680001067983 */ /* 0x000ea20000300800 */
[----:B------:R-:W-:Y:S01]  /*45a60*/  ISETP.GE.AND P6, PT, R55, UR72, PT ;  /* 0x0000004837007c0c */ /* 0x000fe2000bfc6270 */
[----:B------:R-:W0:Y:S02]  /*45a70*/  LDCU UR72, c[0x0][0x39c] ;  /* 0x00007380ff4877ac */ /* 0x000e240008000800 */
[----:B------:R0:W-:Y:S01]  /*45a80*/  @P5 STG.E.U16 desc[UR8][R48.64], R5 ;  /* 0x0000000530005986 */ /* 0x0001e2000c101508 */
[----:B-1----:R-:W-:Y:S01]  /*45a90*/  IMAD.WIDE R50, R52, 0x2, R46 ;  /* 0x0000000234327825 */ /* 0x002fe200078e022e */
[----:B------:R-:W1:Y:S04]  /*45aa0*/  LDCU UR56, c[0x0][0x398] ;  /* 0x00007300ff3877ac */ /* 0x000e680008000800 */
[----:B------:R0:W-:Y:S01]  /*45ab0*/  @P0 STG.E.U16 desc[UR8][R50.64], R56 ;  /* 0x0000003832000986 */ /* 0x0001e2000c101508 */
[----:B------:R-:W1:Y:S03]  /*45ac0*/  LDCU UR39, c[0x0][0x3b8] ;  /* 0x00007700ff2777ac */ /* 0x000e660008000800 */
[----:B0-----:R-:W2:Y:S01]  /*45ad0*/  LDL.LU R5, [R1+0x6c] ;  /* 0x00006c0001057983 */ /* 0x001ea20000300800 */
[----:B------:R-:W-:-:S04]  /*45ae0*/  IMAD.WIDE R48, R53, 0x2, R44 ;  /* 0x0000000235307825 */ /* 0x000fc800078e022c */
[----:B------:R-:W-:Y:S01]  /*45af0*/  IMAD.WIDE R50, R53, 0x2, R46 ;  /* 0x0000000235327825 */ /* 0x000fe200078e022e */
[----:B------:R-:W-:Y:S01]  /*45b00*/  PRMT R53, R4, 0x7632, R53 ;  /* 0x0000763204357816 */ /* 0x000fe20000000035 */
[----:B------:R0:W-:Y:S04]  /*45b10*/  @P4 STG.E.U16 desc[UR8][R48.64], R4 ;  /* 0x0000000430004986 */ /* 0x0001e8000c101508 */
        /* <DEDUP_REMOVED lines=679> */
[----:B------:R-:W-:Y:S01]  /*48590*/  ISETP.LT.AND P5, PT, R61, UR33, !P0 ;  /* 0x000000213d007c0c */ /* 0x000fe2000c7a1270 */
[----:B------:R-:W0:Y:S02]  /*485a0*/  LDCU UR54, c[0x0][0x3b8] ;  /* 0x00007700ff3677ac */ /* 0x000e240008000800 */
        /* <DEDUP_REMOVED lines=103> */
[----:B------:R-:W1:Y:S01]  /*48c20*/  LDCU UR41, c[0x0][0x398] ;  /* 0x00007300ff2977ac */ /* 0x000e620008000800 */
        /* <DEDUP_REMOVED lines=9> */
[----:B------:R-:W-:Y:S01]  /*48cc0*/  VIADD R52, R54, UR27 ;  /* 0x0000001b36347c36 */ /* 0x000fe20008000000 */
[----:B------:R-:W0:Y:S01]  /*48cd0*/  LDCU UR76, c[0x0][0x398] ;  /* 0x00007300ff4c77ac */ /* 0x000e220008000800 */
[----:B------:R-:W0:Y:S01]  /*48ce0*/  LDCU UR62, c[0x0][0x398] ;  /* 0x00007300ff3e77ac */ /* 0x000e220008000800 */
[----:B---3--:R-:W3:Y:S01]  /*48cf0*/  LDL.LU R10, [R1+0x114] ;  /* 0x00011400010a7983 */ /* 0x008ee20000300800 */
[C---:B------:R-:W-:Y:S01]  /*48d00*/  IMAD.WIDE R48, R2.reuse, 0x2, R44 ;  /* 0x0000000202307825 */ /* 0x040fe200078e022c */
[----:B------:R-:W0:Y:S03]  /*48d10*/  LDCU UR47, c[0x0][0x39c] ;  /* 0x00007380ff2f77ac */ /* 0x000e260008000800 */
[----:B-1----:R-:W-:Y:S01]  /*48d20*/  IMAD.WIDE R50, R2, 0x2, R46 ;  /* 0x0000000202327825 */ /* 0x002fe200078e022e */
[----:B------:R-:W-:Y:S01]  /*48d30*/  ISETP.LT.AND P6, PT, R60, UR14, !P6 ;  /* 0x0000000e3c007c0c */ /* 0x000fe2000f7c1270 */
[----:B------:R-:W1:Y:S01]  /*48d40*/  LDCU UR50, c[0x0][0x3b8] ;  /* 0x00007700ff3277ac */ /* 0x000e620008000800 */
[----:B------:R-:W-:Y:S01]  /*48d50*/  PRMT R2, R7, 0x7632, R2 ;  /* 0x0000763207027816 */ /* 0x000fe20000000002 */
[----:B------:R0:W-:Y:S01]  /*48d60*/  @P5 STG.E.U16 desc[UR8][R48.64], R7 ;  /* 0x0000000730005986 */ /* 0x0001e2000c101508 */
[----:B------:R-:W-:Y:S01]  /*48d70*/  ISETP.GE.AND P5, PT, R55, UR60, PT ;  /* 0x0000003c37007c0c */ /* 0x000fe2000bfa6270 */
[----:B------:R-:W-:Y:S01]  /*48d80*/  VIADD R53, R52, UR36 ;  /* 0x0000002434357c36 */ /* 0x000fe20008000000 */
[----:B------:R-:W1:Y:S01]  /*48d90*/  LDCU UR61, c[0x0][0x398] ;  /* 0x00007300ff3d77ac */ /* 0x000e620008000800 */
[----:B------:R0:W-:Y:S01]  /*48da0*/  @P0 STG.E.U16 desc[UR8][R50.64], R2 ;  /* 0x0000000232000986 */ /* 0x0001e2000c101508 */
[----:B------:R-:W-:Y:S01]  /*48db0*/  ISETP.LT.AND P0, PT, R61, UR75, !P5 ;  /* 0x0000004b3d007c0c */ /* 0x000fe2000ef01270 */
[----:B------:R-:W1:Y:S01]  /*48dc0*/  LDCU UR6, c[0x0][0x398] ;  /* 0x00007300ff0677ac */ /* 0x000e620008000800 */
[----:B------:R-:W1:Y:S01]  /*48dd0*/  LDCU UR27, c[0x0][0x3b8] ;  /* 0x00007700ff1b77ac */ /* 0x000e620008000800 */
[----:B0-----:R-:W3:Y:S01]  /*48de0*/  LDL.LU R7, [R1+0x108] ;  /* 0x0001080001077983 */ /* 0x001ee20000300800 */
[C---:B------:R-:W-:Y:S01]  /*48df0*/  IMAD.WIDE R48, R54.reuse, 0x2, R44 ;  /* 0x0000000236307825 */ /* 0x040fe200078e022c */
[----:B------:R-:W0:Y:S03]  /*48e00*/  LDCU UR60, c[0x0][0x39c] ;  /* 0x00007380ff3c77ac */ /* 0x000e260008000800 */
[----:B------:R-:W-:Y:S01]  /*48e10*/  IMAD.WIDE R50, R54, 0x2, R46 ;  /* 0x0000000236327825 */ /* 0x000fe200078e022e */
[----:B------:R-:W0:Y:S03]  /*48e20*/  LDCU UR14, c[0x0][0x398] ;  /* 0x00007300ff0e77ac */ /* 0x000e260008000800 */
[----:B------:R-:W-:Y:S01]  /*48e30*/  VIADD R2, R53, UR46 ;  /* 0x0000002e35027c36 */ /* 0x000fe20008000000 */
[----:B--2---:R-:W-:Y:S01]  /*48e40*/  PRMT R56, R5, 0x7632, R56 ;  /* 0x0000763205387816 */ /* 0x004fe20000000038 */
[----:B------:R2:W-:Y:S01]  /*48e50*/  @P4 STG.E.U16 desc[UR8][R48.64], R6 ;  /* 0x0000000630004986 */ /* 0x0005e2000c101508 */
[----:B------:R-:W-:Y:S01]  /*48e60*/  PRMT R54, R6, 0x7632, R54 ;  /* 0x0000763206367816 */ /* 0x000fe20000000036 */
[----:B------:R-:W-:Y:S01]  /*48e70*/  VIADD R55, R3, 0x68 ;  /* 0x0000006803377836 */ /* 0x000fe20000000000 */
[----:B------:R-:W-:Y:S01]  /*48e80*/  ISETP.LT.AND P5, PT, R60, UR48, !P5 ;  /* 0x000000303c007c0c */ /* 0x000fe2000efa1270 */
[----:B------:R-:W0:Y:S02]  /*48e90*/  LDCU UR75, c[0x0][0x398] ;  /* 0x00007300ff4b77ac */ /* 0x000e240008000800 */
        /* <DEDUP_REMOVED lines=76> */
[----:B------:R-:W0:Y:S01]  /*49360*/  LDCU UR72, c[0x0][0x39c] ;  /* 0x00007380ff4877ac */ /* 0x000e220008000800 */
[----:B---3--:R3:W-:Y:S01]  /*49370*/  @P4 STG.E.U16 desc[UR8][R48.64], R10 ;  /* 0x0000000a30004986 */ /* 0x0087e2000c101508 */
[----:B------:R-:W0:Y:S01]  /*49380*/  LDCU UR74, c[0x0][0x3b8] ;  /* 0x00007700ff4a77ac */ /* 0x000e220008000800 */
[----:B------:R-:W-:Y:S01]  /*49390*/  IMAD.WIDE R50, R53, 0x2, R46 ;  /* 0x0000000235327825 */ /* 0x000fe200078e022e */
[----:B------:R-:W-:Y:S01]  /*493a0*/  PRMT R53, R10, 0x7632, R53 ;  /* 0x000076320a357816 */ /* 0x000fe20000000035 */
[----:B------:R-:W0:Y:S01]  /*493b0*/  LDCU UR56, c[0x0][0x398] ;  /* 0x00007300ff3877ac */ /* 0x000e220008000800 */
[----:B------:R-:W-:Y:S01]  /*493c0*/  ISETP.GE.AND P4, PT, R55, UR52, PT ;  /* 0x0000003437007c0c */ /* 0x000fe2000bf86270 */
[----:B------:R-:W-:Y:S01]  /*493d0*/  VIADD R55, R3, 0x6f ;  /* 0x0000006f03377836 */ /* 0x000fe20000000000 */
[----:B------:R-:W-:Y:S01]  /*493e0*/  ISETP.LT.AND P5, PT, R60, UR55, !P5 ;  /* 0x000000373c007c0c */ /* 0x000fe2000efa1270 */
[----:B------:R-:W0:Y:S01]  /*493f0*/  LDCU UR71, c[0x0][0x398] ;  /* 0x00007300ff4777ac */ /* 0x000e220008000800 */
[----:B---3--:R-:W3:Y:S01]  /*49400*/  LDL.LU R10, [R1+0x134] ;  /* 0x00013400010a7983 */ /* 0x008ee20000300800 */
[----:B------:R-:W-:Y:S01]  /*49410*/  IMAD.WIDE R48, R2, 0x2, R44 ;  /* 0x0000000202307825 */ /* 0x000fe200078e022c */
[----:B------:R-:W0:Y:S02]  /*49420*/  LDCU UR26, c[0x0][0x39c] ;  /* 0x00007380ff1a77ac */ /* 0x000e240008000800 */
[----:B------:R1:W-:Y:S01]  /*49430*/  @P3 STG.E.U16 desc[UR8][R50.64], R53 ;  /* 0x0000003532003986 */ /* 0x0003e2000c101508 */
[----:B------:R-:W-:Y:S01]  /*49440*/  ISETP.LT.AND P3, PT, R61, UR51, !P4 ;  /* 0x000000333d007c0c */ /* 0x000fe2000e761270 */
[----:B------:R-:W-:Y:S01]  /*49450*/  VIADD R52, R54, UR70 ;  /* 0x0000004636347c36 */ /* 0x000fe20008000000 */
[----:B------:R-:W0:Y:S01]  /*49460*/  LDCU UR39, c[0x0][0x3b8] ;  /* 0x00007700ff2777ac */ /* 0x000e220008000800 */
[----:B------:R1:W-:Y:S01]  /*49470*/  @P2 STG.E.U16 desc[UR8][R48.64], R7 ;  /* 0x0000000730002986 */ /* 0x0003e2000c101508 */
[----:B------:R-:W-:Y:S01]  /*49480*/  ISETP.GE.AND P2, PT, R55, UR43, PT ;  /* 0x0000002b37007c0c */ /* 0x000fe2000bf46270 */
[----:B------:R-:W0:Y:S01]  /*49490*/  LDCU UR37, c[0x0][0x398] ;  /* 0x00007300ff2577ac */ /* 0x000e220008000800 */
[----:B-1----:R-:W-:Y:S01]  /*494a0*/  IMAD.WIDE R50, R2, 0x2, R46 ;  /* 0x0000000202327825 */ /* 0x002fe200078e022e */
[----:B------:R-:W-:Y:S01]  /*494b0*/  PRMT R2, R7, 0x7632, R2 ;  /* 0x0000763207027816 */ /* 0x000fe20000000002 */
[----:B------:R-:W1:Y:S01]  /*494c0*/  LDCU UR33, c[0x0][0x398] ;  /* 0x00007300ff2177ac */ /* 0x000e620008000800 */
[----:B------:R-:W3:Y:S01]  /*494d0*/  LDL.LU R7, [R1+0x128] ;  /* 0x0001280001077983 */ /* 0x000ee20000300800 */
[----:B------:R-:W-:Y:S01]  /*494e0*/  IMAD.WIDE R48, R54, 0x2, R44 ;  /* 0x0000000236307825 */ /* 0x000fe200078e022c */
[----:B------:R-:W-:Y:S01]  /*494f0*/  ISETP.LT.AND P4, PT, R60, UR42, !P4 ;  /* 0x0000002a3c007c0c */ /* 0x000fe2000e781270 */
[----:B------:R-:W0:Y:S01]  /*49500*/  LDCU UR52, c[0x0][0x39c] ;  /* 0x00007380ff3477ac */ /* 0x000e220008000800 */
[----:B------:R0:W-:Y:S01]  /*49510*/  @P6 STG.E.U16 desc[UR8][R50.64], R2 ;  /* 0x0000000232006986 */ /* 0x0001e2000c101508 */
[----:B------:R-:W-:Y:S01]  /*49520*/  ISETP.LT.AND P6, PT, R61, UR38, !P2 ;  /* 0x000000263d007c0c */ /* 0x000fe2000d7c1270 */
[----:B------:R-:W-:Y:S01]  /*49530*/  VIADD R53, R52, UR69 ;  /* 0x0000004534357c36 */ /* 0x000fe20008000000 */
[----:B------:R-:W0:Y:S01]  /*49540*/  LDCU UR54, c[0x0][0x3b8] ;  /* 0x00007700ff3677ac */ /* 0x000e220008000800 */
[----:B--2---:R-:W-:Y:S01]  /*49550*/  PRMT R56, R5, 0x7632, R56 ;  /* 0x0000763205387816 */ /* 0x004fe20000000038 */
[----:B0-----:R-:W-:Y:S01]  /*49560*/  IMAD.WIDE R50, R54, 0x2, R46 ;  /* 0x0000000236327825 */ /* 0x001fe200078e022e */
[----:B------:R-:W-:Y:S01]  /*49570*/  PRMT R54, R6, 0x7632, R54 ;  /* 0x0000763206367816 */ /* 0x000fe20000000036 */
[----:B------:R0:W-:Y:S01]  /*49580*/  @P0 STG.E.U16 desc[UR8][R48.64], R6 ;  /* 0x0000000630000986 */ /* 0x0001e2000c101508 */
[----:B------:R-:W2:Y:S03]  /*49590*/  LDCU UR55, c[0x0][0x398] ;  /* 0x00007300ff3777ac */ /* 0x000ea60008000800 */
[----:B------:R1:W-:Y:S01]  /*495a0*/  @P5 STG.E.U16 desc[UR8][R50.64], R54 ;  /* 0x0000003632005986 */ /* 0x0003e2000c101508 */
[----:B------:R-:W-:Y:S01]  /*495b0*/  VIADD R55, R3, 0x70 ;  /* 0x0000007003377836 */ /* 0x000fe20000000000 */
[----:B------:R-:W-:Y:S01]  /*495c0*/  ISETP.LT.AND P2, PT, R60, UR53, !P2 ;  /* 0x000000353c007c0c */ /* 0x000fe2000d741270 */
[----:B------:R-:W-:Y:S01]  /*495d0*/  VIADD R2, R53, UR4 ;  /* 0x0000000435027c36 */ /* 0x000fe20008000000 */
[----:B------:R-:W2:Y:S01]  /*495e0*/  LDCU UR51, c[0x0][0x398] ;  /* 0x00007300ff3377ac */ /* 0x000ea20008000800 */
[C---:B0-----:R-:W-:Y:S01]  /*495f0*/  IMAD.WIDE R48, R52.reuse, 0x2, R44 ;  /* 0x0000000234307825 */ /* 0x041fe200078e022c */
[----:B------:R-:W2:Y:S01]  /*49600*/  LDL.LU R6, [R1+0x138] ;  /* 0x0001380001067983 */ /* 0x000ea20000300800 */
[----:B------:R-:W0:Y:S02]  /*49610*/  LDCU UR43, c[0x0][0x39c] ;  /* 0x00007380ff2b77ac */ /* 0x000e240008000800 */
[----:B-1----:R-:W-:Y:S01]  /*49620*/  IMAD.WIDE R50, R52, 0x2, R46 ;  /* 0x0000000234327825 */ /* 0x002fe200078e022e */
[----:B------:R1:W-:Y:S01]  /*49630*/  @P3 STG.E.U16 desc[UR8][R48.64], R5 ;  /* 0x0000000530003986 */ /* 0x0003e2000c101508 */
[----:B------:R-:W-:Y:S01]  /*49640*/  ISETP.GE.AND P0, PT, R55, UR67, PT ;  /* 0x0000004337007c0c */ /* 0x000fe2000bf06270 */
[----:B------:R-:W0:Y:S02]  /*49650*/  LDCU UR70, c[0x0][0x3b8] ;  /* 0x00007700ff4677ac */ /* 0x000e240008000800 */
[----:B------:R0:W-:Y:S01]  /*49660*/  @P4 STG.E.U16 desc[UR8][R50.64], R56 ;  /* 0x0000003832004986 */ /* 0x0001e2000c101508 */
[----:B------:R-:W2:Y:S01]  /*49670*/  LDCU UR42, c[0x0][0x398] ;  /* 0x00007300ff2a77ac */ /* 0x000ea20008000800 */
[----:B------:R-:W2:Y:S02]  /*49680*/  LDCU UR38, c[0x0][0x398] ;  /* 0x00007300ff2677ac */ /* 0x000ea40008000800 */
[----:B-1----:R-:W2:Y:S01]  /*49690*/  LDL.LU R5, [R1+0x12c] ;  /* 0x00012c0001057983 */ /* 0x002ea20000300800 */
[C---:B------:R-:W-:Y:S01]  /*496a0*/  IMAD.WIDE R48, R53.reuse, 0x2, R44 ;  /* 0x0000000235307825 */ /* 0x040fe200078e022c */
[----:B------:R-:W1:Y:S03]  /*496b0*/  LDCU UR67, c[0x0][0x39c] ;  /* 0x00007380ff4377ac */ /* 0x000e660008000800 */
[----:B0-----:R-:W-:Y:S01]  /*496c0*/  IMAD.WIDE R50, R53, 0x2, R46 ;  /* 0x0000000235327825 */ /* 0x001fe200078e022e */
[----:B------:R-:W-:Y:S01]  /*496d0*/  PRMT R53, R4, 0x7632, R53 ;  /* 0x0000763204357816 */ /* 0x000fe20000000035 */
[----:B------:R0:W-:Y:S01]  /*496e0*/  @P6 STG.E.U16 desc[UR8][R48.64], R4 ;  /* 0x0000000430006986 */ /* 0x0001e2000c101508 */
[----:B------:R-:W1:Y:S01]  /*496f0*/  LDCU UR69, c[0x0][0x3b8] ;  /* 0x00007700ff4577ac */ /* 0x000e620008000800 */
        /* <DEDUP_REMOVED lines=62> */
[----:B---3--:R3:W-:Y:S01]  /*49ae0*/  @P0 STG.E.U16 desc[UR8][R48.64], R10 ;  /* 0x0000000a30000986 */ /* 0x0087e2000c101508 */
[----:B------:R-:W-:Y:S01]  /*49af0*/  ISETP.LT.AND P2, PT, R60, UR14, !P2 ;  /* 0x0000000e3c007c0c */ /* 0x000fe2000d741270 */
[----:B------:R-:W0:Y:S01]  /*49b00*/  LDCU UR29, c[0x0][0x39c] ;  /* 0x00007380ff1d77ac */ /* 0x000e220008000800 */
[----:B------:R-:W-:Y:S01]  /*49b10*/  ISETP.GE.AND P0, PT, R55, UR60, PT ;  /* 0x0000003c37007c0c */ /* 0x000fe2000bf06270 */
[----:B------:R-:W0:Y:S01]  /*49b20*/  LDCU UR64, c[0x0][0x3b8] ;  /* 0x00007700ff4077ac */ /* 0x000e220008000800 */
[----:B-1----:R-:W-:Y:S01]  /*49b30*/  IMAD.WIDE R50, R53, 0x2, R46 ;  /* 0x0000000235327825 */ /* 0x002fe200078e022e */
[----:B------:R-:W-:Y:S01]  /*49b40*/  PRMT R53, R10, 0x7632, R53 ;  /* 0x000076320a357816 */ /* 0x000fe20000000035 */
[----:B------:R-:W1:Y:S01]  /*49b50*/  LDCU UR76, c[0x0][0x398] ;  /* 0x00007300ff4c77ac */ /* 0x000e620008000800 */
[----:B---3--:R-:W3:Y:S01]  /*49b60*/  LDL.LU R10, [R1+0x154] ;  /* 0x00015400010a7983 */ /* 0x008ee20000300800 */
        /* <DEDUP_REMOVED lines=14> */
[----:B0-----:R-:W3:Y:S01]  /*49c50*/  LDL.LU R7, [R1+0x148] ;  /* 0x0001480001077983 */ /* 0x001ee20000300800 */
[----:B------:R-:W-:Y:S01]  /*49c60*/  IMAD.WIDE R48, R54, 0x2, R44 ;  /* 0x0000000236307825 */ /* 0x000fe200078e022c */
[----:B------:R-:W0:Y:S02]  /*49c70*/  LDCU UR6, c[0x0][0x398] ;  /* 0x00007300ff0677ac */ /* 0x000e240008000800 */
        /* <DEDUP_REMOVED lines=150> */
[----:B------:R-:W-:-:S02]  /*4a5e0*/  VIADD R55, R3, 0x81 ;  /* 0x0000008103377836 */ /* 0x000fc40000000000 */
[----:B------:R-:W-:Y:S01]  /*4a5f0*/  VIADD R54, R2, UR65 ;  /* 0x0000004102367c36 */ /* 0x000fe20008000000 */
[----:B------:R-:W1:Y:S01]  /*4a600*/  LDCU UR18, c[0x0][0x39c] ;  /* 0x00007380ff1277ac */ /* 0x000e620008000800 */
[----:B------:R-:W1:Y:S01]  /*4a610*/  LDCU UR4, c[0x0][0x3b8] ;  /* 0x00007700ff0477ac */ /* 0x000e620008000800 */
[----:B0-----:R-:W2:Y:S01]  /*4a620*/  LDL.LU R4, [R1+0x1dc] ;  /* 0x0001dc0001047983 */ /* 0x001ea20000300800 */
[----:B------:R-:W-:Y:S01]  /*4a630*/  ISETP.LT.AND P3, PT, R61, UR30, !P4 ;  /* 0x0000001e3d007c0c */ /* 0x000fe2000e761270 */
[----:B------:R-:W0:Y:S01]  /*4a640*/  LDCU UR24, c[0x0][0x398] ;  /* 0x00007300ff1877ac */ /* 0x000e220008000800 */
[----:B------:R-:W-:Y:S01]  /*4a650*/  ISETP.GE.AND P2, PT, R55, UR49, PT ;  /* 0x0000003137007c0c */ /* 0x000fe2000bf46270 */
[----:B------:R-:W-:Y:S01]  /*4a660*/  VIADD R55, R3, 0x82 ;  /* 0x0000008203377836 */ /* 0x000fe20000000000 */
[----:B------:R-:W-:Y:S01]  /*4a670*/  ISETP.LT.AND P4, PT, R60, UR68, !P4 ;  /* 0x000000443c007c0c */ /* 0x000fe2000e781270 */
[----:B------:R-:W-:Y:S01]  /*4a680*/  IMAD.WIDE R48, R2, 0x2, R44 ;  /* 0x0000000202307825 */ /* 0x000fe200078e022c */
[----:B------:R-:W-:Y:S01]  /*4a690*/  ISETP.LT.AND P6, PT, R61, UR20, !P2 ;  /* 0x000000143d007c0c */ /* 0x000fe2000d7c1270 */
[----:B------:R0:W-:Y:S01]  /*4a6a0*/  @P5 STG.E.U16 desc[UR8][R50.64], R53 ;  /* 0x0000003532005986 */ /* 0x0001e2000c101508 */
[----:B------:R-:W-:Y:S01]  /*4a6b0*/  ISETP.GE.AND P0, PT, R55, UR63, PT ;  /* 0x0000003f37007c0c */ /* 0x000fe2000bf06270 */
[----:B------:R-:W-:Y:S01]  /*4a6c0*/  VIADD R55, R3, 0x83 ;  /* 0x0000008303377836 */ /* 0x000fe20000000000 */
[----:B------:R-:W-:Y:S01]  /*4a6d0*/  ISETP.LT.AND P2, PT, R60, UR41, !P2 ;  /* 0x000000293c007c0c */ /* 0x000fe2000d741270 */
[----:B------:R-:W-:Y:S01]  /*4a6e0*/  VIADD R52, R54, UR64 ;  /* 0x0000004036347c36 */ /* 0x000fe20008000000 */
[----:B------:R-:W-:Y:S01]  /*4a6f0*/  ISETP.LT.AND P5, PT, R61, UR77, !P0 ;  /* 0x0000004d3d007c0c */ /* 0x000fe2000c7a1270 */
[----:B------:R1:W-:Y:S01]  /*4a700*/  @P3 STG.E.U16 desc[UR8][R48.64], R58 ;  /* 0x0000003a30003986 */ /* 0x0003e2000c101508 */
[----:B------:R-:W-:Y:S01]  /*4a710*/  ISETP.GE.AND P3, PT, R55, UR29, PT ;  /* 0x0000001d37007c0c */ /* 0x000fe2000bf66270 */
[----:B------:R-:W2:Y:S01]  /*4a720*/  LDCU UR30, c[0x0][0x398] ;  /* 0x00007300ff1e77ac */ /* 0x000ea20008000800 */
[----:B0-----:R-:W-:Y:S01]  /*4a730*/  IMAD.WIDE R50, R2, 0x2, R46 ;  /* 0x0000000202327825 */ /* 0x001fe200078e022e */
[----:B------:R-:W-:Y:S01]  /*4a740*/  PRMT R2, R58, 0x7632, R2 ;  /* 0x000076323a027816 */ /* 0x000fe20000000002 */
[----:B------:R-:W0:Y:S01]  /*4a750*/  LDCU UR32, c[0x0][0x3b8] ;  /* 0x00007700ff2077ac */ /* 0x000e220008000800 */
[----:B-1----:R-:W2:Y:S01]  /*4a760*/  LDL.LU R58, [R1+0x1e0] ;  /* 0x0001e000013a7983 */ /* 0x002ea20000300800 */
[----:B------:R-:W-:Y:S01]  /*4a770*/  IMAD.WIDE R48, R54, 0x2, R44 ;  /* 0x0000000236307825 */ /* 0x000fe200078e022c */
[----:B------:R-:W-:Y:S01]  /*4a780*/  ISETP.LT.AND P0, PT, R60, UR76, !P0 ;  /* 0x0000004c3c007c0c */ /* 0x000fe2000c701270 */
[----:B------:R-:W1:Y:S01]  /*4a790*/  LDCU UR65, c[0x0][0x3b8] ;  /* 0x00007700ff4177ac */ /* 0x000e620008000800 */
[----:B------:R0:W-:Y:S01]  /*4a7a0*/  @P4 STG.E.U16 desc[UR8][R50.64], R2 ;  /* 0x0000000232004986 */ /* 0x0001e2000c101508 */
[----:B------:R-:W-:Y:S01]  /*4a7b0*/  VIADD R55, R3, 0x84 ;  /* 0x0000008403377836 */ /* 0x000fe20000000000 */
[----:B------:R-:W-:Y:S01]  /*4a7c0*/  ISETP.LT.AND P4, PT, R61, UR62, !P3 ;  /* 0x0000003e3d007c0c */ /* 0x000fe2000df81270 */
[----:B------:R-:W-:Y:S01]  /*4a7d0*/  VIADD R53, R52, UR50 ;  /* 0x0000003234357c36 */ /* 0x000fe20008000000 */
[----:B----4-:R4:W-:Y:S01]  /*4a7e0*/  @P6 STG.E.U16 desc[UR8][R48.64], R57 ;  /* 0x0000003930006986 */ /* 0x0109e2000c101508 */
        /* <DEDUP_REMOVED lines=688> */
[----:B------:R-:W-:Y:S02]  /*4d2f0*/  ISETP.LT.AND P4, PT, R60, UR61, !P4 ;  /* 0x0000003d3c007c0c */ /* 0x000fe4000e781270 */
[----:B------:R-:W-:Y:S01]  /*4d300*/  ISETP.GE.AND P2, PT, R55, UR47, PT ;  /* 0x0000002f37007c0c */ /* 0x000fe2000bf46270 */
[----:B------:R-:W-:Y:S01]  /*4d310*/  VIADD R55, R3, 0xb2 ;  /* 0x000000b203377836 */ /* 0x000fe20000000000 */
[----:B------:R1:W-:Y:S01]  /*4d320*/  @P5 STG.E.U16 desc[UR8][R50.64], R53 ;  /* 0x0000003532005986 */ /* 0x0003e2000c101508 */
[----:B------:R-:W-:Y:S01]  /*4d330*/  IMAD.WIDE R48, R2, 0x2, R44 ;  /* 0x0000000202307825 */ /* 0x000fe200078e022c */
[----:B------:R-:W-:Y:S01]  /*4d340*/  ISETP.LT.AND P6, PT, R61, UR6, !P2 ;  /* 0x000000063d007c0c */ /* 0x000fe2000d7c1270 */
[----:B------:R-:W0:Y:S01]  /*4d350*/  LDCU UR63, c[0x0][0x39c] ;  /* 0x00007380ff3f77ac */ /* 0x000e220008000800 */
[----:B------:R-:W-:-:S02]  /*4d360*/  ISETP.LT.AND P2, PT, R60, UR14, !P2 ;  /* 0x0000000e3c007c0c */ /* 0x000fc4000d741270 */
[----:B------:R-:W-:Y:S01]  /*4d370*/  ISETP.GE.AND P0, PT, R55, UR60, PT ;  /* 0x0000003c37007c0c */ /* 0x000fe2000bf06270 */
[----:B------:R-:W-:Y:S01]  /*4d380*/  VIADD R55, R3, 0xb3 ;  /* 0x000000b303377836 */ /* 0x000fe20000000000 */
[----:B------:R-:W0:Y:S01]  /*4d390*/  LDCU UR64, c[0x0][0x3b8] ;  /* 0x00007700ff4077ac */ /* 0x000e220008000800 */
[----:B-1----:R-:W-:Y:S01]  /*4d3a0*/  IMAD.WIDE R50, R2, 0x2, R46 ;  /* 0x0000000202327825 */ /* 0x002fe200078e022e */
[----:B------:R-:W-:Y:S01]  /*4d3b0*/  PRMT R2, R58, 0x7632, R2 ;  /* 0x000076323a027816 */ /* 0x000fe20000000002 */
[----:B------:R1:W-:Y:S01]  /*4d3c0*/  @P3 STG.E.U16 desc[UR8][R48.64], R58 ;  /* 0x0000003a30003986 */ /* 0x0003e2000c101508 */
[----:B------:R-:W-:Y:S01]  /*4d3d0*/  ISETP.LT.AND P5, PT, R61, UR75, !P0 ;  /* 0x0000004b3d007c0c */ /* 0x000fe2000c7a1270 */
[----:B------:R-:W-:Y:S01]  /*4d3e0*/  VIADD R52, R54, UR36 ;  /* 0x0000002436347c36 */ /* 0x000fe20008000000 */
[----:B------:R-:W-:Y:S01]  /*4d3f0*/  ISETP.LT.AND P0, PT, R60, UR48, !P0 ;  /* 0x000000303c007c0c */ /* 0x000fe2000c701270 */
[----:B------:R0:W-:Y:S01]  /*4d400*/  @P4 STG.E.U16 desc[UR8][R50.64], R2 ;  /* 0x0000000232004986 */ /* 0x0001e2000c101508 */
[----:B------:R-:W-:Y:S01]  /*4d410*/  ISETP.GE.AND P3, PT, R55, UR40, PT ;  /* 0x0000002837007c0c */ /* 0x000fe2000bf66270 */
[----:B------:R-:W-:Y:S01]  /*4d420*/  VIADD R55, R3, 0xb4 ;  /* 0x000000b403377836 */ /* 0x000fe20000000000 */
[----:B------:R-:W2:Y:S01]  /*4d430*/  LDCU UR41, c[0x0][0x398] ;  /* 0x00007300ff2977ac */ /* 0x000ea20008000800 */
[----:B------:R-:W2:Y:S01]  /*4d440*/  LDCU UR77, c[0x0][0x398] ;  /* 0x00007300ff4d77ac */ /* 0x000ea20008000800 */
[C---:B-1----:R-:W-:Y:S01]  /*4d450*/  IMAD.WIDE R48, R54.reuse, 0x2, R44 ;  /* 0x0000000236307825 */ /* 0x042fe200078e022c */
[----:B------:R-:W1:Y:S03]  /*4d460*/  LDCU UR29, c[0x0][0x39c] ;  /* 0x00007380ff1d77ac */ /* 0x000e660008000800 */
[----:B0-----:R-:W-:Y:S01]  /*4d470*/  IMAD.WIDE R50, R54, 0x2, R46 ;  /* 0x0000000236327825 */ /* 0x001fe200078e022e */
[----:B----4-:R-:W-:Y:S01]  /*4d480*/  PRMT R54, R57, 0x7632, R54 ;  /* 0x0000763239367816 */ /* 0x010fe20000000036 */
[----:B------:R0:W-:Y:S01]  /*4d490*/  @P6 STG.E.U16 desc[UR8][R48.64], R57 ;  /* 0x0000003930006986 */ /* 0x0001e2000c101508 */
[----:B------:R-:W-:Y:S01]  /*4d4a0*/  ISETP.LT.AND P4, PT, R61, UR35, !P3 ;  /* 0x000000233d007c0c */ /* 0x000fe2000df81270 */
[----:B------:R-:W-:Y:S01]  /*4d4b0*/  VIADD R53, R52, UR46 ;  /* 0x0000002e34357c36 */ /* 0x000fe20008000000 */
[----:B------:R-:W-:Y:S01]  /*4d4c0*/  ISETP.LT.AND P3, PT, R60, UR59, !P3 ;  /* 0x0000003b3c007c0c */ /* 0x000fe2000df61270 */
[----:B------:R4:W-:Y:S01]  /*4d4d0*/  @P2 STG.E.U16 desc[UR8][R50.64], R54 ;  /* 0x0000003632002986 */ /* 0x0009e2000c101508 */
[----:B------:R-:W-:Y:S01]  /*4d4e0*/  ISETP.GE.AND P6, PT, R55, UR57, PT ;  /* 0x0000003937007c0c */ /* 0x000fe2000bfc6270 */
[----:B------:R-:W-:Y:S01]  /*4d4f0*/  VIADD R55, R3, 0xb5 ;  /* 0x000000b503377836 */ /* 0x000fe20000000000 */
[----:B------:R-:W1:Y:S01]  /*4d500*/  LDCU UR76, c[0x0][0x398] ;  /* 0x00007300ff4c77ac */ /* 0x000e620008000800 */
[----:B------:R-:W1:Y:S01]  /*4d510*/  LDCU UR62, c[0x0][0x398] ;  /* 0x00007300ff3e77ac */ /* 0x000e620008000800 */
[C---:B0-----:R-:W-:Y:S01]  /*4d520*/  IMAD.WIDE R48, R52.reuse, 0x2, R44 ;  /* 0x0000000234307825 */ /* 0x041fe200078e022c */
[----:B------:R-:W0:Y:S03]  /*4d530*/  LDCU UR50, c[0x0][0x3b8] ;  /* 0x00007700ff3277ac */ /* 0x000e260008000800 */
[----:B----4-:R-:W-:Y:S01]  /*4d540*/  IMAD.WIDE R50, R52, 0x2, R46 ;  /* 0x0000000234327825 */ /* 0x010fe200078e022e */
[----:B------:R-:W-:Y:S01]  /*4d550*/  PRMT R52, R11, 0x7632, R52 ;  /* 0x000076320b347816 */ /* 0x000fe20000000034 */
[----:B------:R4:W-:Y:S01]  /*4d560*/  @P5 STG.E.U16 desc[UR8][R48.64], R11 ;  /* 0x0000000b30005986 */ /* 0x0009e2000c101508 */
[----:B------:R-:W-:Y:S01]  /*4d570*/  ISETP.LT.AND P2, PT, R61, UR44, !P6 ;  /* 0x0000002c3d007c0c */ /* 0x000fe2000f741270 */
[----:B------:R-:W-:Y:S01]  /*4d580*/  VIADD R2, R53, UR45 ;  /* 0x0000002d35027c36 */ /* 0x000fe20008000000 */
[----:B------:R-:W-:Y:S01]  /*4d590*/  ISETP.GE.AND P5, PT, R55, UR10, PT ;  /* 0x0000000a37007c0c */ /* 0x000fe2000bfa6270 */
[----:B------:R0:W-:Y:S01]  /*4d5a0*/  @P0 STG.E.U16 desc[UR8][R50.64], R52 ;  /* 0x0000003432000986 */ /* 0x0001e2000c101508 */
[----:B------:R-:W-:Y:S01]  /*4d5b0*/  ISETP.LT.AND P6, PT, R60, UR31, !P6 ;  /* 0x0000001f3c007c0c */ /* 0x000fe2000f7c1270 */
[----:B------:R-:W-:Y:S01]  /*4d5c0*/  VIADD R55, R3, 0xb6 ;  /* 0x000000b603377836 */ /* 0x000fe20000000000 */
[----:B------:R-:W-:Y:S01]  /*4d5d0*/  ISETP.LT.AND P0, PT, R61, UR58, !P5 ;  /* 0x0000003a3d007c0c */ /* 0x000fe2000ef01270 */
[----:B------:R-:W1:Y:S01]  /*4d5e0*/  LDCU UR27, c[0x0][0x3b8] ;  /* 0x00007700ff1b77ac */ /* 0x000e620008000800 */
[C---:B----4-:R-:W-:Y:S01]  /*4d5f0*/  IMAD.WIDE R48, R53.reuse, 0x2, R44 ;  /* 0x0000000235307825 */ /* 0x050fe200078e022c */
[----:B------:R-:W4:Y:S03]  /*4d600*/  LDCU UR61, c[0x0][0x398] ;  /* 0x00007300ff3d77ac */ /* 0x000f260008000800 */
[----:B0-----:R-:W-:Y:S01]  /*4d610*/  IMAD.WIDE R50, R53, 0x2, R46 ;  /* 0x0000000235327825 */ /* 0x001fe200078e022e */
[----:B---3--:R-:W-:Y:S01]  /*4d620*/  PRMT R53, R10, 0x7632, R53 ;  /* 0x000076320a357816 */ /* 0x008fe20000000035 */
[----:B------:R0:W-:Y:S01]  /*4d630*/  @P4 STG.E.U16 desc[UR8][R48.64], R10 ;  /* 0x0000000a30004986 */ /* 0x0001e2000c101508 */
[----:B------:R-:W-:Y:S01]  /*4d640*/  ISETP.GE.AND P4, PT, R55, UR73, PT ;  /* 0x0000004937007c0c */ /* 0x000fe2000bf86270 */
[----:B------:R-:W-:Y:S01]  /*4d650*/  VIADD R55, R3, 0xb7 ;  /* 0x000000b703377836 */ /* 0x000fe20000000000 */
[----:B------:R-:W-:Y:S01]  /*4d660*/  ISETP.LT.AND P5, PT, R60, UR22, !P5 ;  /* 0x000000163c007c0c */ /* 0x000fe2000efa1270 */
[----:B------:R3:W-:Y:S01]  /*4d670*/  @P3 STG.E.U16 desc[UR8][R50.64], R53 ;  /* 0x0000003532003986 */ /* 0x0007e2000c101508 */
[C---:B------:R-:W-:Y:S01]  /*4d680*/  VIADD R54, R2.reuse, UR28 ;  /* 0x0000001c02367c36 */ /* 0x040fe20008000000 */
[----:B------:R-:W-:Y:S01]  /*4d690*/  ISETP.LT.AND P3, PT, R61, UR34, !P4 ;  /* 0x000000223d007c0c */ /* 0x000fe2000e761270 */
[----:B------:R-:W1:Y:S01]  /*4d6a0*/  LDCU UR47, c[0x0][0x39c] ;  /* 0x00007380ff2f77ac */ /* 0x000e620008000800 */
[----:B------:R-:W1:Y:S01]  /*4d6b0*/  LDCU UR6, c[0x0][0x398] ;  /* 0x00007300ff0677ac */ /* 0x000e620008000800 */
[C---:B0-----:R-:W-:Y:S01]  /*4d6c0*/  IMAD.WIDE R48, R2.reuse, 0x2, R44 ;  /* 0x0000000202307825 */ /* 0x041fe200078e022c */
[----:B------:R-:W4:Y:S01]  /*4d6d0*/  LDL.LU R10, [R1+0x2c0] ;  /* 0x0002c000010a7983 */ /* 0x000f220000300800 */
[----:B------:R-:W0:Y:S02]  /*4d6e0*/  LDCU UR14, c[0x0][0x398] ;  /* 0x00007300ff0e77ac */ /* 0x000e240008000800 */
[----:B---3--:R-:W-:Y:S01]  /*4d6f0*/  IMAD.WIDE R50, R2, 0x2, R46 ;  /* 0x0000000202327825 */ /* 0x008fe200078e022e */
[----:B------:R-:W-:Y:S01]  /*4d700*/  PRMT R2, R7, 0x7632, R2 ;  /* 0x0000763207027816 */ /* 0x000fe20000000002 */
[----:B------:R3:W-:Y:S01]  /*4d710*/  @P2 STG.E.U16 desc[UR8][R48.64], R7 ;  /* 0x0000000730002986 */ /* 0x0007e2000c101508 */
[----:B------:R-:W-:Y:S01]  /*4d720*/  ISETP.GE.AND P2, PT, R55, UR72, PT ;  /* 0x0000004837007c0c */ /* 0x000fe2000bf46270 */
[----:B------:R-:W-:Y:S01]  /*4d730*/  VIADD R52, R54, UR74 ;  /* 0x0000004a36347c36 */ /* 0x000fe20008000000 */
[----:B------:R-:W-:Y:S01]  /*4d740*/  ISETP.LT.AND P4, PT, R60, UR56, !P4 ;  /* 0x000000383c007c0c */ /* 0x000fe2000e781270 */
[----:B------:R0:W-:Y:S01]  /*4d750*/  @P6 STG.E.U16 desc[UR8][R50.64], R2 ;  /* 0x0000000232006986 */ /* 0x0001e2000c101508 */
[----:B------:R-:W-:Y:S01]  /*4d760*/  ISETP.LT.AND P6, PT, R61, UR71, !P2 ;  /* 0x000000473d007c0c */ /* 0x000fe2000d7c1270 */
[----:B------:R-:W1:Y:S01]  /*4d770*/  LDCU UR60, c[0x0][0x39c] ;  /* 0x00007380ff3c77ac */ /* 0x000e620008000800 */
[----:B------:R-:W1:Y:S01]  /*4d780*/  LDCU UR75, c[0x0][0x398] ;  /* 0x00007300ff4b77ac */ /* 0x000e620008000800 */
[C---:B---3--:R-:W-:Y:S01]  /*4d790*/  IMAD.WIDE R48, R54.reuse, 0x2, R44 ;  /* 0x0000000236307825 */ /* 0x048fe200078e022c */
[----:B------:R-:W3:Y:S03]  /*4d7a0*/  LDCU UR36, c[0x0][0x3b8] ;  /* 0x00007700ff2477ac */ /* 0x000ee60008000800 */
[----:B0-----:R-:W-:Y:S01]  /*4d7b0*/  IMAD.WIDE R50, R54, 0x2, R46 ;  /* 0x0000000236327825 */ /* 0x001fe200078e022e */
[----:B------:R-:W0:Y:S03]  /*4d7c0*/  LDCU UR48, c[0x0][0x398] ;  /* 0x00007300ff3077ac */ /* 0x000e260008000800 */
        /* <DEDUP_REMOVED lines=10> */
[C---:B--2---:R-:W-:Y:S01]  /*4d870*/  IMAD.WIDE R48, R52.reuse, 0x2, R44 ;  /* 0x0000000234307825 */ /* 0x044fe200078e022c */
[----:B------:R-:W-:Y:S01]  /*4d880*/  ISETP.GE.AND P0, PT, R55, UR26, PT ;  /* 0x0000001a37007c0c */ /* 0x000fe2000bf06270 */
[----:B------:R-:W2:Y:S03]  /*4d890*/  LDCU UR46, c[0x0][0x3b8] ;  /* 0x00007700ff2e77ac */ /* 0x000ea60008000800 */
[----:B------:R0:W-:Y:S01]  /*4d8a0*/  @P3 STG.E.U16 desc[UR8][R48.64], R5 ;  /* 0x0000000530003986 */ /* 0x0001e2000c101508 */
[----:B-1----:R-:W-:Y:S01]  /*4d8b0*/  IMAD.WIDE R50, R52, 0x2, R46 ;  /* 0x0000000234327825 */ /* 0x002fe200078e022e */
[----:B------:R-:W1:Y:S04]  /*4d8c0*/  LDCU UR59, c[0x0][0x398] ;  /* 0x00007300ff3b77ac */ /* 0x000e680008000800 */
[----:B------:R2:W-:Y:S01]  /*4d8d0*/  @P4 STG.E.U16 desc[UR8][R50.64], R56 ;  /* 0x0000003832004986 */ /* 0x0005e2000c101508 */
[----:B------:R-:W-:Y:S01]  /*4d8e0*/  VIADD R55, R3, 0xb9 ;  /* 0x000000b903377836 */ /* 0x000fe20000000000 */
[----:B------:R-:W1:Y:S01]  /*4d8f0*/  LDCU UR57, c[0x0][0x39c] ;  /* 0x00007380ff3977ac */ /* 0x000e620008000800 */
[C---:B0-----:R-:W-:Y:S01]  /*4d900*/  IMAD.WIDE R48, R53.reuse, 0x2, R44 ;  /* 0x0000000235307825 */ /* 0x041fe200078e022c */
[----:B------:R-:W0:Y:S04]  /*4d910*/  LDCU UR44, c[0x0][0x398] ;  /* 0x00007300ff2c77ac */ /* 0x000e280008000800 */
[----:B------:R1:W-:Y:S01]  /*4d920*/  @P6 STG.E.U16 desc[UR8][R48.64], R4 ;  /* 0x0000000430006986 */ /* 0x0003e2000c101508 */
[----:B--2---:R-:W-:Y:S01]  /*4d930*/  IMAD.WIDE R50, R53, 0x2, R46 ;  /* 0x0000000235327825 */ /* 0x004fe200078e022e */
[----:B------:R-:W-:Y:S01]  /*4d940*/  PRMT R53, R4, 0x7632, R53 ;  /* 0x0000763204357816 */ /* 0x000fe20000000035 */
[----:B------:R-:W2:Y:S02]  /*4d950*/  LDCU UR45, c[0x0][0x3b8] ;  /* 0x00007700ff2d77ac */ /* 0x000ea40008000800 */
[----:B------:R-:W-:Y:S01]  /*4d960*/  VIADD R54, R2, UR70 ;  /* 0x0000004602367c36 */ /* 0x000fe20008000000 */
[----:B------:R-:W0:Y:S01]  /*4d970*/  LDCU UR31, c[0x0][0x398] ;  /* 0x00007300ff1f77ac */ /* 0x000e220008000800 */
[----:B------:R-:W0:Y:S01]  /*4d980*/  LDCU UR10, c[0x0][0x39c] ;  /* 0x00007380ff0a77ac */ /* 0x000e220008000800 */
[----:B-1----:R-:W2:Y:S01]  /*4d990*/  LDL.LU R4, [R1+0x2d0] ;  /* 0x0002d00001047983 */ /* 0x002ea20000300800 */
[----:B------:R-:W-:-:S02]  /*4d9a0*/  ISETP.LT.AND P5, PT, R61, UR33, !P0 ;  /* 0x000000213d007c0c */ /* 0x000fc4000c7a1270 */
[----:B------:R-:W-:Y:S01]  /*4d9b0*/  ISETP.GE.AND P3, PT, R55, UR52, PT ;  /* 0x0000003437007c0c */ /* 0x000fe2000bf66270 */
[----:B------:R-:W3:Y:S01]  /*4d9c0*/  LDL.LU R5, [R1+0x2c4] ;  /* 0x0002c40001057983 */ /* 0x000ee20000300800 */
[----:B------:R-:W-:Y:S01]  /*4d9d0*/  ISETP.LT.AND P0, PT, R60, UR55, !P0 ;  /* 0x000000373c007c0c */ /* 0x000fe2000c701270 */
[----:B------:R-:W-:Y:S01]  /*4d9e0*/  VIADD R55, R3, 0xba ;  /* 0x000000ba03377836 */ /* 0x000fe20000000000 */
[----:B------:R-:W-:Y:S01]  /*4d9f0*/  ISETP.LT.AND P4, PT, R61, UR51, !P3 ;  /* 0x000000333d007c0c */ /* 0x000fe2000df81270 */
[----:B------:R-:W3:Y:S01]  /*4da00*/  LDL.LU R6, [R1+0x2d4] ;  /* 0x0002d40001067983 */ /* 0x000ee20000300800 */
[----:B------:R-:W-:Y:S01]  /*4da10*/  IMAD.WIDE R48, R2, 0x2, R44 ;  /* 0x0000000202307825 */ /* 0x000fe200078e022c */
[----:B------:R-:W1:Y:S02]  /*4da20*/  LDCU UR58, c[0x0][0x398] ;  /* 0x00007300ff3a77ac */ /* 0x000e640008000800 */
[----:B------:R-:W3:Y:S01]  /*4da30*/  LDL.LU R7, [R1+0x2c8] ;  /* 0x0002c80001077983 */ /* 0x000ee20000300800 */
[----:B------:R-:W-:Y:S01]  /*4da40*/  ISETP.GE.AND P6, PT, R55, UR43, PT ;  /* 0x0000002b37007c0c */ /* 0x000fe2000bfc6270 */
[----:B------:R-:W0:Y:S02]  /*4da50*/  LDCU UR73, c[0x0][0x39c] ;  /* 0x00007380ff4977ac */ /* 0x000e240008000800 */
[----:B------:R-:W3:Y:S01]  /*4da60*/  LDL.LU R58, [R1+0x2d8] ;  /* 0x0002d800013a7983 */ /* 0x000ee20000300800 */
[----:B------:R-:W-:Y:S01]  /*4da70*/  ISETP.LT.AND P3, PT, R60, UR42, !P3 ;  /* 0x0000002a3c007c0c */ /* 0x000fe2000df61270 */
[----:B------:R-:W0:Y:S02]  /*4da80*/  LDCU UR28, c[0x0][0x3b8] ;  /* 0x00007700ff1c77ac */ /* 0x000e240008000800 */
[----:B------:R-:W3:Y:S01]  /*4da90*/  LDL.LU R57, [R1+0x2cc] ;  /* 0x0002cc0001397983 */ /* 0x000ee20000300800 */
[----:B------:R-:W-:Y:S01]  /*4daa0*/  VIADD R55, R3, 0xbb ;  /* 0x000000bb03377836 */ /* 0x000fe20000000000 */
[----:B------:R-:W0:Y:S02]  /*4dab0*/  LDCU UR22, c[0x0][0x398] ;  /* 0x00007300ff1677ac */ /* 0x000e240008000800 */
[----:B------:R-:W3:Y:S01]  /*4dac0*/  LDL.LU R11, [R1+0x2dc] ;  /* 0x0002dc00010b7983 */ /* 0x000ee20000300800 */
[----:B------:R-:W0:Y:S03]  /*4dad0*/  LDCU UR34, c[0x0][0x398] ;  /* 0x00007300ff2277ac */ /* 0x000e260008000800 */
[----:B------:R1:W-:Y:S01]  /*4dae0*/  @P2 STG.E.U16 desc[UR8][R50.64], R53 ;  /* 0x0000003532002986 */ /* 0x0003e2000c101508 */
[----:B------:R-:W-:Y:S01]  /*4daf0*/  ISETP.LT.AND P2, PT, R61, UR38, !P6 ;  /* 0x000000263d007c0c */ /* 0x000fe2000f741270 */
[----:B------:R-:W-:Y:S01]  /*4db00*/  VIADD R52, R54, UR69 ;  /* 0x0000004536347c36 */ /* 0x000fe20008000000 */
[----:B------:R-:W-:Y:S01]  /*4db10*/  ISETP.LT.AND P6, PT, R60, UR53, !P6 ;  /* 0x000000353c007c0c */ /* 0x000fe2000f7c1270 */
[----:B------:R-:W3:Y:S01]  /*4db20*/  LDL.LU R59, [R1+0x2e0] ;  /* 0x0002e000013b7983 */ /* 0x000ee20000300800 */
        /* <DEDUP_REMOVED lines=9> */
[----:B----4-:R-:W-:Y:S01]  /*4dbc0*/  PRMT R2, R10, 0x7632, R2 ;  /* 0x000076320a027816 */ /* 0x010fe20000000002 */
[----:B------:R4:W-:Y:S01]  /*4dbd0*/  @P5 STG.E.U16 desc[UR8][R48.64], R10 ;  /* 0x0000000a30005986 */ /* 0x0009e2000c101508 */
[----:B------:R-:W-:Y:S01]  /*4dbe0*/  ISETP.GE.AND P5, PT, R55, UR67, PT ;  /* 0x0000004337007c0c */ /* 0x000fe2000bfa6270 */
[----:B------:R-:W-:Y:S01]  /*4dbf0*/  VIADD R55, R3, 0xbc ;  /* 0x000000bc03377836 */ /* 0x000fe20000000000 */
[----:B------:R-:W0:Y:S01]  /*4dc00*/  LDCU UR33, c[0x0][0x398] ;  /* 0x00007300ff2177ac */ /* 0x000e220008000800 */
[----:B------:R1:W-:Y:S01]  /*4dc10*/  @P0 STG.E.U16 desc[UR8][R50.64], R2 ;  /* 0x0000000232000986 */ /* 0x0003e2000c101508 */
[----:B------:R-:W-:Y:S01]  /*4dc20*/  ISETP.LT.AND P0, PT, R61, UR66, !P5 ;  /* 0x000000423d007c0c */ /* 0x000fe2000ef01270 */
[----:B------:R-:W0:Y:S01]  /*4dc30*/  LDCU UR54, c[0x0][0x3b8] ;  /* 0x00007700ff3677ac */ /* 0x000e220008000800 */
[----:B------:R-:W0:Y:S01]  /*4dc40*/  LDCU UR52, c[0x0][0x39c] ;  /* 0x00007380ff3477ac */ /* 0x000e220008000800 */
[C---:B----4-:R-:W-:Y:S01]  /*4dc50*/  IMAD.WIDE R48, R54.reuse, 0x2, R44 ;  /* 0x0000000236307825 */ /* 0x050fe200078e022c */
[----:B------:R-:W4:Y:S01]  /*4dc60*/  LDL.LU R10, [R1+0x1400] ;  /* 0x00140000010a7983 */ /* 0x000f220000300800 */
[----:B------:R-:W0:Y:S02]  /*4dc70*/  LDCU UR67, c[0x0][0x39c] ;  /* 0x00007380ff4377ac */ /* 0x000e240008000800 */
[----:B-1----:R-:W-:Y:S01]  /*4dc80*/  IMAD.WIDE R50, R54, 0x2, R46 ;  /* 0x0000000236327825 */ /* 0x002fe200078e022e */
[----:B------:R-:W-:Y:S01]  /*4dc90*/  ISETP.LT.AND P5, PT, R60, UR24, !P5 ;  /* 0x000000183c007c0c */ /* 0x000fe2000efa1270 */
[----:B------:R-:W1:Y:S02]  /*4dca0*/  LDCU UR55, c[0x0][0x398] ;  /* 0x00007300ff3777ac */ /* 0x000e640008000800 */
        /* <DEDUP_REMOVED lines=12> */
[----:B--2---:R-:W-:Y:S01]  /*4dd70*/  PRMT R54, R4, 0x7632, R54 ;  /* 0x0000763204367816 */ /* 0x004fe20000000036 */
[----:B------:R2:W-:Y:S01]  /*4dd80*/  @P4 STG.E.U16 desc[UR8][R48.64], R4 ;  /* 0x0000000430004986 */ /* 0x0005e2000c101508 */
[----:B------:R-:W-:Y:S01]  /*4dd90*/  ISETP.GE.AND P4, PT, R55, UR18, PT ;  /* 0x0000001237007c0c */ /* 0x000fe2000bf86270 */
[----:B------:R-:W-:Y:S01]  /*4dda0*/  VIADD R55, R3, 0xbd ;  /* 0x000000bd03377836 */ /* 0x000fe20000000000 */
[----:B------:R-:W0:Y:S01]  /*4ddb0*/  LDCU UR18, c[0x0][0x39c] ;  /* 0x00007380ff1277ac */ /* 0x000e220008000800 */
[----:B------:R1:W-:Y:S01]  /*4ddc0*/  @P3 STG.E.U16 desc[UR8][R50.64], R54 ;  /* 0x0000003632003986 */ /* 0x0003e2000c101508 */
[----:B------:R-:W-:Y:S01]  /*4ddd0*/  ISETP.LT.AND P3, PT, R61, UR30, !P4 ;  /* 0x0000001e3d007c0c */ /* 0x000fe2000e761270 */
[----:B--2---:R-:W-:-:S02]  /*4dde0*/  IMAD.WIDE R48, R52, 0x2, R44 ;  /* 0x0000000234307825 */ /* 0x004fc400078e022c */
[----:B------:R-:W2:Y:S02]  /*4ddf0*/  LDL.LU R4, [R1+0x13fc] ;  /* 0x0013fc0001047983 */ /* 0x000ea40000300800 */
[----:B-1----:R-:W-:Y:S01]  /*4de00*/  IMAD.WIDE R50, R52, 0x2, R46 ;  /* 0x0000000234327825 */ /* 0x002fe200078e022e */
[----:B---3--:R-:W-:Y:S01]  /*4de10*/  PRMT R52, R5, 0x7632, R52 ;  /* 0x0000763205347816 */ /* 0x008fe20000000034 */
[----:B------:R1:W-:Y:S01]  /*4de20*/  @P2 STG.E.U16 desc[UR8][R48.64], R5 ;  /* 0x0000000530002986 */ /* 0x0003e2000c101508 */
[----:B------:R-:W-:Y:S01]  /*4de30*/  ISETP.GE.AND P2, PT, R55, UR49, PT ;  /* 0x0000003137007c0c */ /* 0x000fe2000bf46270 */
[----:B------:R-:W-:Y:S01]  /*4de40*/  VIADD R54, R2, UR65 ;  /* 0x0000004102367c36 */ /* 0x000fe20008000000 */
[----:B------:R-:W-:Y:S01]  /*4de50*/  ISETP.LT.AND P4, PT, R60, UR68, !P4 ;  /* 0x000000443c007c0c */ /* 0x000fe2000e781270 */
[----:B------:R3:W-:Y:S01]  /*4de60*/  @P6 STG.E.U16 desc[UR8][R50.64], R52 ;  /* 0x0000003432006986 */ /* 0x0007e2000c101508 */
[----:B------:R-:W-:Y:S01]  /*4de70*/  ISETP.LT.AND P6, PT, R61, UR20, !P2 ;  /* 0x000000143d007c0c */ /* 0x000fe2000d7c1270 */
[----:B------:R-:W0:Y:S01]  /*4de80*/  LDCU UR30, c[0x0][0x398] ;  /* 0x00007300ff1e77ac */ /* 0x000e220008000800 */
[----:B-1----:R-:W-:Y:S01]  /*4de90*/  IMAD.WIDE R48, R53, 0x2, R44 ;  /* 0x0000000235307825 */ /* 0x002fe200078e022c */
[----:B------:R-:W4:Y:S01]  /*4dea0*/  LDL.LU R5, [R1+0x13f8] ;  /* 0x0013f80001057983 */ /* 0x000f220000300800 */
[----:B------:R-:W-:Y:S01]  /*4deb0*/  PRMT R56, R57, 0x7632, R56 ;  /* 0x0000763239387816 */ /* 0x000fe20000000038 */
[----:B------:R-:W1:Y:S01]  /*4dec0*/  LDCU UR68, c[0x0][0x398] ;  /* 0x00007300ff4477ac */ /* 0x000e620008000800 */
[----:B---3--:R-:W-:Y:S01]  /*4ded0*/  IMAD.WIDE R50, R53, 0x2, R46 ;  /* 0x0000000235327825 */ /* 0x008fe200078e022e */
[----:B------:R-:W-:Y:S01]  /*4dee0*/  PRMT R53, R6, 0x7632, R53 ;  /* 0x0000763206357816 */ /* 0x000fe20000000035 */
[----:B------:R3:W-:Y:S01]  /*4def0*/  @P0 STG.E.U16 desc[UR8][R48.64], R6 ;  /* 0x0000000630000986 */ /* 0x0007e2000c101508 */
[----:B------:R-:W0:Y:S01]  /*4df00*/  LDCU UR49, c[0x0][0x39c] ;  /* 0x00007380ff3177ac */ /* 0x000e220008000800 */
[----:B------:R-:W-:-:S02]  /*4df10*/  VIADD R55, R3, 0xbe ;  /* 0x000000be03377836 */ /* 0x000fc40000000000 */
[----:B------:R1:W-:Y:S01]  /*4df20*/  @P5 STG.E.U16 desc[UR8][R50.64], R53 ;  /* 0x0000003532005986 */ /* 0x0003e2000c101508 */
[----:B------:R-:W-:Y:S01]  /*4df30*/  VIADD R52, R54, UR64 ;  /* 0x0000004036347c36 */ /* 0x000fe20008000000 */
[----:B------:R-:W-:Y:S01]  /*4df40*/  ISETP.LT.AND P2, PT, R60, UR41, !P2 ;  /* 0x000000293c007c0c */ /* 0x000fe2000d741270 */
[----:B------:R-:W0:Y:S01]  /*4df50*/  LDCU UR20, c[0x0][0x398] ;  /* 0x00007300ff1477ac */ /* 0x000e220008000800 */
[----:B------:R-:W0:Y:S01]  /*4df60*/  LDCU UR65, c[0x0][0x3b8] ;  /* 0x00007700ff4177ac */ /* 0x000e220008000800 */
[C---:B---3--:R-:W-:Y:S01]  /*4df70*/  IMAD.WIDE R48, R2.reuse, 0x2, R44 ;  /* 0x0000000202307825 */ /* 0x048fe200078e022c */
[----:B------:R-:W-:Y:S01]  /*4df80*/  ISETP.GE.AND P0, PT, R55, UR63, PT ;  /* 0x0000003f37007c0c */ /* 0x000fe2000bf06270 */
[----:B------:R-:W3:Y:S01]  /*4df90*/  LDL.LU R6, [R1+0x13f4] ;  /* 0x0013f40001067983 */ /* 0x000ee20000300800 */
[----:B------:R-:W0:Y:S01]  /*4dfa0*/  LDCU UR63, c[0x0][0x39c] ;  /* 0x00007380ff3f77ac */ /* 0x000e220008000800 */
[----:B-1----:R-:W-:Y:S01]  /*4dfb0*/  IMAD.WIDE R50, R2, 0x2, R46 ;  /* 0x0000000202327825 */ /* 0x002fe200078e022e */
[----:B------:R-:W-:Y:S01]  /*4dfc0*/  PRMT R2, R7, 0x7632, R2 ;  /* 0x0000763207027816 */ /* 0x000fe20000000002 */
[----:B------:R1:W-:Y:S01]  /*4dfd0*/  @P3 STG.E.U16 desc[UR8][R48.64], R7 ;  /* 0x0000000730003986 */ /* 0x0003e2000c101508 */
[----:B------:R-:W0:Y:S03]  /*4dfe0*/  LDCU UR41, c[0x0][0x398] ;  /* 0x00007300ff2977ac */ /* 0x000e260008000800 */
[----:B------:R0:W-:Y:S01]  /*4dff0*/  @P4 STG.E.U16 desc[UR8][R50.64], R2 ;  /* 0x0000000232004986 */ /* 0x0001e2000c101508 */
[----:B------:R-:W-:Y:S01]  /*4e000*/  ISETP.LT.AND P5, PT, R61, UR77, !P0 ;  /* 0x0000004d3d007c0c */ /* 0x000fe2000c7a1270 */
[----:B------:R-:W-:Y:S01]  /*4e010*/  VIADD R55, R3, 0xbf ;  /* 0x000000bf03377836 */ /* 0x000fe20000000000 */
[----:B------:R-:W2:Y:S01]  /*4e020*/  LDCU UR64, c[0x0][0x3b8] ;  /* 0x00007700ff4077ac */ /* 0x000ea20008000800 */
[C---:B-1----:R-:W-:Y:S01]  /*4e030*/  IMAD.WIDE R48, R54.reuse, 0x2, R44 ;  /* 0x0000000236307825 */ /* 0x042fe200078e022c */
[----:B------:R-:W3:Y:S01]  /*4e040*/  LDL.LU R7, [R1+0x13f0] ;  /* 0x0013f00001077983 */ /* 0x000ee20000300800 */
[----:B------:R-:W1:Y:S02]  /*4e050*/  LDCU UR77, c[0x0][0x398] ;  /* 0x00007300ff4d77ac */ /* 0x000e640008000800 */
[----:B0-----:R-:W-:Y:S01]  /*4e060*/  IMAD.WIDE R50, R54, 0x2, R46 ;  /* 0x0000000236327825 */ /* 0x001fe200078e022e */
[----:B------:R-:W-:Y:S01]  /*4e070*/  PRMT R54, R58, 0x7632, R54 ;  /* 0x000076323a367816 */ /* 0x000fe20000000036 */
[----:B------:R0:W-:Y:S01]  /*4e080*/  @P6 STG.E.U16 desc[UR8][R48.64], R58 ;  /* 0x0000003a30006986 */ /* 0x0001e2000c101508 */
[----:B------:R-:W-:-:S03]  /*4e090*/  ISETP.GE.AND P3, PT, R55, UR29, PT ;  /* 0x0000001d37007c0c */ /* 0x000fc6000bf66270 */
[----:B0-----:R-:W3:Y:S01]  /*4e0a0*/  LDL.LU R58, [R1+0x2e4] ;  /* 0x0002e400013a7983 */ /* 0x001ee20000300800 */
[----:B------:R-:W-:Y:S01]  /*4e0b0*/  IMAD.WIDE R48, R52, 0x2, R44 ;  /* 0x0000000234307825 */ /* 0x000fe200078e022c */
[----:B------:R-:W-:Y:S01]  /*4e0c0*/  ISETP.LT.AND P0, PT, R60, UR76, !P0 ;  /* 0x0000004c3c007c0c */ /* 0x000fe2000c701270 */
[----:B------:R-:W0:Y:S01]  /*4e0d0*/  LDCU UR76, c[0x0][0x398] ;  /* 0x00007300ff4c77ac */ /* 0x000e220008000800 */
[----:B------:R1:W-:Y:S01]  /*4e0e0*/  @P2 STG.E.U16 desc[UR8][R50.64], R54 ;  /* 0x0000003632002986 */ /* 0x0003e2000c101508 */
[----:B------:R-:W-:Y:S01]  /*4e0f0*/  ISETP.LT.AND P4, PT, R61, UR62, !P3 ;  /* 0x0000003e3d007c0c */ /* 0x000fe2000df81270 */
[C---:B------:R-:W-:Y:S01]  /*4e100*/  VIADD R53, R52.reuse, UR50 ;  /* 0x0000003234357c36 */ /* 0x040fe20008000000 */
[----:B------:R-:W0:Y:S01]  /*4e110*/  LDCU UR29, c[0x0][0x39c] ;  /* 0x00007380ff1d77ac */ /* 0x000e220008000800 */
[----:B------:R1:W-:Y:S02]  /*4e120*/  @P5 STG.E.U16 desc[UR8][R48.64], R57 ;  /* 0x0000003930005986 */ /* 0x0003e4000c101508 */
[----:B-1----:R-:W-:Y:S01]  /*4e130*/  IMAD.WIDE R50, R52, 0x2, R46 ;  /* 0x0000000234327825 */ /* 0x002fe200078e022e */
[----:B------:R-:W-:Y:S01]  /*4e140*/  ISETP.LT.AND P3, PT, R60, UR61, !P3 ;  /* 0x0000003d3c007c0c */ /* 0x000fe2000df61270 */
[----:B------:R-:W1:Y:S01]  /*4e150*/  LDCU UR62, c[0x0][0x398] ;  /* 0x00007300ff3e77ac */ /* 0x000e620008000800 */
[----:B------:R-:W4:Y:S01]  /*4e160*/  LDL.LU R57, [R1+0x2e8] ;  /* 0x0002e80001397983 */ /* 0x000f220000300800 */
[C---:B------:R-:W-:Y:S01]  /*4e170*/  IMAD.WIDE R48, R53.reuse, 0x2, R44 ;  /* 0x0000000235307825 */ /* 0x040fe200078e022c */
[----:B------:R-:W0:Y:S02]  /*4e180*/  LDCU UR61, c[0x0][0x398] ;  /* 0x00007300ff3d77ac */ /* 0x000e240008000800 */
[----:B------:R1:W-:Y:S01]  /*4e190*/  @P0 STG.E.U16 desc[UR8][R50.64], R56 ;  /* 0x0000003832000986 */ /* 0x0003e2000c101508 */
[C---:B------:R-:W-:Y:S01]  /*4e1a0*/  VIADD R2, R53.reuse, UR27 ;  /* 0x0000001b35027c36 */ /* 0x040fe20008000000 */
[----:B------:R-:W0:Y:S02]  /*4e1b0*/  LDCU UR50, c[0x0][0x3b8] ;  /* 0x00007700ff3277ac */ /* 0x000e240008000800 */
[----:B------:R1:W-:Y:S02]  /*4e1c0*/  @P4 STG.E.U16 desc[UR8][R48.64], R11 ;  /* 0x0000000b30004986 */ /* 0x0003e4000c101508 */
[----:B-1----:R-:W-:Y:S01]  /*4e1d0*/  IMAD.WIDE R50, R53, 0x2, R46 ;  /* 0x0000000235327825 */ /* 0x002fe200078e022e */
[----:B------:R-:W-:Y:S01]  /*4e1e0*/  PRMT R53, R11, 0x7632, R53 ;  /* 0x000076320b357816 */ /* 0x000fe20000000035 */
[----:B------:R-:W1:Y:S01]  /*4e1f0*/  LDCU UR27, c[0x0][0x3b8] ;  /* 0x00007700ff1b77ac */ /* 0x000e620008000800 */
[----:B------:R-:W4:Y:S01]  /*4e200*/  LDL.LU R11, [R1+0x2ec] ;  /* 0x0002ec00010b7983 */ /* 0x000f220000300800 */
[----:B------:R-:W-:-:S05]  /*4e210*/  VIADD R55, R3, 0xc0 ;  /* 0x000000c003377836 */ /* 0x000fca0000000000 */
[----:B------:R-:W-:Y:S01]  /*4e220*/  ISETP.GE.AND P6, PT, R55, UR47, PT ;  /* 0x0000002f37007c0c */ /* 0x000fe2000bfc6270 */
[----:B------:R-:W-:Y:S01]  /*4e230*/  VIADD R55, R3, 0xc1 ;  /* 0x000000c103377836 */ /* 0x000fe20000000000 */
[----:B------:R0:W-:Y:S01]  /*4e240*/  @P3 STG.E.U16 desc[UR8][R50.64], R53 ;  /* 0x0000003532003986 */ /* 0x0001e2000c101508 */
[C---:B------:R-:W-:Y:S01]  /*4e250*/  VIADD R54, R2.reuse, UR36 ;  /* 0x0000002402367c36 */ /* 0x040fe20008000000 */
[----:B------:R-:W-:Y:S01]  /*4e260*/  ISETP.LT.AND P2, PT, R61, UR6, !P6 ;  /* 0x000000063d007c0c */ /* 0x000fe2000f741270 */
[----:B------:R-:W-:Y:S01]  /*4e270*/  IMAD.WIDE R48, R2, 0x2, R44 ;  /* 0x0000000202307825 */ /* 0x000fe200078e022c */
[----:B------:R-:W-:Y:S01]  /*4e280*/  ISETP.LT.AND P6, PT, R60, UR14, !P6 ;  /* 0x0000000e3c007c0c */ /* 0x000fe2000f7c1270 */
[----:B------:R-:W1:Y:S01]  /*4e290*/  LDCU UR47, c[0x0][0x39c] ;  /* 0x00007380ff2f77ac */ /* 0x000e620008000800 */
[----:B------:R-:W-:Y:S01]  /*4e2a0*/  ISETP.GE.AND P5, PT, R55, UR60, PT ;  /* 0x0000003c37007c0c */ /* 0x000fe2000bfa6270 */
[----:B------:R-:W-:Y:S02]  /*4e2b0*/  VIADD R55, R3, 0xc2 ;  /* 0x000000c203377836 */ /* 0x000fe40000000000 */
[----:B0-----:R-:W-:Y:S01]  /*4e2c0*/  IMAD.WIDE R50, R2, 0x2, R46 ;  /* 0x0000000202327825 */ /* 0x001fe200078e022e */
[----:B------:R-:W-:Y:S01]  /*4e2d0*/  ISETP.LT.AND P0, PT, R61, UR75, !P5 ;  /* 0x0000004b3d007c0c */ /* 0x000fe2000ef01270 */
[----:B------:R-:W0:Y:S01]  /*4e2e0*/  LDCU UR6, c[0x0][0x398] ;  /* 0x00007300ff0677ac */ /* 0x000e220008000800 */
[----:B------:R-:W-:-:S02]  /*4e2f0*/  ISETP.LT.AND P5, PT, R60, UR48, !P5 ;  /* 0x000000303c007c0c */ /* 0x000fc4000efa1270 */
[----:B------:R-:W-:Y:S01]  /*4e300*/  PRMT R2, R59, 0x7632, R2 ;  /* 0x000076323b027816 */ /* 0x000fe20000000002 */
[----:B------:R1:W-:Y:S01]  /*4e310*/  @P2 STG.E.U16 desc[UR8][R48.64], R59 ;  /* 0x0000003b30002986 */ /* 0x0003e2000c101508 */
[----:B------:R-:W-:Y:S01]  /*4e320*/  ISETP.GE.AND P4, PT, R55, UR40, PT ;  /* 0x0000002837007c0c */ /* 0x000fe2000bf86270 */
[----:B------:R-:W-:Y:S01]  /*4e330*/  VIADD R55, R3, 0xc3 ;  /* 0x000000c303377836 */ /* 0x000fe20000000000 */
[----:B------:R-:W0:Y:S01]  /*4e340*/  LDCU UR60, c[0x0][0x39c] ;  /* 0x00007380ff3c77ac */ /* 0x000e220008000800 */
[----:B------:R1:W-:Y:S01]  /*4e350*/  @P6 STG.E.U16 desc[UR8][R50.64], R2 ;  /* 0x0000000232006986 */ /* 0x0003e2000c101508 */
[----:B------:R-:W-:Y:S01]  /*4e360*/  ISETP.LT.AND P3, PT, R61, UR35, !P4 ;  /* 0x000000233d007c0c */ /* 0x000fe2000e761270 */
[----:B------:R-:W-:Y:S01]  /*4e370*/  VIADD R52, R54, UR46 ;  /* 0x0000002e36347c36 */ /* 0x000fe20008000000 */
[----:B------:R-:W-:Y:S01]  /*4e380*/  ISETP.LT.AND P4, PT, R60, UR59, !P4 ;  /* 0x0000003b3c007c0c */ /* 0x000fe2000e781270 */
[----:B------:R-:W0:Y:S01]  /*4e390*/  LDCU UR14, c[0x0][0x398] ;  /* 0x00007300ff0e77ac */ /* 0x000e220008000800 */
[----:B------:R-:W-:Y:S01]  /*4e3a0*/  ISETP.GE.AND P2, PT, R55, UR57, PT ;  /* 0x0000003937007c0c */ /* 0x000fe2000bf46270 */
[----:B------:R-:W-:-:S02]  /*4e3b0*/  VIADD R55, R3, 0xc4 ;  /* 0x000000c403377836 */ /* 0x000fc40000000000 */
[C---:B-1----:R-:W-:Y:S01]  /*4e3c0*/  IMAD.WIDE R48, R54.reuse, 0x2, R44 ;  /* 0x0000000236307825 */ /* 0x042fe200078e022c */
[----:B------:R-:W1:Y:S03]  /*4e3d0*/  LDCU UR75, c[0x0][0x398] ;  /* 0x00007300ff4b77ac */ /* 0x000e660008000800 */
[----:B------:R-:W-:Y:S01]  /*4e3e0*/  IMAD.WIDE R50, R54, 0x2, R46 ;  /* 0x0000000236327825 */ /* 0x000fe200078e022e */
[----:B------:R-:W-:Y:S01]  /*4e3f0*/  ISETP.LT.AND P6, PT, R61, UR44, !P2 ;  /* 0x0000002c3d007c0c */ /* 0x000fe2000d7c1270 */
[----:B------:R-:W0:Y:S01]  /*4e400*/  LDCU UR57, c[0x0][0x39c] ;  /* 0x00007380ff3977ac */ /* 0x000e220008000800 */
        /* <DEDUP_REMOVED lines=16> */
[----:B------:R-:W0:Y:S02]  /*4e510*/  LDCU UR10, c[0x0][0x39c] ;  /* 0x00007380ff0a77ac */ /* 0x000e240008000800 */
[----:B------:R1:W-:Y:S01]  /*4e520*/  @P5 STG.E.U16 desc[UR8][R50.64], R54 ;  /* 0x0000003632005986 */ /* 0x0003e2000c101508 */
[----:B------:R-:W-:Y:S01]  /*4e530*/  ISETP.LT.AND P5, PT, R61, UR58, !P0 ;  /* 0x0000003a3d007c0c */ /* 0x000fe2000c7a1270 */
[----:B------:R-:W0:Y:S01]  /*4e540*/  LDCU UR58, c[0x0][0x398] ;  /* 0x00007300ff3a77ac */ /* 0x000e220008000800 */
[----:B--2---:R-:W-:-:S04]  /*4e550*/  IMAD.WIDE R48, R52, 0x2, R44 ;  /* 0x0000000234307825 */ /* 0x004fc800078e022c */
[----:B-1----:R-:W-:-:S04]  /*4e560*/  IMAD.WIDE R50, R52, 0x2, R46 ;  /* 0x0000000234327825 */ /* 0x002fc800078e022e */
[C---:B------:R-:W-:Y:S01]  /*4e570*/  VIADD R54, R3.reuse, 0xc5 ;  /* 0x000000c503367836 */ /* 0x040fe20000000000 */
[----:B------:R-:W-:Y:S01]  /*4e580*/  ISETP.LT.AND P0, PT, R60, UR22, !P0 ;  /* 0x000000163c007c0c */ /* 0x000fe2000c701270 */
[----:B------:R-:W-:Y:S01]  /*4e590*/  VIADD R4, R2, UR74 ;  /* 0x0000004a02047c36 */ /* 0x000fe20008000000 */
[----:B------:R-:W1:Y:S01]  /*4e5a0*/  LDCU UR22, c[0x0][0x398] ;  /* 0x00007300ff1677ac */ /* 0x000e620008000800 */
[----:B------:R-:W2:Y:S01]  /*4e5b0*/  LDCU UR74, c[0x0][0x3b8] ;  /* 0x00007700ff4a77ac */ /* 0x000ea20008000800 */
[----:B---3--:R-:W-:Y:S01]  /*4e5c0*/  PRMT R52, R58, 0x7632, R52 ;  /* 0x000076323a347816 */ /* 0x008fe20000000034 */
[----:B------:R3:W-:Y:S01]  /*4e5d0*/  @P3 STG.E.U16 desc[UR8][R48.64], R58 ;  /* 0x0000003a30003986 */ /* 0x0007e2000c101508 */
[----:B------:R-:W-:Y:S01]  /*4e5e0*/  ISETP.GE.AND P3, PT, R54, UR73, PT ;  /* 0x0000004936007c0c */ /* 0x000fe2000bf66270 */
[----:B------:R-:W-:Y:S01]  /*4e5f0*/  VIADD R54, R3, 0xc6 ;  /* 0x000000c603367836 */ /* 0x000fe20000000000 */
[----:B------:R-:W0:Y:S01]  /*4e600*/  LDCU UR73, c[0x0][0x39c] ;  /* 0x00007380ff4977ac */ /* 0x000e220008000800 */
[----:B------:R1:W-:Y:S01]  /*4e610*/  @P4 STG.E.U16 desc[UR8][R50.64], R52 ;  /* 0x0000003432004986 */ /* 0x0003e2000c101508 */
[----:B------:R-:W-:Y:S01]  /*4e620*/  ISETP.LT.AND P4, PT, R61, UR34, !P3 ;  /* 0x000000223d007c0c */ /* 0x000fe2000df81270 */
[----:B---3--:R-:W-:-:S04]  /*4e630*/  IMAD.WIDE R48, R53, 0x2, R44 ;  /* 0x0000000235307825 */ /* 0x008fc800078e022c */
[----:B-1----:R-:W-:Y:S01]  /*4e640*/  IMAD.WIDE R50, R53, 0x2, R46 ;  /* 0x0000000235327825 */ /* 0x002fe200078e022e */
[----:B----4-:R-:W-:Y:S01]  /*4e650*/  PRMT R53, R5, 0x7632, R53 ;  /* 0x0000763205357816 */ /* 0x010fe20000000035 */
[----:B------:R1:W-:Y:S01]  /*4e660*/  @P6 STG.E.U16 desc[UR8][R48.64], R5 ;  /* 0x0000000530006986 */ /* 0x0003e2000c101508 */
[----:B------:R-:W-:Y:S01]  /*4e670*/  ISETP.GE.AND P6, PT, R54, UR72, PT ;  /* 0x0000004836007c0c */ /* 0x000fe2000bfc6270 */
[----:B------:R-:W-:Y:S01]  /*4e680*/  VIADD R52, R4, UR39 ;  /* 0x0000002704347c36 */ /* 0x000fe20008000000 */
[----:B------:R-:W-:Y:S01]  /*4e690*/  ISETP.LT.AND P3, PT, R60, UR56, !P3 ;  /* 0x000000383c007c0c */ /* 0x000fe2000df61270 */
[----:B------:R3:W-:Y:S01]  /*4e6a0*/  @P2 STG.E.U16 desc[UR8][R50.64], R53 ;  /* 0x0000003532002986 */ /* 0x0007e2000c101508 */
[----:B------:R-:W-:Y:S01]  /*4e6b0*/  ISETP.LT.AND P2, PT, R61, UR71, !P6 ;  /* 0x000000473d007c0c */ /* 0x000fe2000f741270 */
[----:B------:R-:W4:Y:S01]  /*4e6c0*/  LDCU UR34, c[0x0][0x398] ;  /* 0x00007300ff2277ac */ /* 0x000f220008000800 */
[C---:B-1----:R-:W-:Y:S01]  /*4e6d0*/  IMAD.WIDE R48, R2.reuse, 0x2, R44 ;  /* 0x0000000202307825 */ /* 0x042fe200078e022c */
[----:B------:R-:W1:Y:S03]  /*4e6e0*/  LDCU UR56, c[0x0][0x398] ;  /* 0x00007300ff3877ac */ /* 0x000e660008000800 */
[----:B---3--:R-:W-:Y:S01]  /*4e6f0*/  VIADD R53, R3, 0xc7 ;  /* 0x000000c703357836 */ /* 0x008fe20000000000 */
[----:B------:R-:W3:Y:S01]  /*4e700*/  LDCU UR72, c[0x0][0x39c] ;  /* 0x00007380ff4877ac */ /* 0x000ee20008000800 */
[----:B------:R-:W-:Y:S01]  /*4e710*/  IMAD.WIDE R50, R2, 0x2, R46 ;  /* 0x0000000202327825 */ /* 0x000fe200078e022e */
[----:B------:R-:W-:Y:S01]  /*4e720*/  PRMT R2, R57, 0x7632, R2 ;  /* 0x0000763239027816 */ /* 0x000fe20000000002 */
[----:B------:R0:W-:Y:S01]  /*4e730*/  @P5 STG.E.U16 desc[UR8][R48.64], R57 ;  /* 0x0000003930005986 */ /* 0x0001e2000c101508 */
[----:B------:R-:W-:Y:S01]  /*4e740*/  ISETP.GE.AND P5, PT, R53, UR26, PT ;  /* 0x0000001a35007c0c */ /* 0x000fe2000bfa6270 */
[----:B------:R-:W-:Y:S01]  /*4e750*/  VIADD R53, R3, 0xc8 ;  /* 0x000000c803357836 */ /* 0x000fe20000000000 */
[----:B------:R-:W-:Y:S01]  /*4e760*/  ISETP.LT.AND P6, PT, R60, UR37, !P6 ;  /* 0x000000253c007c0c */ /* 0x000fe2000f7c1270 */
[----:B------:R1:W-:Y:S01]  /*4e770*/  @P0 STG.E.U16 desc[UR8][R50.64], R2 ;  /* 0x0000000232000986 */ /* 0x0003e2000c101508 */
[----:B------:R-:W-:Y:S01]  /*4e780*/  ISETP.LT.AND P0, PT, R61, UR33, !P5 ;  /* 0x000000213d007c0c */ /* 0x000fe2000ef01270 */
[----:B------:R-:W-:Y:S01]  /*4e790*/  VIADD R5, R52, UR54 ;  /* 0x0000003634057c36 */ /* 0x000fe20008000000 */
[----:B------:R-:W2:Y:S01]  /*4e7a0*/  LDCU UR71, c[0x0][0x398] ;  /* 0x00007300ff4777ac */ /* 0x000ea20008000800 */
[----:B------:R-:W2:Y:S01]  /*4e7b0*/  LDCU UR37, c[0x0][0x398] ;  /* 0x00007300ff2577ac */ /* 0x000ea20008000800 */
[C---:B0-----:R-:W-:Y:S01]  /*4e7c0*/  IMAD.WIDE R48, R4.reuse, 0x2, R44 ;  /* 0x0000000204307825 */ /* 0x041fe200078e022c */
[----:B------:R-:W0:Y:S03]  /*4e7d0*/  LDCU UR26, c[0x0][0x39c] ;  /* 0x00007380ff1a77ac */ /* 0x000e260008000800 */
[----:B-1----:R-:W-:Y:S01]  /*4e7e0*/  IMAD.WIDE R50, R4, 0x2, R46 ;  /* 0x0000000204327825 */ /* 0x002fe200078e022e */
[----:B------:R-:W-:Y:S01]  /*4e7f0*/  PRMT R4, R6, 0x7632, R4 ;  /* 0x0000763206047816 */ /* 0x000fe20000000004 */
[----:B------:R1:W-:Y:S01]  /*4e800*/  @P4 STG.E.U16 desc[UR8][R48.64], R6 ;  /* 0x0000000630004986 */ /* 0x0003e2000c101508 */
[----:B------:R-:W-:Y:S01]  /*4e810*/  ISETP.GE.AND P4, PT, R53, UR52, PT ;  /* 0x0000003435007c0c */ /* 0x000fe2000bf86270 */
[----:B------:R-:W0:Y:S01]  /*4e820*/  LDCU UR39, c[0x0][0x3b8] ;  /* 0x00007700ff2777ac */ /* 0x000e220008000800 */
[----:B------:R-:W-:Y:S01]  /*4e830*/  PRMT R53, R11, 0x7632, R53 ;  /* 0x000076320b357816 */ /* 0x000fe20000000035 */
[----:B------:R2:W-:Y:S01]  /*4e840*/  @P3 STG.E.U16 desc[UR8][R50.64], R4 ;  /* 0x0000000432003986 */ /* 0x0005e2000c101508 */
[----:B------:R-:W-:Y:S01]  /*4e850*/  ISETP.LT.AND P5, PT, R60, UR55, !P5 ;  /* 0x000000373c007c0c */ /* 0x000fe2000efa1270 */
[----:B------:R-:W-:Y:S01]  /*4e860*/  VIADD R2, R5, UR70 ;  /* 0x0000004605027c36 */ /* 0x000fe20008000000 */
[----:B------:R-:W0:Y:S01]  /*4e870*/  LDCU UR33, c[0x0][0x398] ;  /* 0x00007300ff2177ac */ /* 0x000e220008000800 */
[----:B------:R-:W0:Y:S01]  /*4e880*/  LDCU UR54, c[0x0][0x3b8] ;  /* 0x00007700ff3677ac */ /* 0x000e220008000800 */
[C---:B-1----:R-:W-:Y:S01]  /*4e890*/  IMAD.WIDE R48, R52.reuse, 0x2, R44 ;  /* 0x0000000234307825 */ /* 0x042fe200078e022c */
[----:B------:R-:W1:Y:S03]  /*4e8a0*/  LDCU UR52, c[0x0][0x39c] ;  /* 0x00007380ff3477ac */ /* 0x000e660008000800 */
[----:B--2---:R-:W-:Y:S01]  /*4e8b0*/  IMAD.WIDE R50, R52, 0x2, R46 ;  /* 0x0000000234327825 */ /* 0x004fe200078e022e */
[----:B------:R2:W-:Y:S01]  /*4e8c0*/  @P2 STG.E.U16 desc[UR8][R48.64], R11 ;  /* 0x0000000b30002986 */ /* 0x0005e2000c101508 */
[----:B------:R-:W-:Y:S01]  /*4e8d0*/  ISETP.LT.AND P3, PT, R61, UR51, !P4 ;  /* 0x000000333d007c0c */ /* 0x000fe2000e761270 */
[----:B------:R-:W0:Y:S01]  /*4e8e0*/  LDCU UR55, c[0x0][0x398] ;  /* 0x00007300ff3777ac */ /* 0x000e220008000800 */
[C---:B------:R-:W-:Y:S01]  /*4e8f0*/  VIADD R52, R3.reuse, 0xca ;  /* 0x000000ca03347836 */ /* 0x040fe20000000000 */
[----:B------:R0:W-:Y:S01]  /*4e900*/  @P6 STG.E.U16 desc[UR8][R50.64], R53 ;  /* 0x0000003532006986 */ /* 0x0001e2000c101508 */
[----:B------:R-:W-:Y:S01]  /*4e910*/  VIADD R6, R3, 0xc9 ;  /* 0x000000c903067836 */ /* 0x000fe20000000000 */
[----:B------:R-:W0:Y:S02]  /*4e920*/  LDCU UR70, c[0x0][0x3b8] ;  /* 0x00007700ff4677ac */ /* 0x000e240008000800 */
[----:B--2---:R-:W2:Y:S01]  /*4e930*/  LDL.LU R11, [R1+0x310] ;  /* 0x00031000010b7983 */ /* 0x004ea20000300800 */
[C---:B------:R-:W-:Y:S01]  /*4e940*/  IMAD.WIDE R48, R5.reuse, 0x2, R44 ;  /* 0x0000000205307825 */ /* 0x040fe200078e022c */
[----:B------:R-:W0:Y:S02]  /*4e950*/  LDCU UR51, c[0x0][0x398] ;  /* 0x00007300ff3377ac */ /* 0x000e240008000800 */
[----:B------:R-:W3:Y:S04]  /*4e960*/  LDL.LU R54, [R1+0x304] ;  /* 0x0003040001367983 */ /* 0x000ee80000300800 */
[----:B------:R-:W3:Y:S04]  /*4e970*/  LDL.LU R56, [R1+0x318] ;  /* 0x0003180001387983 */ /* 0x000ee80000300800 */
[----:B------:R-:W3:Y:S04]  /*4e980*/  LDL.LU R59, [R1+0x308] ;  /* 0x00030800013b7983 */ /* 0x000ee80000300800 */
[----:B------:R-:W3:Y:S04]  /*4e990*/  LDL.LU R58, [R1+0x31c] ;  /* 0x00031c00013a7983 */ /* 0x000ee80000300800 */
[----:B------:R-:W3:Y:S04]  /*4e9a0*/  LDL.LU R57, [R1+0x30c] ;  /* 0x00030c0001397983 */ /* 0x000ee80000300800 */
[----:B------:R-:W3:Y:S04]  /*4e9b0*/  LDL.LU R55, [R1+0x320] ;  /* 0x0003200001377983 */ /* 0x000ee80000300800 */
[----:B------:R1:W-:Y:S01]  /*4e9c0*/  @P0 STG.E.U16 desc[UR8][R48.64], R7 ;  /* 0x0000000730000986 */ /* 0x0003e2000c101508 */
[----:B------:R-:W-:Y:S01]  /*4e9d0*/  ISETP.GE.AND P0, PT, R52, UR67, PT ;  /* 0x0000004334007c0c */ /* 0x000fe2000bf06270 */
[----:B0-----:R-:W-:-:S02]  /*4e9e0*/  IMAD.WIDE R50, R5, 0x2, R46 ;  /* 0x0000000205327825 */ /* 0x001fc400078e022e */
[----:B------:R-:W3:Y:S01]  /*4e9f0*/  LDL.LU R53, [R1+0x314] ;  /* 0x0003140001357983 */ /* 0x000ee20000300800 */
[----:B------:R-:W-:Y:S01]  /*4ea00*/  ISETP.LT.AND P4, PT, R60, UR42, !P4 ;  /* 0x0000002a3c007c0c */ /* 0x000fe2000e781270 */
[----:B------:R-:W-:Y:S01]  /*4ea10*/  VIADD R4, R2, UR69 ;  /* 0x0000004502047c36 */ /* 0x000fe20008000000 */
[----:B------:R-:W-:Y:S01]  /*4ea20*/  PRMT R5, R7, 0x7632, R5 ;  /* 0x0000763207057816 */ /* 0x000fe20000000005 */
[----:B------:R-:W3:Y:S01]  /*4ea30*/  LDL.LU R52, [R1+0x300] ;  /* 0x0003000001347983 */ /* 0x000ee20000300800 */
[----:B------:R-:W-:Y:S01]  /*4ea40*/  ISETP.GE.AND P2, PT, R6, UR43, PT ;  /* 0x0000002b06007c0c */ /* 0x000fe2000bf46270 */
[----:B------:R-:W0:Y:S02]  /*4ea50*/  LDCU UR42, c[0x0][0x398] ;  /* 0x00007300ff2a77ac */ /* 0x000e240008000800 */
[----:B------:R4:W-:Y:S01]  /*4ea60*/  @P5 STG.E.U16 desc[UR8][R50.64], R5 ;  /* 0x0000000532005986 */ /* 0x0009e2000c101508 */
[----:B------:R-:W-:Y:S01]  /*4ea70*/  ISETP.LT.AND P6, PT, R61, UR38, !P2 ;  /* 0x000000263d007c0c */ /* 0x000fe2000d7c1270 */
[----:B-1----:R-:W-:Y:S01]  /*4ea80*/  IMAD.WIDE R48, R2, 0x2, R44 ;  /* 0x0000000202307825 */ /* 0x002fe200078e022c */
[----:B------:R-:W-:Y:S01]  /*4ea90*/  ISETP.LT.AND P2, PT, R60, UR53, !P2 ;  /* 0x000000353c007c0c */ /* 0x000fe2000d741270 */
[----:B------:R-:W1:Y:S02]  /*4eaa0*/  LDCU UR43, c[0x0][0x39c] ;  /* 0x00007380ff2b77ac */ /* 0x000e640008000800 */
[----:B------:R-:W-:Y:S01]  /*4eab0*/  VIADD R7, R3, 0xcb ;  /* 0x000000cb03077836 */ /* 0x000fe20000000000 */
[----:B------:R-:W-:Y:S01]  /*4eac0*/  ISETP.LT.AND P5, PT, R61, UR66, !P0 ;  /* 0x000000423d007c0c */ /* 0x000fe2000c7a1270 */
[----:B------:R-:W-:Y:S01]  /*4ead0*/  VIADD R6, R4, UR4 ;  /* 0x0000000404067c36 */ /* 0x000fe20008000000 */
[----:B------:R-:W0:Y:S01]  /*4eae0*/  LDCU UR69, c[0x0][0x3b8] ;  /* 0x00007700ff4577ac */ /* 0x000e220008000800 */
[----:B----4-:R-:W-:Y:S01]  /*4eaf0*/  IMAD.WIDE R50, R2, 0x2, R46 ;  /* 0x0000000202327825 */ /* 0x010fe200078e022e */
[----:B------:R-:W-:Y:S01]  /*4eb00*/  ISETP.LT.AND P0, PT, R60, UR24, !P0 ;  /* 0x000000183c007c0c */ /* 0x000fe2000c701270 */
[----:B------:R-:W4:Y:S02]  /*4eb10*/  LDCU UR38, c[0x0][0x398] ;  /* 0x00007300ff2677ac */ /* 0x000f240008000800 */
[----:B------:R-:W-:Y:S01]  /*4eb20*/  VIADD R5, R6, UR32 ;  /* 0x0000002006057c36 */ /* 0x000fe20008000000 */
        /* <DEDUP_REMOVED lines=16> */
[----:B------:R-:W-:Y:S01]  /*4ec30*/  ISETP.LT.AND P3, PT, R60, UR68, !P3 ;  /* 0x000000443c007c0c */ /* 0x000fe2000df61270 */
[----:B------:R-:W1:Y:S02]  /*4ec40*/  LDCU UR30, c[0x0][0x398] ;  /* 0x00007300ff1e77ac */ /* 0x000e640008000800 */
[----:B------:R-:W-:Y:S01]  /*4ec50*/  VIADD R2, R5, UR65 ;  /* 0x0000004105027c36 */ /* 0x000fe20008000000 */
[----:B------:R-:W0:Y:S01]  /*4ec60*/  LDCU UR68, c[0x0][0x398] ;  /* 0x00007300ff4477ac */ /* 0x000e220008000800 */
[----:B------:R-:W0:Y:S01]  /*4ec70*/  LDCU UR65, c[0x0][0x3b8] ;  /* 0x00007700ff4177ac */ /* 0x000e220008000800 */
[----:B---3--:R-:W-:Y:S01]  /*4ec80*/  PRMT R4, R52, 0x7632, R4 ;  /* 0x0000763234047816 */ /* 0x008fe20000000004 */
[----:B------:R3:W-:Y:S01]  /*4ec90*/  @P6 STG.E.U16 desc[UR8][R48.64], R52 ;  /* 0x0000003430006986 */ /* 0x0007e2000c101508 */
[----:B------:R-:W-:Y:S01]  /*4eca0*/  ISETP.GE.AND P6, PT, R7, UR49, PT ;  /* 0x0000003107007c0c */ /* 0x000fe2000bfc6270 */
[----:B------:R-:W0:Y:S02]  /*4ecb0*/  LDCU UR49, c[0x0][0x39c] ;  /* 0x00007380ff3177ac */ /* 0x000e240008000800 */
[----:B------:R1:W-:Y:S01]  /*4ecc0*/  @P2 STG.E.U16 desc[UR8][R50.64], R4 ;  /* 0x0000000432002986 */ /* 0x0003e2000c101508 */
[----:B------:R-:W-:Y:S01]  /*4ecd0*/  ISETP.LT.AND P2, PT, R61, UR20, !P6 ;  /* 0x000000143d007c0c */ /* 0x000fe2000f741270 */
[----:B------:R-:W0:Y:S01]  /*4ece0*/  LDCU UR20, c[0x0][0x398] ;  /* 0x00007300ff1477ac */ /* 0x000e220008000800 */
[----:B---3--:R-:W-:-:S04]  /*4ecf0*/  IMAD.WIDE R48, R6, 0x2, R44 ;  /* 0x0000000206307825 */ /* 0x008fc800078e022c */
[----:B-1----:R-:W-:Y:S01]  /*4ed00*/  VIADD R50, R3, 0xcd ;  /* 0x000000cd03327836 */ /* 0x002fe20000000000 */
[----:B------:R-:W-:Y:S01]  /*4ed10*/  PRMT R51, R53, 0x7632, R51 ;  /* 0x0000763235337816 */ /* 0x000fe20000000033 */
[----:B------:R-:W-:Y:S01]  /*4ed20*/  IMAD.WIDE R6, R6, 0x2, R46 ;  /* 0x0000000206067825 */ /* 0x000fe200078e022e */
[----:B------:R1:W-:Y:S01]  /*4ed30*/  @P5 STG.E.U16 desc[UR8][R48.64], R53 ;  /* 0x0000003530005986 */ /* 0x0003e2000c101508 */
[----:B------:R-:W-:Y:S01]  /*4ed40*/  ISETP.LT.AND P6, PT, R60, UR41, !P6 ;  /* 0x000000293c007c0c */ /* 0x000fe2000f7c1270 */
[----:B------:R-:W3:Y:S01]  /*4ed50*/  LDCU UR41, c[0x0][0x398] ;  /* 0x00007300ff2977ac */ /* 0x000ee20008000800 */
[----:B------:R-:W-:Y:S01]  /*4ed60*/  ISETP.GE.AND P5, PT, R50, UR63, PT ;  /* 0x0000003f32007c0c */ /* 0x000fe2000bfa6270 */
[----:B------:R0:W-:Y:S01]  /*4ed70*/  @P0 STG.E.U16 desc[UR8][R6.64], R51 ;  /* 0x0000003306000986 */ /* 0x0001e2000c101508 */
[----:B------:R-:W-:Y:S01]  /*4ed80*/  VIADD R4, R2, UR64 ;  /* 0x0000004002047c36 */ /* 0x000fe20008000000 */
[----:B------:R-:W2:Y:S01]  /*4ed90*/  LDCU UR63, c[0x0][0x39c] ;  /* 0x00007380ff3f77ac */ /* 0x000ea20008000800 */
[----:B------:R-:W-:Y:S01]  /*4eda0*/  ISETP.LT.AND P0, PT, R61, UR77, !P5 ;  /* 0x0000004d3d007c0c */ /* 0x000fe2000ef01270 */
[----:B-1----:R-:W-:-:S04]  /*4edb0*/  IMAD.WIDE R48, R5, 0x2, R44 ;  /* 0x0000000205307825 */ /* 0x002fc800078e022c */
[----:B0-----:R-:W-:Y:S01]  /*4edc0*/  IMAD.WIDE R50, R5, 0x2, R46 ;  /* 0x0000000205327825 */ /* 0x001fe200078e022e */
[----:B------:R-:W-:-:S03]  /*4edd0*/  PRMT R5, R54, 0x7632, R5 ;  /* 0x0000763236057816 */ /* 0x000fc60000000005 */
[----:B------:R-:W-:Y:S01]  /*4ede0*/  VIADD R7, R3, 0xce ;  /* 0x000000ce03077836 */ /* 0x000fe20000000000 */
[----:B------:R0:W-:Y:S01]  /*4edf0*/  @P4 STG.E.U16 desc[UR8][R48.64], R54 ;  /* 0x0000003630004986 */ /* 0x0001e2000c101508 */
[----:B------:R-:W-:Y:S01]  /*4ee00*/  ISETP.LT.AND P5, PT, R60, UR76, !P5 ;  /* 0x0000004c3c007c0c */ /* 0x000fe2000efa1270 */
[C-C-:B------:R-:W-:Y:S01]  /*4ee10*/  IMAD.WIDE R52, R4.reuse, 0x2, R44.reuse ;  /* 0x0000000204347825 */ /* 0x140fe200078e022c */
[----:B------:R-:W1:Y:S01]  /*4ee20*/  LDCU UR77, c[0x0][0x398] ;  /* 0x00007300ff4d77ac */ /* 0x000e620008000800 */
[----:B------:R3:W-:Y:S01]  /*4ee30*/  @P3 STG.E.U16 desc[UR8][R50.64], R5 ;  /* 0x0000000532003986 */ /* 0x0007e2000c101508 */
[----:B------:R-:W-:Y:S01]  /*4ee40*/  ISETP.GE.AND P4, PT, R7, UR29, PT ;  /* 0x0000001d07007c0c */ /* 0x000fe2000bf86270 */
[----:B------:R-:W-:Y:S01]  /*4ee50*/  VIADD R6, R4, UR50 ;  /* 0x0000003204067c36 */ /* 0x000fe20008000000 */
[----:B------:R-:W1:Y:S01]  /*4ee60*/  LDCU UR29, c[0x0][0x39c] ;  /* 0x00007380ff1d77ac */ /* 0x000e620008000800 */
[----:B------:R-:W1:Y:S01]  /*4ee70*/  LDCU UR64, c[0x0][0x3b8] ;  /* 0x00007700ff4077ac */ /* 0x000e620008000800 */
[C---:B0-----:R-:W-:Y:S01]  /*4ee80*/  IMAD.WIDE R48, R2.reuse, 0x2, R44 ;  /* 0x0000000202307825 */ /* 0x041fe200078e022c */
[----:B------:R-:W2:Y:S01]  /*4ee90*/  LDL.LU R54, [R1+0x2f4] ;  /* 0x0002f40001367983 */ /* 0x000ea20000300800 */
[----:B------:R-:W0:Y:S02]  /*4eea0*/  LDCU UR76, c[0x0][0x398] ;  /* 0x00007300ff4c77ac */ /* 0x000e240008000800 */
[----:B---3--:R-:W-:Y:S01]  /*4eeb0*/  IMAD.WIDE R50, R2, 0x2, R46 ;  /* 0x0000000202327825 */ /* 0x008fe200078e022e */
[----:B------:R-:W-:-:S03]  /*4eec0*/  PRMT R2, R56, 0x7632, R2 ;  /* 0x0000763238027816 */ /* 0x000fc60000000002 */
[----:B------:R-:W-:Y:S01]  /*4eed0*/  VIADD R5, R3, 0xcf ;  /* 0x000000cf03057836 */ /* 0x000fe20000000000 */
[----:B------:R-:W-:Y:S01]  /*4eee0*/  ISETP.LT.AND P3, PT, R61, UR62, !P4 ;  /* 0x0000003e3d007c0c */ /* 0x000fe2000e761270 */
[----:B------:R3:W-:Y:S01]  /*4eef0*/  @P2 STG.E.U16 desc[UR8][R48.64], R56 ;  /* 0x0000003830002986 */ /* 0x0007e2000c101508 */
[----:B------:R-:W-:Y:S01]  /*4ef00*/  ISETP.LT.AND P4, PT, R60, UR61, !P4 ;  /* 0x0000003d3c007c0c */ /* 0x000fe2000e781270 */
[----:B------:R-:W-:Y:S01]  /*4ef10*/  VIADD R7, R3, 0xd0 ;  /* 0x000000d003077836 */ /* 0x000fe20000000000 */
[----:B------:R-:W-:Y:S01]  /*4ef20*/  ISETP.GE.AND P2, PT, R5, UR47, PT ;  /* 0x0000002f05007c0c */ /* 0x000fe2000bf46270 */
[----:B------:R0:W-:Y:S01]  /*4ef30*/  @P6 STG.E.U16 desc[UR8][R50.64], R2 ;  /* 0x0000000232006986 */ /* 0x0001e2000c101508 */
[----:B------:R-:W-:Y:S01]  /*4ef40*/  IMAD.WIDE R4, R4, 0x2, R46 ;  /* 0x0000000204047825 */ /* 0x000fe200078e022e */
[----:B------:R-:W1:Y:S02]  /*4ef50*/  LDCU UR62, c[0x0][0x398] ;  /* 0x00007300ff3e77ac */ /* 0x000e640008000800 */
[----:B------:R1:W-:Y:S01]  /*4ef60*/  @P0 STG.E.U16 desc[UR8][R52.64], R59 ;  /* 0x0000003b34000986 */ /* 0x0003e2000c101508 */
[----:B------:R-:W-:Y:S01]  /*4ef70*/  ISETP.LT.AND P0, PT, R61, UR6, !P2 ;  /* 0x000000063d007c0c */ /* 0x000fe2000d701270 */
[----:B------:R-:W2:Y:S01]  /*4ef80*/  LDCU UR50, c[0x0][0x3b8] ;  /* 0x00007700ff3277ac */ /* 0x000ea20008000800 */
[----:B---3--:R-:W-:Y:S01]  /*4ef90*/  IMAD.WIDE R48, R6, 0x2, R44 ;  /* 0x0000000206307825 */ /* 0x008fe200078e022c */
[----:B------:R-:W3:Y:S01]  /*4efa0*/  LDL.LU R56, [R1+0x328] ;  /* 0x0003280001387983 */ /* 0x000ee20000300800 */
[----:B------:R-:W2:Y:S01]  /*4efb0*/  LDCU UR61, c[0x0][0x398] ;  /* 0x00007300ff3d77ac */ /* 0x000ea20008000800 */
[----:B0-----:R-:W-:-:S02]  /*4efc0*/  PRMT R2, R59, 0x7632, R2 ;  /* 0x000076323b027816 */ /* 0x001fc40000000002 */
[----:B------:R-:W-:Y:S01]  /*4efd0*/  PRMT R50, R58, 0x7632, R50 ;  /* 0x000076323a327816 */ /* 0x000fe20000000032 */
[----:B------:R-:W-:Y:S01]  /*4efe0*/  VIADD R51, R3, 0xd1 ;  /* 0x000000d103337836 */ /* 0x000fe20000000000 */
[----:B------:R-:W-:Y:S01]  /*4eff0*/  ISETP.GE.AND P6, PT, R7, UR60, PT ;  /* 0x0000003c07007c0c */ /* 0x000fe2000bfc6270 */
[----:B------:R0:W-:Y:S01]  /*4f000*/  @P5 STG.E.U16 desc[UR8][R4.64], R2 ;  /* 0x0000000204005986 */ /* 0x0001e2000c101508 */
[----:B------:R-:W-:Y:S01]  /*4f010*/  VIADD R7, R6, UR27 ;  /* 0x0000001b06077c36 */ /* 0x000fe20008000000 */
[----:B------:R-:W-:Y:S01]  /*4f020*/  ISETP.LT.AND P2, PT, R60, UR14, !P2 ;  /* 0x0000000e3c007c0c */ /* 0x000fe2000d741270 */
[----:B-1----:R-:W-:Y:S01]  /*4f030*/  VIADD R52, R3, 0xd4 ;  /* 0x000000d403347836 */ /* 0x002fe20000000000 */
[----:B------:R1:W-:Y:S01]  /*4f040*/  @P3 STG.E.U16 desc[UR8][R48.64], R58 ;  /* 0x0000003a30003986 */ /* 0x0003e2000c101508 */
[----:B------:R-:W2:Y:S03]  /*4f050*/  LDCU UR6, c[0x0][0x39c] ;  /* 0x00007380ff0677ac */ /* 0x000ea60008000800 */
[----:B------:R-:W3:Y:S01]  /*4f060*/  LDL.LU R59, [R1+0x2f8] ;  /* 0x0002f800013b7983 */ /* 0x000ee20000300800 */
[----:B------:R-:W2:Y:S01]  /*4f070*/  LDCU UR47, c[0x0][0x3b8] ;  /* 0x00007700ff2f77ac */ /* 0x000ea20008000800 */
[----:B0-----:R-:W-:Y:S01]  /*4f080*/  IMAD.WIDE R4, R6, 0x2, R46 ;  /* 0x0000000206047825 */ /* 0x001fe200078e022e */
[----:B------:R-:W-:Y:S01]  /*4f090*/  ISETP.LT.AND P5, PT, R61, UR75, !P6 ;  /* 0x0000004b3d007c0c */ /* 0x000fe2000f7a1270 */
[----:B------:R-:W0:Y:S02]  /*4f0a0*/  LDCU UR14, c[0x0][0x398] ;  /* 0x00007300ff0e77ac */ /* 0x000e240008000800 */
[----:B------:R-:W-:Y:S01]  /*4f0b0*/  VIADD R6, R3, 0xd2 ;  /* 0x000000d203067836 */ /* 0x000fe20000000000 */
[----:B------:R4:W-:Y:S01]  /*4f0c0*/  @P4 STG.E.U16 desc[UR8][R4.64], R50 ;  /* 0x0000003204004986 */ /* 0x0009e2000c101508 */
[----:B------:R-:W-:Y:S01]  /*4f0d0*/  VIADD R2, R7, UR36 ;  /* 0x0000002407027c36 */ /* 0x000fe20008000000 */
[----:B------:R-:W0:Y:S02]  /*4f0e0*/  LDCU UR27, c[0x0][0x398] ;  /* 0x00007300ff1b77ac */ /* 0x000e240008000800 */
[----:B------:R-:W-:Y:S01]  /*4f0f0*/  ISETP.GE.AND P4, PT, R6, UR57, PT ;  /* 0x0000003906007c0c */ /* 0x000fe2000bf86270 */
[----:B-1----:R-:W3:Y:S01]  /*4f100*/  LDL.LU R58, [R1+0x32c] ;  /* 0x00032c00013a7983 */ /* 0x002ee20000300800 */
[----:B------:R-:W-:Y:S01]  /*4f110*/  PRMT R6, R57, 0x7632, R6 ;  /* 0x0000763239067816 */ /* 0x000fe20000000006 */
[----:B------:R-:W1:Y:S01]  /*4f120*/  LDCU UR75, c[0x0][0x39c] ;  /* 0x00007380ff4b77ac */ /* 0x000e620008000800 */
[----:B------:R-:W0:Y:S01]  /*4f130*/  LDCU UR60, c[0x0][0x3b8] ;  /* 0x00007700ff3c77ac */ /* 0x000e220008000800 */
[----:B----4-:R-:W-:Y:S01]  /*4f140*/  IMAD.WIDE R4, R7, 0x2, R44 ;  /* 0x0000000207047825 */ /* 0x010fe200078e022c */
[----:B------:R-:W-:-:S02]  /*4f150*/  ISETP.LT.AND P6, PT, R60, UR48, !P6 ;  /* 0x000000303c007c0c */ /* 0x000fc4000f7c1270 */
[----:B------:R-:W-:Y:S01]  /*4f160*/  ISETP.GE.AND P3, PT, R51, UR40, PT ;  /* 0x0000002833007c0c */ /* 0x000fe2000bf66270 */
[C---:B------:R-:W-:Y:S01]  /*4f170*/  IMAD.WIDE R48, R2.reuse, 0x2, R44 ;  /* 0x0000000202307825 */ /* 0x040fe200078e022c */
[----:B------:R4:W-:Y:S01]  /*4f180*/  @P0 STG.E.U16 desc[UR8][R4.64], R57 ;  /* 0x0000003904000986 */ /* 0x0009e2000c101508 */
[----:B------:R-:W0:Y:S01]  /*4f190*/  LDCU UR40, c[0x0][0x398] ;  /* 0x00007300ff2877ac */ /* 0x000e220008000800 */
[----:B------:R-:W0:Y:S01]  /*4f1a0*/  LDCU UR57, c[0x0][0x398] ;  /* 0x00007300ff3977ac */ /* 0x000e220008000800 */
[----:B------:R-:W0:Y:S01]  /*4f1b0*/  LDCU UR36, c[0x0][0x3b8] ;  /* 0x00007700ff2477ac */ /* 0x000e220008000800 */
[----:B----4-:R-:W-:Y:S01]  /*4f1c0*/  IMAD.WIDE R4, R7, 0x2, R46 ;  /* 0x0000000207047825 */ /* 0x010fe200078e022e */
[----:B------:R-:W4:Y:S01]  /*4f1d0*/  LDL.LU R57, [R1+0x2fc] ;  /* 0x0002fc0001397983 */ /* 0x000f220000300800 */
[----:B------:R-:W0:Y:S03]  /*4f1e0*/  LDCU UR48, c[0x0][0x3b8] ;  /* 0x00007700ff3077ac */ /* 0x000e260008000800 */
[----:B------:R1:W-:Y:S04]  /*4f1f0*/  @P2 STG.E.U16 desc[UR8][R4.64], R6 ;  /* 0x0000000604002986 */ /* 0x0003e8000c101508 */
[----:B------:R0:W-:Y:S04]  /*4f200*/  @P5 STG.E.U16 desc[UR8][R48.64], R55 ;  /* 0x0000003730005986 */ /* 0x0001e8000c101508 */
[----:B-1----:R-:W3:Y:S04]  /*4f210*/  LDL.LU R4, [R1+0x2f0] ;  /* 0x0002f00001047983 */ /* 0x002ee80000300800 */
[----:B0-----:R-:W4:Y:S01]  /*4f220*/  LDL.LU R48, [R1+0x324] ;  /* 0x0003240001307983 */ /* 0x001f220000300800 */
[----:B------:R-:W-:Y:S01]  /*4f230*/  VIADD R51, R3, 0xd3 ;  /* 0x000000d303337836 */ /* 0x000fe20000000000 */
[----:B------:R-:W-:Y:S01]  /*4f240*/  ISETP.LT.AND P5, PT, R61, UR35, !P3 ;  /* 0x000000233d007c0c */ /* 0x000fe2000dfa1270 */
[C---:B------:R-:W-:Y:S01]  /*4f250*/  VIADD R7, R2.reuse, UR46 ;  /* 0x0000002e02077c36 */ /* 0x040fe20008000000 */
[----:B------:R-:W-:Y:S01]  /*4f260*/  PRMT R5, R55, 0x7632, R5 ;  /* 0x0000763237057816 */ /* 0x000fe20000000005 */
[----:B------:R-:W0:Y:S01]  /*4f270*/  LDCU UR35, c[0x0][0x398] ;  /* 0x00007300ff2377ac */ /* 0x000e220008000800 */
[----:B------:R-:W-:Y:S01]  /*4f280*/  ISETP.GE.AND P0, PT, R51, UR10, PT ;  /* 0x0000000a33007c0c */ /* 0x000fe2000bf06270 */
[----:B------:R-:W-:Y:S01]  /*4f290*/  IMAD.WIDE R50, R2, 0x2, R46 ;  /* 0x0000000202327825 */ /* 0x000fe200078e022e */
[----:B------:R-:W-:Y:S01]  /*4f2a0*/  ISETP.LT.AND P3, PT, R60, UR59, !P3 ;  /* 0x0000003b3c007c0c */ /* 0x000fe2000df61270 */
[----:B------:R-:W1:Y:S01]  /*4f2b0*/  LDCU UR10, c[0x0][0x39c] ;  /* 0x00007380ff0a77ac */ /* 0x000e620008000800 */
[----:B------:R-:W-:-:S02]  /*4f2c0*/  ISETP.GE.AND P2, PT, R52, UR73, PT ;  /* 0x0000004934007c0c */ /* 0x000fc4000bf46270 */
[----:B------:R2:W-:Y:S01]  /*4f2d0*/  @P6 STG.E.U16 desc[UR8][R50.64], R5 ;  /* 0x0000000532006986 */ /* 0x0005e2000c101508 */
[----:B------:R-:W-:Y:S01]  /*4f2e0*/  ISETP.LT.AND P6, PT, R61, UR44, !P4 ;  /* 0x0000002c3d007c0c */ /* 0x000fe2000e7c1270 */
[C---:B------:R-:W-:Y:S01]  /*4f2f0*/  IMAD.WIDE R52, R7.reuse, 0x2, R44 ;  /* 0x0000000207347825 */ /* 0x040fe200078e022c */
[----:B------:R-:W-:Y:S01]  /*4f300*/  ISETP.LT.AND P4, PT, R60, UR31, !P4 ;  /* 0x0000001f3c007c0c */ /* 0x000fe2000e781270 */
[----:B------:R-:W0:Y:S02]  /*4f310*/  LDCU UR46, c[0x0][0x398] ;  /* 0x00007300ff2e77ac */ /* 0x000e240008000800 */
[----:B------:R-:W-:Y:S02]  /*4f320*/  VIADD R55, R7, UR45 ;  /* 0x0000002d07377c36 */ /* 0x000fe40008000000 */
[----:B------:R-:W-:Y:S01]  /*4f330*/  VIADD R2, R3, 0xd5 ;  /* 0x000000d503027836 */ /* 0x000fe20000000000 */
[----:B------:R-:W0:Y:S01]  /*4f340*/  LDCU UR44, c[0x0][0x39c] ;  /* 0x00007380ff2c77ac */ /* 0x000e220008000800 */
[----:B------:R-:W0:Y:S01]  /*4f350*/  LDCU UR45, c[0x0][0x398] ;  /* 0x00007300ff2d77ac */ /* 0x000e220008000800 */
[----:B------:R-:W0:Y:S01]  /*4f360*/  LDCU UR59, c[0x0][0x398] ;  /* 0x00007300ff3b77ac */ /* 0x000e220008000800 */
[----:B------:R-:W0:Y:S01]  /*4f370*/  LDCU UR31, c[0x0][0x3b8] ;  /* 0x00007700ff1f77ac */ /* 0x000e220008000800 */
[----:B--2---:R-:W-:Y:S01]  /*4f380*/  PRMT R50, R54, 0x7632, R50 ;  /* 0x0000763236327816 */ /* 0x004fe20000000032 */
[----:B---3--:R2:W-:Y:S01]  /*4f390*/  @P5 STG.E.U16 desc[UR8][R52.64], R4 ;  /* 0x0000000434005986 */ /* 0x0085e2000c101508 */
[----:B------:R-:W-:Y:S01]  /*4f3a0*/  PRMT R49, R4, 0x7632, R49 ;  /* 0x0000763204317816 */ /* 0x000fe20000000031 */
[----:B--2---:R-:W-:-:S04]  /*4f3b0*/  IMAD.WIDE R4, R7, 0x2, R46 ;  /* 0x0000000207047825 */ /* 0x004fc800078e022e */
[----:B------:R-:W-:Y:S01]  /*4f3c0*/  IMAD.WIDE R6, R55, 0x2, R44 ;  /* 0x0000000237067825 */ /* 0x000fe200078e022c */
[----:B------:R2:W-:Y:S04]  /*4f3d0*/  @P3 STG.E.U16 desc[UR8][R4.64], R49 ;  /* 0x0000003104003986 */ /* 0x0005e8000c101508 */
[----:B----4-:R3:W-:Y:S01]  /*4f3e0*/  @P6 STG.E.U16 desc[UR8][R6.64], R48 ;  /* 0x0000003006006986 */ /* 0x0107e2000c101508 */
[----:B------:R-:W-:Y:S01]  /*4f3f0*/  ISETP.LT.AND P6, PT, R61, UR58, !P0 ;  /* 0x0000003a3d007c0c */ /* 0x000fe2000c7c1270 */
[----:B------:R-:W4:Y:S01]  /*4f400*/  LDCU UR58, c[0x0][0x398] ;  /* 0x00007300ff3a77ac */ /* 0x000f220008000800 */
[----:B--2---:R-:W-:Y:S01]  /*4f410*/  PRMT R5, R48, 0x7632, R5 ;  /* 0x0000763230057816 */ /* 0x004fe20000000005 */
[C---:B---3--:R-:W-:Y:S01]  /*4f420*/  IMAD.WIDE R48, R55.reuse, 0x2, R46 ;  /* 0x0000000237307825 */ /* 0x048fe200078e022e */
[C---:B------:R-:W-:Y:S01]  /*4f430*/  ISETP.LT.AND P0, PT, R60.reuse, UR22, !P0 ;  /* 0x000000163c007c0c */ /* 0x040fe2000c701270 */
[----:B------:R-:W2:Y:S02]  /*4f440*/  LDCU UR22, c[0x0][0x398] ;  /* 0x00007300ff1677ac */ /* 0x000ea40008000800 */
[----:B------:R-:W-:Y:S01]  /*4f450*/  VIADD R55, R55, UR28 ;  /* 0x0000001c37377c36 */ /* 0x000fe20008000000 */
[----:B------:R3:W-:Y:S01]  /*4f460*/  @P4 STG.E.U16 desc[UR8][R48.64], R5 ;  /* 0x0000000530004986 */ /* 0x0007e2000c101508 */
[----:B------:R-:W-:Y:S01]  /*4f470*/  ISETP.LT.AND P4, PT, R61, UR34, !P2 ;  /* 0x000000223d007c0c */ /* 0x000fe2000d781270 */
[----:B------:R-:W0:Y:S01]  /*4f480*/  LDCU UR28, c[0x0][0x398] ;  /* 0x00007300ff1c77ac */ /* 0x000e220008000800 */
[C---:B------:R-:W-:Y:S01]  /*4f490*/  VIADD R51, R55.reuse, UR74 ;  /* 0x0000004a37337c36 */ /* 0x040fe20008000000 */
[----:B------:R-:W-:Y:S01]  /*4f4a0*/  ISETP.LT.AND P2, PT, R60, UR56, !P2 ;  /* 0x000000383c007c0c */ /* 0x000fe2000d741270 */
[C---:B------:R-:W-:Y:S01]  /*4f4b0*/  IMAD.WIDE R6, R55.reuse, 0x2, R44 ;  /* 0x0000000237067825 */ /* 0x040fe200078e022c */
[----:B------:R-:W-:Y:S01]  /*4f4c0*/  ISETP.GE.AND P5, PT, R2, UR72, PT ;  /* 0x0000004802007c0c */ /* 0x000fe2000bfa6270 */
[----:B------:R-:W0:Y:S02]  /*4f4d0*/  LDCU UR34, c[0x0][0x3b8] ;  /* 0x00007700ff2277ac */ /* 0x000e240008000800 */
[----:B---3--:R-:W-:Y:S01]  /*4f4e0*/  IMAD.WIDE R4, R55, 0x2, R46 ;  /* 0x0000000237047825 */ /* 0x008fe200078e022e */
[----:B------:R3:W-:Y:S01]  /*4f4f0*/  @P6 STG.E.U16 desc[UR8][R6.64], R54 ;  /* 0x0000003606006986 */ /* 0x0007e2000c101508 */
[----:B------:R-:W0:Y:S02]  /*4f500*/  LDCU UR56, c[0x0][0x398] ;  /* 0x00007300ff3877ac */ /* 0x000e240008000800 */
[----:B------:R-:W-:Y:S01]  /*4f510*/  IMAD.WIDE R48, R51, 0x2, R44 ;  /* 0x0000000233307825 */ /* 0x000fe200078e022c */
[----:B------:R-:W-:Y:S03]  /*4f520*/  @P0 STG.E.U16 desc[UR8][R4.64], R50 ;  /* 0x0000003204000986 */ /* 0x000fe6000c101508 */
[----:B------:R-:W-:Y:S01]  /*4f530*/  VIADD R2, R3, 0xd6 ;  /* 0x000000d603027836 */ /* 0x000fe20000000000 */
[----:B------:R0:W-:Y:S01]  /*4f540*/  @P4 STG.E.U16 desc[UR8][R48.64], R56 ;  /* 0x0000003830004986 */ /* 0x0001e2000c101508 */
[----:B------:R-:W-:-:S02]  /*4f550*/  ISETP.LT.AND P0, PT, R61, UR71, !P5 ;  /* 0x000000473d007c0c */ /* 0x000fc4000ef01270 */
[----:B------:R-:W-:Y:S01]  /*4f560*/  ISETP.LT.AND P5, PT, R60, UR37, !P5 ;  /* 0x000000253c007c0c */ /* 0x000fe2000efa1270 */
[C---:B---3--:R-:W-:Y:S01]  /*4f570*/  IMAD.WIDE R6, R51.reuse, 0x2, R46 ;  /* 0x0000000233067825 */ /* 0x048fe200078e022e */
[----:B------:R-:W-:Y:S01]  /*4f580*/  ISETP.GE.AND P3, PT, R2, UR26, PT ;  /* 0x0000001a02007c0c */ /* 0x000fe2000bf66270 */
[----:B------:R-:W3:Y:S02]  /*4f590*/  LDCU UR26, c[0x0][0x39c] ;  /* 0x00007380ff1a77ac */ /* 0x000ee40008000800 */
[----:B------:R-:W-:Y:S01]  /*4f5a0*/  VIADD R53, R51, UR39 ;  /* 0x0000002733357c36 */ /* 0x000fe20008000000 */
[----:B0-----:R-:W-:Y:S01]  /*4f5b0*/  PRMT R49, R56, 0x7632, R49 ;  /* 0x0000763238317816 */ /* 0x001fe20000000031 */
[----:B------:R-:W-:Y:S01]  /*4f5c0*/  VIADD R2, R3, 0xd7 ;  /* 0x000000d703027836 */ /* 0x000fe20000000000 */
[----:B------:R-:W0:Y:S03]  /*4f5d0*/  LDCU UR39, c[0x0][0x398] ;  /* 0x00007300ff2777ac */ /* 0x000e260008000800 */
[----:B------:R1:W-:Y:S01]  /*4f5e0*/  @P2 STG.E.U16 desc[UR8][R6.64], R49 ;  /* 0x0000003106002986 */ /* 0x0003e2000c101508 */
[----:B------:R-:W-:Y:S01]  /*4f5f0*/  ISETP.LT.AND P2, PT, R61, UR33, !P3 ;  /* 0x000000213d007c0c */ /* 0x000fe2000df41270 */
[C---:B------:R-:W-:Y:S01]  /*4f600*/  IMAD.WIDE R4, R53.reuse, 0x2, R44 ;  /* 0x0000000235047825 */ /* 0x040fe200078e022c */
[----:B------:R-:W-:Y:S01]  /*4f610*/  ISETP.LT.AND P3, PT, R60, UR55, !P3 ;  /* 0x000000373c007c0c */ /* 0x000fe2000df61270 */
[----:B------:R-:W0:Y:S01]  /*4f620*/  LDCU UR37, c[0x0][0x39c] ;  /* 0x00007380ff2577ac */ /* 0x000e220008000800 */
[----:B------:R-:W-:Y:S01]  /*4f630*/  ISETP.GE.AND P6, PT, R2, UR52, PT ;  /* 0x0000003402007c0c */ /* 0x000fe2000bfc6270 */
[----:B------:R-:W-:Y:S01]  /*4f640*/  VIADD R55, R53, UR54 ;  /* 0x0000003635377c36 */ /* 0x000fe20008000000 */
[----:B------:R0:W-:Y:S01]  /*4f650*/  @P0 STG.E.U16 desc[UR8][R4.64], R59 ;  /* 0x0000003b04000986 */ /* 0x0001e2000c101508 */
[----:B------:R-:W-:Y:S01]  /*4f660*/  VIADD R2, R3, 0xd8 ;  /* 0x000000d803027836 */ /* 0x000fe20000000000 */
[----:B------:R-:W2:Y:S01]  /*4f670*/  LDCU UR52, c[0x0][0x39c] ;  /* 0x00007380ff3477ac */ /* 0x000ea20008000800 */
[----:B-1----:R-:W-:Y:S01]  /*4f680*/  PRMT R7, R59, 0x7632, R7 ;  /* 0x000076323b077816 */ /* 0x002fe20000000007 */
[----:B------:R-:W-:-:S02]  /*4f690*/  IMAD.WIDE R48, R53, 0x2, R46 ;  /* 0x0000000235307825 */ /* 0x000fc400078e022e */
[----:B------:R-:W-:Y:S01]  /*4f6a0*/  ISETP.GE.AND P4, PT, R2, UR43, PT ;  /* 0x0000002b02007c0c */ /* 0x000fe2000bf86270 */
[----:B------:R-:W1:Y:S01]  /*4f6b0*/  LDCU UR43, c[0x0][0x398] ;  /* 0x00007300ff2b77ac */ /* 0x000e620008000800 */
[C---:B------:R-:W-:Y:S01]  /*4f6c0*/  IMAD.WIDE R50, R55.reuse, 0x2, R44 ;  /* 0x0000000237327825 */ /* 0x040fe200078e022c */
[----:B------:R2:W-:Y:S01]  /*4f6d0*/  @P5 STG.E.U16 desc[UR8][R48.64], R7 ;  /* 0x0000000730005986 */ /* 0x0005e2000c101508 */
[----:B------:R-:W1:Y:S02]  /*4f6e0*/  LDCU UR55, c[0x0][0x398] ;  /* 0x00007300ff3777ac */ /* 0x000e640008000800 */
[----:B------:R-:W-:Y:S01]  /*4f6f0*/  IMAD.WIDE R52, R55, 0x2, R46 ;  /* 0x0000000237347825 */ /* 0x000fe200078e022e */
[----:B------:R1:W-:Y:S01]  /*4f700*/  @P2 STG.E.U16 desc[UR8][R50.64], R58 ;  /* 0x0000003a32002986 */ /* 0x0003e2000c101508 */
[----:B------:R-:W-:Y:S01]  /*4f710*/  ISETP.LT.AND P5, PT, R61, UR51, !P6 ;  /* 0x000000333d007c0c */ /* 0x000fe2000f7a1270 */
[----:B------:R-:W3:Y:S01]  /*4f720*/  LDCU UR33, c[0x0][0x3b8] ;  /* 0x00007700ff2177ac */ /* 0x000ee20008000800 */
[----:B------:R-:W-:Y:S01]  /*4f730*/  ISETP.LT.AND P6, PT, R60, UR42, !P6 ;  /* 0x0000002a3c007c0c */ /* 0x000fe2000f7c1270 */
[----:B0-----:R-:W-:-:S02]  /*4f740*/  VIADD R5, R55, UR70 ;  /* 0x0000004637057c36 */ /* 0x001fc40008000000 */
[----:B------:R-:W-:Y:S01]  /*4f750*/  VIADD R2, R3, 0xd9 ;  /* 0x000000d903027836 */ /* 0x000fe20000000000 */
[----:B------:R-:W0:Y:S01]  /*4f760*/  LDCU UR42, c[0x0][0x39c] ;  /* 0x00007380ff2a77ac */ /* 0x000e220008000800 */
[----:B--2---:R-:W-:Y:S01]  /*4f770*/  PRMT R49, R58, 0x7632, R49 ;  /* 0x000076323a317816 */ /* 0x004fe20000000031 */
[----:B------:R-:W2:Y:S04]  /*4f780*/  LDCU UR54, c[0x0][0x398] ;  /* 0x00007300ff3677ac */ /* 0x000ea80008000800 */
[----:B------:R0:W-:Y:S01]  /*4f790*/  @P3 STG.E.U16 desc[UR8][R52.64], R49 ;  /* 0x0000003134003986 */ /* 0x0001e2000c101508 */
[----:B------:R-:W-:Y:S01]  /*4f7a0*/  ISETP.LT.AND P3, PT, R61, UR38, !P4 ;  /* 0x000000263d007c0c */ /* 0x000fe2000e761270 */
[C---:B-1----:R-:W-:Y:S01]  /*4f7b0*/  VIADD R51, R5.reuse, UR69 ;  /* 0x0000004505337c36 */ /* 0x042fe20008000000 */
[----:B------:R-:W-:Y:S01]  /*4f7c0*/  ISETP.LT.AND P4, PT, R60, UR53, !P4 ;  /* 0x000000353c007c0c */ /* 0x000fe2000e781270 */
[----:B------:R-:W-:Y:S01]  /*4f7d0*/  IMAD.WIDE R6, R5, 0x2, R44 ;  /* 0x0000000205067825 */ /* 0x000fe200078e022c */
[----:B------:R-:W-:Y:S01]  /*4f7e0*/  PRMT R50, R57, 0x7632, R50 ;  /* 0x0000763239327816 */ /* 0x000fe20000000032 */
[----:B------:R-:W1:Y:S02]  /*4f7f0*/  LDCU UR38, c[0x0][0x398] ;  /* 0x00007300ff2677ac */ /* 0x000e640008000800 */
[----:B------:R-:W-:Y:S01]  /*4f800*/  IMAD.WIDE R4, R5, 0x2, R46 ;  /* 0x0000000205047825 */ /* 0x000fe200078e022e */
[----:B------:R-:W-:Y:S01]  /*4f810*/  ISETP.GE.AND P0, PT, R2, UR67, PT ;  /* 0x0000004302007c0c */ /* 0x000fe2000bf06270 */
[----:B------:R-:W1:Y:S02]  /*4f820*/  LDCU UR51, c[0x0][0x3b8] ;  /* 0x00007700ff3377ac */ /* 0x000e640008000800 */
[----:B0-----:R-:W-:Y:S01]  /*4f830*/  IMAD.WIDE R48, R51, 0x2, R44 ;  /* 0x0000000233307825 */ /* 0x001fe200078e022c */
[----:B------:R0:W-:Y:S01]  /*4f840*/  @P5 STG.E.U16 desc[UR8][R6.64], R57 ;  /* 0x0000003906005986 */ /* 0x0001e2000c101508 */
[----:B------:R-:W1:Y:S02]  /*4f850*/  LDCU UR53, c[0x0][0x398] ;  /* 0x00007300ff3577ac */ /* 0x000e640008000800 */
[----:B------:R-:W-:Y:S01]  /*4f860*/  VIADD R2, R3, 0xda ;  /* 0x000000da03027836 */ /* 0x000fe20000000000 */
[----:B------:R-:W-:Y:S01]  /*4f870*/  @P6 STG.E.U16 desc[UR8][R4.64], R50 ;  /* 0x0000003204006986 */ /* 0x000fe2000c101508 */
[----:B------:R-:W-:-:S03]  /*4f880*/  ISETP.LT.AND P6, PT, R61, UR66, !P0 ;  /* 0x000000423d007c0c */ /* 0x000fc6000c7c1270 */
[----:B------:R1:W-:Y:S01]  /*4f890*/  @P3 STG.E.U16 desc[UR8][R48.64], R8 ;  /* 0x0000000830003986 */ /* 0x0003e2000c101508 */
[----:B------:R-:W-:Y:S01]  /*4f8a0*/  ISETP.GE.AND P2, PT, R2, UR18, PT ;  /* 0x0000001202007c0c */ /* 0x000fe2000bf46270 */
[C---:B0-----:R-:W-:Y:S01]  /*4f8b0*/  IMAD.WIDE R6, R51.reuse, 0x2, R46 ;  /* 0x0000000233067825 */ /* 0x041fe200078e022e */
[----:B------:R-:W-:Y:S01]  /*4f8c0*/  ISETP.LT.AND P0, PT, R60, UR24, !P0 ;  /* 0x000000183c007c0c */ /* 0x000fe2000c701270 */
[----:B------:R-:W0:Y:S02]  /*4f8d0*/  LDCU UR18, c[0x0][0x3b8] ;  /* 0x00007700ff1277ac */ /* 0x000e240008000800 */
[----:B------:R-:W-:Y:S01]  /*4f8e0*/  VIADD R53, R51, UR4 ;  /* 0x0000000433357c36 */ /* 0x000fe20008000000 */
[----:B-1----:R-:W-:-:S03]  /*4f8f0*/  PRMT R49, R8, 0x7632, R49 ;  /* 0x0000763208317816 */ /* 0x002fc60000000031 */
[--C-:B------:R-:W-:Y:S01]  /*4f900*/  IMAD.WIDE R4, R53, 0x2, R44.reuse ;  /* 0x0000000235047825 */ /* 0x100fe200078e022c */
[----:B------:R-:W1:Y:S01]  /*4f910*/  LDCU UR4, c[0x0][0x39c] ;  /* 0x00007380ff0477ac */ /* 0x000e620008000800 */
[----:B------:R0:W-:Y:S01]  /*4f920*/  @P4 STG.E.U16 desc[UR8][R6.64], R49 ;  /* 0x0000003106004986 */ /* 0x0001e2000c101508 */
[----:B------:R-:W-:Y:S01]  /*4f930*/  ISETP.LT.AND P4, PT, R61, UR30, !P2 ;  /* 0x0000001e3d007c0c */ /* 0x000fe2000d781270 */
[----:B------:R-:W-:Y:S01]  /*4f940*/  VIADD R55, R53, UR32 ;  /* 0x0000002035377c36 */ /* 0x000fe20008000000 */
[----:B------:R-:W1:Y:S01]  /*4f950*/  LDCU UR24, c[0x0][0x398] ;  /* 0x00007300ff1877ac */ /* 0x000e620008000800 */
[----:B------:R-:W-:Y:S01]  /*4f960*/  VIADD R2, R3, 0xdb ;  /* 0x000000db03027836 */ /* 0x000fe20000000000 */
[----:B------:R2:W-:Y:S01]  /*4f970*/  @P6 STG.E.U16 desc[UR8][R4.64], R12 ;  /* 0x0000000c04006986 */ /* 0x0005e2000c101508 */
[----:B------:R-:W-:Y:S01]  /*4f980*/  IMAD.WIDE R50, R55, 0x2, R44 ;  /* 0x0000000237327825 */ /* 0x000fe200078e022c */
[----:B------:R-:W-:Y:S01]  /*4f990*/  ISETP.LT.AND P2, PT, R60, UR68, !P2 ;  /* 0x000000443c007c0c */ /* 0x000fe2000d741270 */
[----:B------:R-:W1:Y:S01]  /*4f9a0*/  LDCU UR32, c[0x0][0x39c] ;  /* 0x00007380ff2077ac */ /* 0x000e620008000800 */
[----:B------:R-:W-:Y:S01]  /*4f9b0*/  ISETP.GE.AND P5, PT, R2, UR49, PT ;  /* 0x0000003102007c0c */ /* 0x000fe2000bfa6270 */
[----:B0-----:R-:W-:Y:S01]  /*4f9c0*/  IMAD.WIDE R48, R53, 0x2, R46 ;  /* 0x0000000235307825 */ /* 0x001fe200078e022e */
[----:B------:R-:W-:Y:S01]  /*4f9d0*/  PRMT R7, R9, 0x7632, R7 ;  /* 0x0000763209077816 */ /* 0x000fe20000000007 */
[----:B------:R-:W0:Y:S01]  /*4f9e0*/  LDCU UR49, c[0x0][0x398] ;  /* 0x00007300ff3177ac */ /* 0x000e220008000800 */
[----:B--2---:R-:W-:Y:S01]  /*4f9f0*/  PRMT R5, R12, 0x7632, R5 ;  /* 0x000076320c057816 */ /* 0x004fe20000000005 */
[----:B------:R-:W-:Y:S01]  /*4fa00*/  VIADD R2, R3, 0xdc ;  /* 0x000000dc03027836 */ /* 0x000fe20000000000 */
[----:B------:R-:W2:Y:S03]  /*4fa10*/  LDCU UR30, c[0x0][0x3b8] ;  /* 0x00007700ff1e77ac */ /* 0x000ea60008000800 */
[----:B------:R0:W-:Y:S04]  /*4fa20*/  @P0 STG.E.U16 desc[UR8][R48.64], R5 ;  /* 0x0000000530000986 */ /* 0x0001e8000c101508 */
[----:B------:R1:W-:Y:S01]  /*4fa30*/  @P4 STG.E.U16 desc[UR8][R50.64], R9 ;  /* 0x0000000932004986 */ /* 0x0003e2000c101508 */
[----:B------:R-:W-:Y:S01]  /*4fa40*/  ISETP.LT.AND P4, PT, R61, UR20, !P5 ;  /* 0x000000143d007c0c */ /* 0x000fe2000ef81270 */
[----:B------:R-:W2:Y:S01]  /*4fa50*/  LDCU UR20, c[0x0][0x3b8] ;  /* 0x00007700ff1477ac */ /* 0x000ea20008000800 */
[----:B------:R-:W-:-:S02]  /*4fa60*/  ISETP.LT.AND P5, PT, R60, UR41, !P5 ;  /* 0x000000293c007c0c */ /* 0x000fc4000efa1270 */
[----:B------:R-:W-:Y:S01]  /*4fa70*/  ISETP.GE.AND P3, PT, R2, UR63, PT ;  /* 0x0000003f02007c0c */ /* 0x000fe2000bf66270 */
[----:B0-----:R-:W-:Y:S01]  /*4fa80*/  IMAD.WIDE R4, R55, 0x2, R46 ;  /* 0x0000000237047825 */ /* 0x001fe200078e022e */
[----:B------:R-:W-:Y:S01]  /*4fa90*/  PRMT R12, R13, 0x7632, R12 ;  /* 0x000076320d0c7816 */ /* 0x000fe2000000000c */
[----:B------:R-:W0:Y:S02]  /*4faa0*/  LDCU UR41, c[0x0][0x39c] ;  /* 0x00007380ff2977ac */ /* 0x000e240008000800 */
[----:B------:R-:W-:Y:S01]  /*4fab0*/  VIADD R55, R55, UR65 ;  /* 0x0000004137377c36 */ /* 0x000fe20008000000 */
[----:B------:R2:W-:Y:S01]  /*4fac0*/  @P2 STG.E.U16 desc[UR8][R4.64], R7 ;  /* 0x0000000704002986 */ /* 0x0005e2000c101508 */
[----:B------:R-:W-:Y:S01]  /*4fad0*/  VIADD R2, R3, 0xdd ;  /* 0x000000dd03027836 */ /* 0x000fe20000000000 */
[----:B------:R-:W-:Y:S01]  /*4fae0*/  ISETP.LT.AND P2, PT, R61, UR77, !P3 ;  /* 0x0000004d3d007c0c */ /* 0x000fe2000df41270 */
[----:B-1----:R-:W-:-:S03]  /*4faf0*/  IMAD.WIDE R8, R55, 0x2, R46 ;  /* 0x0000000237087825 */ /* 0x002fc600078e022e */
[----:B------:R-:W-:Y:S01]  /*4fb00*/  ISETP.GE.AND P6, PT, R2, UR29, PT ;  /* 0x0000001d02007c0c */ /* 0x000fe2000bfc6270 */
[C---:B------:R-:W-:Y:S02]  /*4fb10*/  VIADD R49, R55.reuse, UR64 ;  /* 0x0000004037317c36 */ /* 0x040fe40008000000 */
[--C-:B--2---:R-:W-:Y:S01]  /*4fb20*/  IMAD.WIDE R6, R55, 0x2, R44.reuse ;  /* 0x0000000237067825 */ /* 0x104fe200078e022c */
[----:B------:R-:W-:Y:S01]  /*4fb30*/  ISETP.LT.AND P3, PT, R60, UR76, !P3 ;  /* 0x0000004c3c007c0c */ /* 0x000fe2000df61270 */
[----:B------:R-:W1:Y:S03]  /*4fb40*/  LDCU UR29, c[0x0][0x398] ;  /* 0x00007300ff1d77ac */ /* 0x000e660008000800 */
[----:B------:R2:W-:Y:S01]  /*4fb50*/  @P4 STG.E.U16 desc[UR8][R6.64], R13 ;  /* 0x0000000d06004986 */ /* 0x0005e2000c101508 */
[----:B------:R-:W-:-:S03]  /*4fb60*/  IMAD.WIDE R4, R49, 0x2, R44 ;  /* 0x0000000231047825 */ /* 0x000fc600078e022c */
[----:B------:R0:W-:Y:S01]  /*4fb70*/  @P5 STG.E.U16 desc[UR8][R8.64], R12 ;  /* 0x0000000c08005986 */ /* 0x0001e2000c101508 */
[----:B------:R-:W-:Y:S01]  /*4fb80*/  ISETP.LT.AND P5, PT, R61, UR62, !P6 ;  /* 0x0000003e3d007c0c */ /* 0x000fe2000f7a1270 */
[----:B------:R-:W-:Y:S02]  /*4fb90*/  VIADD R51, R49, UR50 ;  /* 0x0000003231337c36 */ /* 0x000fe40008000000 */
[----:B------:R-:W-:Y:S01]  /*4fba0*/  VIADD R2, R3, 0xde ;  /* 0x000000de03027836 */ /* 0x000fe20000000000 */
[----:B------:R1:W-:Y:S01]  /*4fbb0*/  @P2 STG.E.U16 desc[UR8][R4.64], R10 ;  /* 0x0000000a04002986 */ /* 0x0003e2000c101508 */
[----:B------:R-:W-:Y:S01]  /*4fbc0*/  ISETP.LT.AND P6, PT, R60, UR61, !P6 ;  /* 0x0000003d3c007c0c */ /* 0x000fe2000f7c1270 */
[----:B------:R-:W3:Y:S01]  /*4fbd0*/  LDCU UR50, c[0x0][0x3b8] ;  /* 0x00007700ff3277ac */ /* 0x000ee20008000800 */
[----:B--2---:R-:W-:Y:S01]  /*4fbe0*/  IMAD.WIDE R6, R49, 0x2, R46 ;  /* 0x0000000231067825 */ /* 0x004fe200078e022e */
[----:B------:R-:W-:Y:S01]  /*4fbf0*/  ISETP.GE.AND P0, PT, R2, UR6, PT ;  /* 0x0000000602007c0c */ /* 0x000fe2000bf06270 */
[----:B------:R-:W2:Y:S02]  /*4fc00*/  LDCU UR6, c[0x0][0x398] ;  /* 0x00007300ff0677ac */ /* 0x000ea40008000800 */
[----:B0-----:R-:W-:Y:S01]  /*4fc10*/  IMAD.WIDE R8, R51, 0x2, R44 ;  /* 0x0000000233087825 */ /* 0x001fe200078e022c */
[----:B-1----:R-:W-:-:S03]  /*4fc20*/  PRMT R5, R10, 0x7632, R5 ;  /* 0x000076320a057816 */ /* 0x002fc60000000005 */
[----:B------:R-:W-:Y:S02]  /*4fc30*/  VIADD R2, R3, 0xdf ;  /* 0x000000df03027836 */ /* 0x000fe40000000000 */
[----:B------:R0:W-:Y:S04]  /*4fc40*/  @P3 STG.E.U16 desc[UR8][R6.64], R5 ;  /* 0x0000000506003986 */ /* 0x0001e8000c101508 */
[----:B------:R1:W-:Y:S01]  /*4fc50*/  @P5 STG.E.U16 desc[UR8][R8.64], R14 ;  /* 0x0000000e08005986 */ /* 0x0003e2000c101508 */
[----:B------:R-:W-:Y:S01]  /*4fc60*/  ISETP.LT.AND P5, PT, R61, UR14, !P0 ;  /* 0x0000000e3d007c0c */ /* 0x000fe2000c7a1270 */
[----:B------:R-:W-:Y:S01]  /*4fc70*/  VIADD R49, R51, UR47 ;  /* 0x0000002f33317c36 */ /* 0x000fe20008000000 */
[----:B------:R-:W-:Y:S01]  /*4fc80*/  ISETP.LT.AND P0, PT, R60, UR27, !P0 ;  /* 0x0000001b3c007c0c */ /* 0x000fe2000c701270 */
[----:B------:R-:W2:Y:S01]  /*4fc90*/  LDCU UR14, c[0x0][0x398] ;  /* 0x00007300ff0e77ac */ /* 0x000ea20008000800 */
[----:B------:R-:W-:-:S02]  /*4fca0*/  ISETP.GE.AND P4, PT, R2, UR75, PT ;  /* 0x0000004b02007c0c */ /* 0x000fc4000bf86270 */
[----:B0-----:R-:W-:Y:S01]  /*4fcb0*/  PRMT R7, R14, 0x7632, R7 ;  /* 0x000076320e077816 */ /* 0x001fe20000000007 */
[----:B------:R-:W-:Y:S01]  /*4fcc0*/  IMAD.WIDE R4, R51, 0x2, R46 ;  /* 0x0000000233047825 */ /* 0x000fe200078e022e */
[----:B------:R-:W0:Y:S03]  /*4fcd0*/  LDCU UR47, c[0x0][0x39c] ;  /* 0x00007380ff2f77ac */ /* 0x000e260008000800 */
[----:B------:R-:W-:Y:S01]  /*4fce0*/  VIADD R2, R3, 0xe0 ;  /* 0x000000e003027836 */ /* 0x000fe20000000000 */
[----:B------:R2:W-:Y:S01]  /*4fcf0*/  @P6 STG.E.U16 desc[UR8][R4.64], R7 ;  /* 0x0000000704006986 */ /* 0x0005e2000c101508 */
[----:B------:R-:W-:Y:S01]  /*4fd00*/  ISETP.LT.AND P6, PT, R61, UR40, !P4 ;  /* 0x000000283d007c0c */ /* 0x000fe2000e7c1270 */
[C---:B------:R-:W-:Y:S01]  /*4fd10*/  IMAD.WIDE R12, R49.reuse, 0x2, R44 ;  /* 0x00000002310c7825 */ /* 0x040fe200078e022c */
[----:B------:R-:W-:Y:S01]  /*4fd20*/  ISETP.LT.AND P4, PT, R60, UR57, !P4 ;  /* 0x000000393c007c0c */ /* 0x000fe2000e781270 */
[----:B------:R-:W0:Y:S01]  /*4fd30*/  LDCU UR40, c[0x0][0x398] ;  /* 0x00007300ff2877ac */ /* 0x000e220008000800 */
[----:B------:R-:W-:Y:S01]  /*4fd40*/  ISETP.GE.AND P2, PT, R2, UR10, PT ;  /* 0x0000000a02007c0c */ /* 0x000fe2000bf46270 */
[----:B-1----:R-:W-:Y:S01]  /*4fd50*/  VIADD R9, R49, UR60 ;  /* 0x0000003c31097c36 */ /* 0x002fe20008000000 */
[----:B------:R1:W-:Y:S01]  /*4fd60*/  @P5 STG.E.U16 desc[UR8][R12.64], R11 ;  /* 0x0000000b0c005986 */ /* 0x0003e2000c101508 */
[----:B------:R-:W-:Y:S01]  /*4fd70*/  VIADD R2, R3, 0xe1 ;  /* 0x000000e103027836 */ /* 0x000fe20000000000 */
[----:B------:R-:W0:Y:S01]  /*4fd80*/  LDCU UR10, c[0x0][0x39c] ;  /* 0x00007380ff0a77ac */ /* 0x000e220008000800 */
[----:B--2---:R-:W-:Y:S01]  /*4fd90*/  PRMT R5, R11, 0x7632, R5 ;  /* 0x000076320b057816 */ /* 0x004fe20000000005 */
[----:B------:R-:W-:-:S02]  /*4fda0*/  IMAD.WIDE R6, R49, 0x2, R46 ;  /* 0x0000000231067825 */ /* 0x000fc400078e022e */
[----:B------:R-:W-:Y:S01]  /*4fdb0*/  ISETP.GE.AND P3, PT, R2, UR44, PT ;  /* 0x0000002c02007c0c */ /* 0x000fe2000bf66270 */
[----:B------:R-:W2:Y:S02]  /*4fdc0*/  LDCU UR44, c[0x0][0x398] ;  /* 0x00007300ff2c77ac */ /* 0x000ea40008000800 */
[----:B------:R0:W-:Y:S01]  /*4fdd0*/  @P0 STG.E.U16 desc[UR8][R6.64], R5 ;  /* 0x0000000506000986 */ /* 0x0001e2000c101508 */
[----:B------:R-:W-:Y:S01]  /*4fde0*/  ISETP.LT.AND P0, PT, R61, UR35, !P2 ;  /* 0x000000233d007c0c */ /* 0x000fe2000d701270 */
[----:B-1----:R-:W-:Y:S01]  /*4fdf0*/  VIADD R13, R9, UR36 ;  /* 0x00000024090d7c36 */ /* 0x002fe20008000000 */
[C---:B------:R-:W-:Y:S01]  /*4fe00*/  ISETP.LT.AND P2, PT, R60.reuse, UR46, !P2 ;  /* 0x0000002e3c007c0c */ /* 0x040fe2000d741270 */
[----:B------:R-:W-:Y:S01]  /*4fe10*/  VIADD R2, R3, 0xe2 ;  /* 0x000000e203027836 */ /* 0x000fe20000000000 */
[----:B------:R-:W1:Y:S01]  /*4fe20*/  LDCU UR27, c[0x0][0x3b8] ;  /* 0x00007700ff1b77ac */ /* 0x000e620008000800 */
[----:B0-----:R-:W-:Y:S01]  /*4fe30*/  IMAD.WIDE R4, R9, 0x2, R44 ;  /* 0x0000000209047825 */ /* 0x001fe200078e022c */
[----:B------:R-:W-:Y:S01]  /*4fe40*/  PRMT R7, R15, 0x7632, R7 ;  /* 0x000076320f077816 */ /* 0x000fe20000000007 */
[----:B------:R-:W0:Y:S02]  /*4fe50*/  LDCU UR46, c[0x0][0x39c] ;  /* 0x00007380ff2e77ac */ /* 0x000e240008000800 */
[----:B------:R-:W-:Y:S01]  /*4fe60*/  IMAD.WIDE R8, R9, 0x2, R46 ;  /* 0x0000000209087825 */ /* 0x000fe200078e022e */
[----:B------:R1:W-:Y:S01]  /*4fe70*/  @P6 STG.E.U16 desc[UR8][R4.64], R15 ;  /* 0x0000000f04006986 */ /* 0x0003e2000c101508 */
[----:B------:R-:W0:Y:S03]  /*4fe80*/  LDCU UR36, c[0x0][0x398] ;  /* 0x00007300ff2477ac */ /* 0x000e260008000800 */
[----:B------:R2:W-:Y:S01]  /*4fe90*/  @P4 STG.E.U16 desc[UR8][R8.64], R7 ;  /* 0x0000000708004986 */ /* 0x0005e2000c101508 */
[----:B------:R-:W-:Y:S01]  /*4fea0*/  ISETP.LT.AND P4, PT, R61, UR45, !P3 ;  /* 0x0000002d3d007c0c */ /* 0x000fe2000df81270 */
[C---:B------:R-:W-:Y:S01]  /*4feb0*/  IMAD.WIDE R10, R13.reuse, 0x2, R44 ;  /* 0x000000020d0a7825 */ /* 0x040fe200078e022c */
[----:B------:R-:W-:Y:S01]  /*4fec0*/  ISETP.LT.AND P3, PT, R60, UR59, !P3 ;  /* 0x0000003b3c007c0c */ /* 0x000fe2000df61270 */
[----:B------:R-:W0:Y:S01]  /*4fed0*/  LDCU UR45, c[0x0][0x398] ;  /* 0x00007300ff2d77ac */ /* 0x000e220008000800 */
[----:B---3--:R-:W-:Y:S01]  /*4fee0*/  ISETP.GE.AND P5, PT, R2, UR26, PT ;  /* 0x0000001a02007c0c */ /* 0x008fe2000bfa6270 */
[----:B-1----:R-:W-:Y:S01]  /*4fef0*/  IMAD.WIDE R4, R13, 0x2, R46 ;  /* 0x000000020d047825 */ /* 0x002fe200078e022e */
[----:B------:R-:W1:Y:S01]  /*4ff00*/  LDCU UR35, c[0x0][0x3b8] ;  /* 0x00007700ff2377ac */ /* 0x000e620008000800 */
[----:B--2---:R-:W-:-:S02]  /*4ff10*/  PRMT R9, R16, 0x7632, R9 ;  /* 0x0000763210097816 */ /* 0x004fc40000000009 */
[----:B------:R-:W-:Y:S01]  /*4ff20*/  VIADD R15, R13, UR48 ;  /* 0x000000300d0f7c36 */ /* 0x000fe20008000000 */
[----:B------:R-:W-:Y:S01]  /*4ff30*/  @P0 STG.E.U16 desc[UR8][R10.64], R16 ;  /* 0x000000100a000986 */ /* 0x000fe2000c101508 */
[----:B------:R-:W-:Y:S01]  /*4ff40*/  VIADD R2, R3, 0xe3 ;  /* 0x000000e303027836 */ /* 0x000fe20000000000 */
[----:B------:R-:W2:Y:S01]  /*4ff50*/  LDCU UR26, c[0x0][0x398] ;  /* 0x00007300ff1a77ac */ /* 0x000ea20008000800 */
[----:B------:R-:W-:Y:S01]  /*4ff60*/  IMAD.WIDE R6, R15, 0x2, R44 ;  /* 0x000000020f067825 */ /* 0x000fe200078e022c */
[----:B------:R3:W-:Y:S01]  /*4ff70*/  @P2 STG.E.U16 desc[UR8][R4.64], R9 ;  /* 0x0000000904002986 */ /* 0x0007e2000c101508 */
[----:B------:R-:W-:Y:S01]  /*4ff80*/  ISETP.LT.AND P2, PT, R61, UR22, !P5 ;  /* 0x000000163d007c0c */ /* 0x000fe2000ef41270 */
[----:B------:R-:W0:Y:S01]  /*4ff90*/  LDCU UR22, c[0x0][0x398] ;  /* 0x00007300ff1677ac */ /* 0x000e220008000800 */
[----:B------:R-:W-:Y:S01]  /*4ffa0*/  ISETP.LT.AND P5, PT, R60, UR28, !P5 ;  /* 0x0000001c3c007c0c */ /* 0x000fe2000efa1270 */
[----:B------:R-:W-:Y:S01]  /*4ffb0*/  VIADD R13, R15, UR31 ;  /* 0x0000001f0f0d7c36 */ /* 0x000fe20008000000 */
[----:B------:R-:W-:Y:S01]  /*4ffc0*/  ISETP.GE.AND P6, PT, R2, UR52, PT ;  /* 0x0000003402007c0c */ /* 0x000fe2000bfc6270 */
[----:B------:R0:W-:Y:S01]  /*4ffd0*/  @P4 STG.E.U16 desc[UR8][R6.64], R20 ;  /* 0x0000001406004986 */ /* 0x0001e2000c101508 */
[----:B------:R-:W-:Y:S01]  /*4ffe0*/  VIADD R2, R3, 0xe4 ;  /* 0x000000e403027836 */ /* 0x000fe20000000000 */
[----:B------:R-:W1:Y:S01]  /*4fff0*/  LDCU UR52, c[0x0][0x39c] ;  /* 0x00007380ff3477ac */ /* 0x000e620008000800 */
[----:B---3--:R-:W-:Y:S01]  /*50000*/  PRMT R5, R20, 0x7632, R5 ;  /* 0x0000763214057816 */ /* 0x008fe20000000005 */
[----:B------:R-:W-:Y:S01]  /*50010*/  IMAD.WIDE R8, R15, 0x2, R46 ;  /* 0x000000020f087825 */ /* 0x000fe200078e022e */
[----:B------:R-:W3:Y:S04]  /*50020*/  LDCU UR31, c[0x0][0x398] ;  /* 0x00007300ff1f77ac */ /* 0x000ee80008000800 */
[----:B------:R1:W-:Y:S01]  /*50030*/  @P3 STG.E.U16 desc[UR8][R8.64], R5 ;  /* 0x0000000508003986 */ /* 0x0003e2000c101508 */
[----:B------:R-:W-:Y:S01]  /*50040*/  ISETP.LT.AND P3, PT, R61, UR39, !P6 ;  /* 0x000000273d007c0c */ /* 0x000fe2000f761270 */
[----:B------:R-:W-:Y:S01]  /*50050*/  IMAD.WIDE R10, R13, 0x2, R44 ;  /* 0x000000020d0a7825 */ /* 0x000fe200078e022c */
[----:B------:R-:W-:Y:S01]  /*50060*/  ISETP.LT.AND P6, PT, R60, UR43, !P6 ;  /* 0x0000002b3c007c0c */ /* 0x000fe2000f7c1270 */
[----:B------:R-:W2:Y:S01]  /*50070*/  LDCU UR39, c[0x0][0x39c] ;  /* 0x00007380ff2777ac */ /* 0x000ea20008000800 */
[----:B0-----:R-:W-:-:S02]  /*50080*/  PRMT R7, R17, 0x7632, R7 ;  /* 0x0000763211077816 */ /* 0x001fc40000000007 */
[----:B------:R-:W-:Y:S01]  /*50090*/  ISETP.GE.AND P0, PT, R2, UR37, PT ;  /* 0x0000002502007c0c */ /* 0x000fe2000bf06270 */
[----:B------:R-:W-:Y:S01]  /*500a0*/  VIADD R2, R3, 0xe5 ;  /* 0x000000e503027836 */ /* 0x000fe20000000000 */
[----:B------:R-:W0:Y:S01]  /*500b0*/  LDCU UR28, c[0x0][0x3b8] ;  /* 0x00007700ff1c77ac */ /* 0x000e220008000800 */
[C-C-:B-1----:R-:W-:Y:S01]  /*500c0*/  IMAD.WIDE R4, R13.reuse, 0x2, R46.reuse ;  /* 0x000000020d047825 */ /* 0x142fe200078e022e */
[----:B------:R1:W-:Y:S01]  /*500d0*/  @P2 STG.E.U16 desc[UR8][R10.64], R17 ;  /* 0x000000110a002986 */ /* 0x0003e2000c101508 */
[----:B------:R-:W0:Y:S02]  /*500e0*/  LDCU UR37, c[0x0][0x3b8] ;  /* 0x00007700ff2577ac */ /* 0x000e240008000800 */
[----:B------:R-:W-:Y:S01]  /*500f0*/  VIADD R13, R13, UR34 ;  /* 0x000000220d0d7c36 */ /* 0x000fe20008000000 */
[----:B------:R2:W-:Y:S01]  /*50100*/  @P5 STG.E.U16 desc[UR8][R4.64], R7 ;  /* 0x0000000704005986 */ /* 0x0005e2000c101508 */
[----:B------:R-:W-:Y:S01]  /*50110*/  ISETP.LT.AND P5, PT, R61, UR55, !P0 ;  /* 0x000000373d007c0c */ /* 0x000fe2000c7a1270 */
[----:B------:R-:W0:Y:S01]  /*50120*/  LDCU UR34, c[0x0][0x398] ;  /* 0x00007300ff2277ac */ /* 0x000e220008000800 */
[----:B------:R-:W-:Y:S01]  /*50130*/  IMAD.WIDE R8, R13, 0x2, R46 ;  /* 0x000000020d087825 */ /* 0x000fe200078e022e */
[----:B------:R-:W-:Y:S01]  /*50140*/  ISETP.GE.AND P4, PT, R2, UR42, PT ;  /* 0x0000002a02007c0c */ /* 0x000fe2000bf86270 */
[----:B------:R-:W0:Y:S01]  /*50150*/  LDCU UR43, c[0x0][0x398] ;  /* 0x00007300ff2b77ac */ /* 0x000e220008000800 */
[----:B-1----:R-:W-:Y:S01]  /*50160*/  PRMT R10, R21, 0x7632, R10 ;  /* 0x00007632150a7816 */ /* 0x002fe2000000000a */
[----:B------:R-:W1:Y:S01]  /*50170*/  LDCU UR48, c[0x0][0x398] ;  /* 0x00007300ff3077ac */ /* 0x000e620008000800 */
[C-C-:B--2---:R-:W-:Y:S01]  /*50180*/  IMAD.WIDE R6, R13.reuse, 0x2, R44.reuse ;  /* 0x000000020d067825 */ /* 0x144fe200078e022c */
[----:B------:R-:W-:Y:S01]  /*50190*/  ISETP.LT.AND P0, PT, R60, UR54, !P0 ;  /* 0x000000363c007c0c */ /* 0x000fe2000c701270 */
[----:B------:R-:W2:Y:S02]  /*501a0*/  LDCU UR42, c[0x0][0x398] ;  /* 0x00007300ff2a77ac */ /* 0x000ea40008000800 */
[----:B------:R-:W-:Y:S01]  /*501b0*/  VIADD R11, R13, UR33 ;  /* 0x000000210d0b7c36 */ /* 0x000fe20008000000 */
[----:B------:R0:W-:Y:S01]  /*501c0*/  @P3 STG.E.U16 desc[UR8][R6.64], R21 ;  /* 0x0000001506003986 */ /* 0x0001e2000c101508 */
[----:B------:R-:W-:Y:S01]  /*501d0*/  VIADD R2, R3, 0xe6 ;  /* 0x000000e603027836 */ /* 0x000fe20000000000 */
[----:B------:R-:W1:Y:S02]  /*501e0*/  LDCU UR33, c[0x0][0x39c] ;  /* 0x00007380ff2177ac */ /* 0x000e640008000800 */
[----:B------:R2:W-:Y:S01]  /*501f0*/  @P6 STG.E.U16 desc[UR8][R8.64], R10 ;  /* 0x0000000a08006986 */ /* 0x0005e2000c101508 */
[----:B------:R-:W-:Y:S01]  /*50200*/  ISETP.LT.AND P6, PT, R61, UR38, !P4 ;  /* 0x000000263d007c0c */ /* 0x000fe2000e7c1270 */
[----:B------:R-:W-:-:S04]  /*50210*/  IMAD.WIDE R4, R11, 0x2, R44 ;  /* 0x000000020b047825 */ /* 0x000fc800078e022c */
[C---:B------:R-:W-:Y:S01]  /*50220*/  VIADD R13, R11.reuse, UR18 ;  /* 0x000000120b0d7c36 */ /* 0x040fe20008000000 */
[----:B------:R1:W-:Y:S01]  /*50230*/  @P5 STG.E.U16 desc[UR8][R4.64], R18 ;  /* 0x0000001204005986 */ /* 0x0003e2000c101508 */
[----:B0-----:R-:W-:Y:S01]  /*50240*/  IMAD.WIDE R6, R11, 0x2, R46 ;  /* 0x000000020b067825 */ /* 0x001fe200078e022e */
[----:B------:R-:W-:Y:S01]  /*50250*/  ISETP.GE.AND P2, PT, R2, UR4, PT ;  /* 0x0000000402007c0c */ /* 0x000fe2000bf46270 */
[----:B------:R-:W0:Y:S02]  /*50260*/  LDCU UR38, c[0x0][0x398] ;  /* 0x00007300ff2677ac */ /* 0x000e240008000800 */
[----:B--2---:R-:W-:Y:S01]  /*50270*/  IMAD.WIDE R8, R13, 0x2, R44 ;  /* 0x000000020d087825 */ /* 0x004fe200078e022c */
[----:B------:R-:W-:Y:S01]  /*50280*/  ISETP.LT.AND P4, PT, R60, UR49, !P4 ;  /* 0x000000313c007c0c */ /* 0x000fe2000e781270 */
[----:B------:R-:W2:Y:S01]  /*50290*/  LDCU UR4, c[0x0][0x3b8] ;  /* 0x00007700ff0477ac */ /* 0x000ea20008000800 */
[----:B------:R-:W0:Y:S01]  /*502a0*/  LDCU UR18, c[0x0][0x3b8] ;  /* 0x00007700ff1277ac */ /* 0x000e220008000800 */
[----:B-1----:R-:W-:-:S05]  /*502b0*/  PRMT R5, R18, 0x7632, R5 ;  /* 0x0000763212057816 */ /* 0x002fca0000000005 */
[----:B------:R1:W-:Y:S04]  /*502c0*/  @P0 STG.E.U16 desc[UR8][R6.64], R5 ;  /* 0x0000000506000986 */ /* 0x0003e8000c101508 */
[----:B------:R0:W-:Y:S01]  /*502d0*/  @P6 STG.E.U16 desc[UR8][R8.64], R22 ;  /* 0x0000001608006986 */ /* 0x0001e2000c101508 */
[----:B------:R-:W-:Y:S01]  /*502e0*/  ISETP.LT.AND P6, PT, R61, UR53, !P2 ;  /* 0x000000353d007c0c */ /* 0x000fe2000d7c1270 */
[----:B------:R-:W-:Y:S01]  /*502f0*/  VIADD R15, R13, UR51 ;  /* 0x000000330d0f7c36 */ /* 0x000fe20008000000 */
[----:B------:R-:W-:Y:S01]  /*50300*/  ISETP.LT.AND P2, PT, R60, UR24, !P2 ;  /* 0x000000183c007c0c */ /* 0x000fe2000d741270 */
[----:B------:R-:W-:Y:S01]  /*50310*/  VIADD R2, R3, 0xe7 ;  /* 0x000000e703027836 */ /* 0x000fe20000000000 */
[----:B------:R-:W2:Y:S01]  /*50320*/  LDCU UR24, c[0x0][0x39c] ;  /* 0x00007380ff1877ac */ /* 0x000ea20008000800 */
[----:B------:R-:W-:Y:S01]  /*50330*/  IMAD.WIDE R10, R15, 0x2, R44 ;  /* 0x000000020f0a7825 */ /* 0x000fe200078e022c */
[----:B-1----:R-:W-:-:S03]  /*50340*/  PRMT R7, R22, 0x7632, R7 ;  /* 0x0000763216077816 */ /* 0x002fc60000000007 */
[----:B------:R-:W-:Y:S01]  /*50350*/  IMAD.WIDE R4, R13, 0x2, R46 ;  /* 0x000000020d047825 */ /* 0x000fe200078e022e */
[----:B------:R-:W-:Y:S01]  /*50360*/  ISETP.GE.AND P3, PT, R2, UR32, PT ;  /* 0x0000002002007c0c */ /* 0x000fe2000bf66270 */
[----:B------:R-:W1:Y:S02]  /*50370*/  LDCU UR32, c[0x0][0x39c] ;  /* 0x00007380ff2077ac */ /* 0x000e640008000800 */
[----:B------:R-:W-:Y:S01]  /*50380*/  VIADD R2, R3, 0xe8 ;  /* 0x000000e803027836 */ /* 0x000fe20000000000 */
[----:B------:R2:W-:Y:S04]  /*50390*/  @P4 STG.E.U16 desc[UR8][R4.64], R7 ;  /* 0x0000000704004986 */ /* 0x0005e8000c101508 */
[----:B------:R-:W-:Y:S01]  /*503a0*/  @P6 STG.E.U16 desc[UR8][R10.64], R19 ;  /* 0x000000130a006986 */ /* 0x000fe2000c101508 */
[----:B------:R-:W-:Y:S01]  /*503b0*/  ISETP.LT.AND P6, PT, R61, UR29, !P3 ;  /* 0x0000001d3d007c0c */ /* 0x000fe2000dfc1270 */
[----:B0-----:R-:W-:Y:S01]  /*503c0*/  VIADD R9, R15, UR30 ;  /* 0x0000001e0f097c36 */ /* 0x001fe20008000000 */
[----:B------:R-:W-:Y:S01]  /*503d0*/  ISETP.LT.AND P3, PT, R60, UR6, !P3 ;  /* 0x000000063c007c0c */ /* 0x000fe2000df61270 */
[----:B------:R-:W0:Y:S01]  /*503e0*/  LDCU UR29, c[0x0][0x39c] ;  /* 0x00007380ff1d77ac */ /* 0x000e220008000800 */
[----:B------:R-:W-:-:S02]  /*503f0*/  ISETP.GE.AND P5, PT, R2, UR41, PT ;  /* 0x0000002902007c0c */ /* 0x000fc4000bfa6270 */
[----:B--2---:R-:W-:Y:S01]  /*50400*/  PRMT R5, R19, 0x7632, R5 ;  /* 0x0000763213057816 */ /* 0x004fe20000000005 */
[----:B------:R-:W-:Y:S01]  /*50410*/  IMAD.WIDE R6, R15, 0x2, R46 ;  /* 0x000000020f067825 */ /* 0x000fe200078e022e */
[----:B------:R-:W2:Y:S03]  /*50420*/  LDCU UR41, c[0x0][0x398] ;  /* 0x00007300ff2977ac */ /* 0x000ea60008000800 */
[----:B------:R-:W-:Y:S01]  /*50430*/  VIADD R2, R3, 0xe9 ;  /* 0x000000e903027836 */ /* 0x000fe20000000000 */
[----:B------:R0:W-:Y:S01]  /*50440*/  @P2 STG.E.U16 desc[UR8][R6.64], R5 ;  /* 0x0000000506002986 */ /* 0x0001e2000c101508 */
[----:B------:R-:W-:Y:S01]  /*50450*/  ISETP.LT.AND P2, PT, R61, UR56, !P5 ;  /* 0x000000383d007c0c */ /* 0x000fe2000ef41270 */
[----:B------:R-:W-:Y:S01]  /*50460*/  VIADD R13, R9, UR20 ;  /* 0x00000014090d7c36 */ /* 0x000fe20008000000 */
[----:B----4-:R-:W-:Y:S01]  /*50470*/  ISETP.LT.AND P5, PT, R60, UR58, !P5 ;  /* 0x0000003a3c007c0c */ /* 0x010fe2000efa1270 */
[----:B------:R-:W4:Y:S01]  /*50480*/  LDCU UR30, c[0x0][0x398] ;  /* 0x00007300ff1e77ac */ /* 0x000f220008000800 */
[----:B------:R-:W-:Y:S01]  /*50490*/  ISETP.GE.AND P0, PT, R2, UR10, PT ;  /* 0x0000000a02007c0c */ /* 0x000fe2000bf06270 */
[----:B------:R-:W-:Y:S01]  /*504a0*/  VIADD R2, R3, 0xea ;  /* 0x000000ea03027836 */ /* 0x000fe20000000000 */
[----:B------:R-:W1:Y:S01]  /*504b0*/  LDCU UR6, c[0x0][0x3b8] ;  /* 0x00007700ff0677ac */ /* 0x000e620008000800 */
[----:B0-----:R-:W-:Y:S01]  /*504c0*/  IMAD.WIDE R4, R9, 0x2, R44 ;  /* 0x0000000209047825 */ /* 0x001fe200078e022c */
[----:B------:R-:W-:Y:S01]  /*504d0*/  PRMT R7, R23, 0x7632, R7 ;  /* 0x0000763217077816 */ /* 0x000fe20000000007 */
[----:B------:R-:W0:Y:S02]  /*504e0*/  LDCU UR10, c[0x0][0x3b8] ;  /* 0x00007700ff0a77ac */ /* 0x000e240008000800 */
[----:B------:R-:W-:Y:S01]  /*504f0*/  IMAD.WIDE R8, R9, 0x2, R46 ;  /* 0x0000000209087825 */ /* 0x000fe200078e022e */
[----:B------:R1:W-:Y:S01]  /*50500*/  @P6 STG.E.U16 desc[UR8][R4.64], R23 ;  /* 0x0000001704006986 */ /* 0x0003e2000c101508 */
[----:B------:R-:W-:Y:S01]  /*50510*/  PRMT R12, R31, 0x7632, R12 ;  /* 0x000076321f0c7816 */ /* 0x000fe2000000000c */
[----:B------:R-:W0:Y:S01]  /*50520*/  LDCU UR20, c[0x0][0x3b8] ;  /* 0x00007700ff1477ac */ /* 0x000e220008000800 */
[----:B------:R-:W-:Y:S01]  /*50530*/  IMAD.WIDE R10, R13, 0x2, R44 ;  /* 0x000000020d0a7825 */ /* 0x000fe200078e022c */
[----:B------:R2:W-:Y:S01]  /*50540*/  @P3 STG.E.U16 desc[UR8][R8.64], R7 ;  /* 0x0000000708003986 */ /* 0x0005e2000c101508 */
[----:B------:R-:W-:Y:S01]  /*50550*/  ISETP.GE.AND P4, PT, R2, UR47, PT ;  /* 0x0000002f02007c0c */ /* 0x000fe2000bf86270 */
[----:B------:R-:W0:Y:S01]  /*50560*/  LDCU UR47, c[0x0][0x398] ;  /* 0x00007300ff2f77ac */ /* 0x000e220008000800 */
[----:B------:R-:W-:Y:S01]  /*50570*/  ISETP.LT.AND P3, PT, R61, UR14, !P0 ;  /* 0x0000000e3d007c0c */ /* 0x000fe2000c761270 */
[----:B------:R-:W-:Y:S01]  /*50580*/  @P2 STG.E.U16 desc[UR8][R10.64], R24 ;  /* 0x000000180a002986 */ /* 0x000fe2000c101508 */
[----:B------:R-:W-:Y:S01]  /*50590*/  ISETP.LT.AND P0, PT, R60, UR44, !P0 ;  /* 0x0000002c3c007c0c */ /* 0x000fe2000c701270 */
[----:B-1----:R-:W-:Y:S01]  /*505a0*/  IMAD.WIDE R4, R13, 0x2, R46 ;  /* 0x000000020d047825 */ /* 0x002fe200078e022e */
[----:B------:R-:W1:Y:S01]  /*505b0*/  LDCU UR44, c[0x0][0x398] ;  /* 0x00007300ff2c77ac */ /* 0x000e620008000800 */
[----:B--2---:R-:W-:-:S02]  /*505c0*/  PRMT R9, R24, 0x7632, R9 ;  /* 0x0000763218097816 */ /* 0x004fc40000000009 */
[----:B------:R-:W-:Y:S01]  /*505d0*/  VIADD R15, R13, UR50 ;  /* 0x000000320d0f7c36 */ /* 0x000fe20008000000 */
[----:B------:R-:W2:Y:S02]  /*505e0*/  LDCU UR14, c[0x0][0x3b8] ;  /* 0x00007700ff0e77ac */ /* 0x000ea40008000800 */
[----:B------:R0:W-:Y:S01]  /*505f0*/  @P5 STG.E.U16 desc[UR8][R4.64], R9 ;  /* 0x0000000904005986 */ /* 0x0001e2000c101508 */
[----:B------:R-:W-:Y:S01]  /*50600*/  ISETP.LT.AND P5, PT, R61, UR26, !P4 ;  /* 0x0000001a3d007c0c */ /* 0x000fe2000e7a1270 */
[----:B------:R-:W-:Y:S01]  /*50610*/  VIADD R2, R3, 0xeb ;  /* 0x000000eb03027836 */ /* 0x000fe20000000000 */
[----:B------:R-:W-:Y:S01]  /*50620*/  ISETP.LT.AND P4, PT, R60, UR40, !P4 ;  /* 0x000000283c007c0c */ /* 0x000fe2000e781270 */
[C---:B------:R-:W-:Y:S01]  /*50630*/  IMAD.WIDE R6, R15.reuse, 0x2, R44 ;  /* 0x000000020f067825 */ /* 0x040fe200078e022c */
[----:B------:R-:W1:Y:S03]  /*50640*/  LDCU UR26, c[0x0][0x39c] ;  /* 0x00007380ff1a77ac */ /* 0x000e660008000800 */
[----:B------:R-:W-:Y:S01]  /*50650*/  VIADD R13, R15, UR27 ;  /* 0x0000001b0f0d7c36 */ /* 0x000fe20008000000 */
[----:B------:R-:W-:-:S02]  /*50660*/  ISETP.GE.AND P6, PT, R2, UR52, PT ;  /* 0x0000003402007c0c */ /* 0x000fc4000bfc6270 */
[----:B0-----:R-:W-:Y:S01]  /*50670*/  PRMT R5, R28, 0x7632, R5 ;  /* 0x000076321c057816 */ /* 0x001fe20000000005 */
[----:B------:R-:W-:Y:S01]  /*50680*/  IMAD.WIDE R8, R15, 0x2, R46 ;  /* 0x000000020f087825 */ /* 0x000fe200078e022e */
[----:B------:R0:W-:Y:S01]  /*50690*/  @P3 STG.E.U16 desc[UR8][R6.64], R28 ;  /* 0x0000001c06003986 */ /* 0x0001e2000c101508 */
[----:B------:R-:W1:Y:S02]  /*506a0*/  LDCU UR27, c[0x0][0x39c] ;  /* 0x00007380ff1b77ac */ /* 0x000e640008000800 */
[----:B------:R-:W-:Y:S02]  /*506b0*/  VIADD R2, R3, 0xec ;  /* 0x000000ec03027836 */ /* 0x000fe40000000000 */
[----:B------:R-:W-:Y:S01]  /*506c0*/  IMAD.WIDE R10, R13, 0x2, R44 ;  /* 0x000000020d0a7825 */ /* 0x000fe200078e022c */
[----:B------:R2:W-:Y:S02]  /*506d0*/  @P0 STG.E.U16 desc[UR8][R8.64], R5 ;  /* 0x0000000508000986 */ /* 0x0005e4000c101508 */
[----:B------:R-:W-:-:S02]  /*506e0*/  ISETP.GE.AND P2, PT, R2, UR46, PT ;  /* 0x0000002e02007c0c */ /* 0x000fc4000bf46270 */
[----:B------:R1:W-:Y:S01]  /*506f0*/  @P5 STG.E.U16 desc[UR8][R10.64], R25 ;  /* 0x000000190a005986 */ /* 0x0003e2000c101508 */
[----:B0-----:R-:W-:Y:S01]  /*50700*/  PRMT R7, R25, 0x7632, R7 ;  /* 0x0000763219077816 */ /* 0x001fe20000000007 */
[----:B--2---:R-:W-:Y:S01]  /*50710*/  IMAD.WIDE R4, R13, 0x2, R46 ;  /* 0x000000020d047825 */ /* 0x004fe200078e022e */
[----:B------:R-:W-:Y:S01]  /*50720*/  ISETP.LT.AND P5, PT, R61, UR36, !P6 ;  /* 0x000000243d007c0c */ /* 0x000fe2000f7a1270 */
[----:B------:R-:W0:Y:S01]  /*50730*/  LDCU UR46, c[0x0][0x398] ;  /* 0x00007300ff2e77ac */ /* 0x000e220008000800 */
[C---:B------:R-:W-:Y:S01]  /*50740*/  ISETP.LT.AND P6, PT, R60.reuse, UR45, !P6 ;  /* 0x0000002d3c007c0c */ /* 0x040fe2000f7c1270 */
[----:B------:R-:W-:Y:S01]  /*50750*/  VIADD R13, R13, UR35 ;  /* 0x000000230d0d7c36 */ /* 0x000fe20008000000 */
[----:B------:R2:W-:Y:S01]  /*50760*/  @P4 STG.E.U16 desc[UR8][R4.64], R7 ;  /* 0x0000000704004986 */ /* 0x0005e2000c101508 */
[----:B------:R-:W-:Y:S01]  /*50770*/  ISETP.LT.AND P4, PT, R61, UR22, !P2 ;  /* 0x000000163d007c0c */ /* 0x000fe2000d781270 */
[----:B------:R-:W-:Y:S02]  /*50780*/  VIADD R2, R3, 0xed ;  /* 0x000000ed03027836 */ /* 0x000fe40000000000 */
[----:B-1----:R-:W-:Y:S01]  /*50790*/  VIADD R11, R13, UR37 ;  /* 0x000000250d0b7c36 */ /* 0x002fe20008000000 */
[----:B------:R-:W-:Y:S01]  /*507a0*/  PRMT R10, R29, 0x7632, R10 ;  /* 0x000076321d0a7816 */ /* 0x000fe2000000000a */
[C---:B------:R-:W-:Y:S01]  /*507b0*/  IMAD.WIDE R8, R13.reuse, 0x2, R46 ;  /* 0x000000020d087825 */ /* 0x040fe200078e022e */
[----:B---3--:R-:W-:Y:S01]  /*507c0*/  ISETP.LT.AND P2, PT, R60, UR31, !P2 ;  /* 0x0000001f3c007c0c */ /* 0x008fe2000d741270 */
[----:B------:R-:W1:Y:S01]  /*507d0*/  LDCU UR31, c[0x0][0x398] ;  /* 0x00007300ff1f77ac */ /* 0x000e620008000800 */
[----:B------:R-:W-:Y:S01]  /*507e0*/  ISETP.GE.AND P3, PT, R2, UR39, PT ;  /* 0x0000002702007c0c */ /* 0x000fe2000bf66270 */
[--C-:B--2---:R-:W-:Y:S01]  /*507f0*/  IMAD.WIDE R6, R13, 0x2, R44.reuse ;  /* 0x000000020d067825 */ /* 0x104fe200078e022c */
[----:B------:R-:W2:Y:S03]  /*50800*/  LDCU UR39, c[0x0][0x398] ;  /* 0x00007300ff2777ac */ /* 0x000ea60008000800 */
[----:B------:R-:W-:Y:S01]  /*50810*/  IMAD.WIDE R4, R11, 0x2, R44 ;  /* 0x000000020b047825 */ /* 0x000fe200078e022c */
[----:B------:R3:W-:Y:S01]  /*50820*/  @P5 STG.E.U16 desc[UR8][R6.64], R29 ;  /* 0x0000001d06005986 */ /* 0x0007e2000c101508 */
[----:B------:R-:W0:Y:S02]  /*50830*/  LDCU UR22, c[0x0][0x3b8] ;  /* 0x00007700ff1677ac */ /* 0x000e240008000800 */
[----:B------:R-:W-:Y:S01]  /*50840*/  VIADD R2, R3, 0xee ;  /* 0x000000ee03027836 */ /* 0x000fe20000000000 */
[----:B------:R-:W-:Y:S01]  /*50850*/  @P6 STG.E.U16 desc[UR8][R8.64], R10 ;  /* 0x0000000a08006986 */ /* 0x000fe2000c101508 */
[----:B------:R-:W-:Y:S01]  /*50860*/  ISETP.LT.AND P6, PT, R61, UR34, !P3 ;  /* 0x000000223d007c0c */ /* 0x000fe2000dfc1270 */
[C---:B------:R-:W-:Y:S01]  /*50870*/  VIADD R13, R11.reuse, UR28 ;  /* 0x0000001c0b0d7c36 */ /* 0x040fe20008000000 */
[----:B------:R-:W-:Y:S01]  /*50880*/  ISETP.LT.AND P3, PT, R60, UR42, !P3 ;  /* 0x0000002a3c007c0c */ /* 0x000fe2000df61270 */
[----:B------:R0:W-:Y:S01]  /*50890*/  @P4 STG.E.U16 desc[UR8][R4.64], R26 ;  /* 0x0000001a04004986 */ /* 0x0001e2000c101508 */
[----:B------:R-:W-:Y:S01]  /*508a0*/  ISETP.GE.AND P0, PT, R2, UR32, PT ;  /* 0x0000002002007c0c */ /* 0x000fe2000bf06270 */
[----:B---3--:R-:W-:Y:S01]  /*508b0*/  IMAD.WIDE R6, R11, 0x2, R46 ;  /* 0x000000020b067825 */ /* 0x008fe200078e022e */
[----:B------:R-:W3:Y:S03]  /*508c0*/  LDCU UR32, c[0x0][0x398] ;  /* 0x00007300ff2077ac */ /* 0x000ee60008000800 */
[----:B------:R-:W-:Y:S01]  /*508d0*/  VIADD R2, R3, 0xef ;  /* 0x000000ef03027836 */ /* 0x000fe20000000000 */
[----:B------:R-:W1:Y:S01]  /*508e0*/  LDCU UR28, c[0x0][0x398] ;  /* 0x00007300ff1c77ac */ /* 0x000e620008000800 */
[----:B0-----:R-:W-:Y:S01]  /*508f0*/  PRMT R5, R26, 0x7632, R5 ;  /* 0x000076321a057816 */ /* 0x001fe20000000005 */
[----:B------:R-:W-:Y:S01]  /*50900*/  IMAD.WIDE R8, R13, 0x2, R44 ;  /* 0x000000020d087825 */ /* 0x000fe200078e022c */
[----:B------:R-:W0:Y:S03]  /*50910*/  LDCU UR34, c[0x0][0x398] ;  /* 0x00007300ff2277ac */ /* 0x000e260008000800 */
[----:B------:R1:W-:Y:S01]  /*50920*/  @P2 STG.E.U16 desc[UR8][R6.64], R5 ;  /* 0x0000000506002986 */ /* 0x0003e2000c101508 */
[----:B------:R-:W-:-:S02]  /*50930*/  ISETP.LT.AND P2, PT, R61, UR38, !P0 ;  /* 0x000000263d007c0c */ /* 0x000fc4000c741270 */
[----:B------:R-:W-:Y:S02]  /*50940*/  ISETP.LT.AND P0, PT, R60, UR41, !P0 ;  /* 0x000000293c007c0c */ /* 0x000fe4000c701270 */
[----:B------:R-:W-:Y:S01]  /*50950*/  ISETP.GE.AND P5, PT, R2, UR33, PT ;  /* 0x0000002102007c0c */ /* 0x000fe2000bfa6270 */
[----:B------:R0:W-:Y:S01]  /*50960*/  @P6 STG.E.U16 desc[UR8][R8.64], R30 ;  /* 0x0000001e08006986 */ /* 0x0001e2000c101508 */
[----:B-1----:R-:W-:Y:S01]  /*50970*/  PRMT R7, R30, 0x7632, R7 ;  /* 0x000076321e077816 */ /* 0x002fe20000000007 */
[C-C-:B------:R-:W-:Y:S01]  /*50980*/  IMAD.WIDE R4, R13.reuse, 0x2, R46.reuse ;  /* 0x000000020d047825 */ /* 0x140fe200078e022e */
[----:B------:R-:W1:Y:S03]  /*50990*/  LDCU UR33, c[0x0][0x398] ;  /* 0x00007300ff2177ac */ /* 0x000e660008000800 */
[----:B------:R-:W-:Y:S01]  /*509a0*/  VIADD R13, R13, UR4 ;  /* 0x000000040d0d7c36 */ /* 0x000fe20008000000 */
[----:B------:R2:W-:Y:S01]  /*509b0*/  @P3 STG.E.U16 desc[UR8][R4.64], R7 ;  /* 0x0000000704003986 */ /* 0x0005e2000c101508 */
[----:B------:R-:W-:Y:S01]  /*509c0*/  VIADD R2, R3, 0xf0 ;  /* 0x000000f003027836 */ /* 0x000fe20000000000 */
[----:B------:R-:W-:Y:S01]  /*509d0*/  ISETP.LT.AND P3, PT, R61, UR43, !P5 ;  /* 0x0000002b3d007c0c */ /* 0x000fe2000ef61270 */
[----:B0-----:R-:W-:Y:S01]  /*509e0*/  IMAD.WIDE R8, R13, 0x2, R46 ;  /* 0x000000020d087825 */ /* 0x001fe200078e022e */
[----:B------:R-:W-:Y:S01]  /*509f0*/  ISETP.LT.AND P5, PT, R60, UR48, !P5 ;  /* 0x000000303c007c0c */ /* 0x000fe2000efa1270 */
[----:B------:R-:W0:Y:S01]  /*50a00*/  LDCU UR4, c[0x0][0x3b8] ;  /* 0x00007700ff0477ac */ /* 0x000e220008000800 */
[----:B------:R-:W-:Y:S01]  /*50a10*/  ISETP.GE.AND P4, PT, R2, UR24, PT ;  /* 0x0000001802007c0c */ /* 0x000fe2000bf86270 */
[----:B------:R-:W-:Y:S01]  /*50a20*/  VIADD R2, R3, 0xf1 ;  /* 0x000000f103027836 */ /* 0x000fe20000000000 */
[----:B------:R-:W0:Y:S01]  /*50a30*/  LDCU UR24, c[0x0][0x39c] ;  /* 0x00007380ff1877ac */ /* 0x000e220008000800 */
[----:B--2---:R-:W-:Y:S01]  /*50a40*/  IMAD.WIDE R6, R13, 0x2, R44 ;  /* 0x000000020d067825 */ /* 0x004fe200078e022c */
[----:B------:R-:W-:-:S03]  /*50a50*/  PRMT R5, R27, 0x7632, R5 ;  /* 0x000076321b057816 */ /* 0x000fc60000000005 */
[----:B------:R-:W-:Y:S01]  /*50a60*/  VIADD R13, R13, UR18 ;  /* 0x000000120d0d7c36 */ /* 0x000fe20008000000 */
[----:B------:R2:W-:Y:S01]  /*50a70*/  @P2 STG.E.U16 desc[UR8][R6.64], R27 ;  /* 0x0000001b06002986 */ /* 0x0005e2000c101508 */
[----:B------:R-:W-:Y:S01]  /*50a80*/  ISETP.GE.AND P6, PT, R2, UR29, PT ;  /* 0x0000001d02007c0c */ /* 0x000fe2000bfc6270 */
[----:B------:R-:W0:Y:S02]  /*50a90*/  LDCU UR18, c[0x0][0x398] ;  /* 0x00007300ff1277ac */ /* 0x000e240008000800 */
[----:B------:R1:W-:Y:S01]  /*50aa0*/  @P0 STG.E.U16 desc[UR8][R8.64], R5 ;  /* 0x0000000508000986 */ /* 0x0003e2000c101508 */
[----:B----4-:R-:W-:Y:S01]  /*50ab0*/  ISETP.LT.AND P0, PT, R61, UR30, !P4 ;  /* 0x0000001e3d007c0c */ /* 0x010fe2000e701270 */
[C---:B------:R-:W-:Y:S01]  /*50ac0*/  VIADD R11, R13.reuse, UR10 ;  /* 0x0000000a0d0b7c36 */ /* 0x040fe20008000000 */
[C---:B------:R-:W-:Y:S01]  /*50ad0*/  ISETP.LT.AND P4, PT, R60.reuse, UR47, !P4 ;  /* 0x0000002f3c007c0c */ /* 0x040fe2000e781270 */
[C---:B--2---:R-:W-:Y:S01]  /*50ae0*/  IMAD.WIDE R6, R13.reuse, 0x2, R46 ;  /* 0x000000020d067825 */ /* 0x044fe200078e022e */
[----:B------:R-:W2:Y:S03]  /*50af0*/  LDCU UR29, c[0x0][0x398] ;  /* 0x00007300ff1d77ac */ /* 0x000ea60008000800 */
[--C-:B-1----:R-:W-:Y:S01]  /*50b00*/  IMAD.WIDE R4, R13, 0x2, R44.reuse ;  /* 0x000000020d047825 */ /* 0x102fe200078e022c */
[----:B------:R-:W1:Y:S04]  /*50b10*/  LDCU UR10, c[0x0][0x3b8] ;  /* 0x00007700ff0a77ac */ /* 0x000e680008000800 */
[----:B------:R4:W-:Y:S01]  /*50b20*/  @P3 STG.E.U16 desc[UR8][R4.64], R31 ;  /* 0x0000001f04003986 */ /* 0x0009e2000c101508 */
[----:B------:R-:W-:Y:S01]  /*50b30*/  VIADD R2, R3, 0xf2 ;  /* 0x000000f203027836 */ /* 0x000fe20000000000 */
[----:B------:R-:W0:Y:S02]  /*50b40*/  LDCU UR30, c[0x0][0x398] ;  /* 0x00007300ff1e77ac */ /* 0x000e240008000800 */
[----:B------:R1:W-:Y:S01]  /*50b50*/  @P5 STG.E.U16 desc[UR8][R6.64], R12 ;  /* 0x0000000c06005986 */ /* 0x0003e2000c101508 */
[----:B------:R-:W-:Y:S01]  /*50b60*/  ISETP.LT.AND P5, PT, R61, UR46, !P6 ;  /* 0x0000002e3d007c0c */ /* 0x000fe2000f7a1270 */
[C---:B------:R-:W-:Y:S01]  /*50b70*/  VIADD R13, R11.reuse, UR6 ;  /* 0x000000060b0d7c36 */ /* 0x040fe20008000000 */
[----:B------:R-:W-:Y:S01]  /*50b80*/  ISETP.LT.AND P6, PT, R60, UR44, !P6 ;  /* 0x0000002c3c007c0c */ /* 0x000fe2000f7c1270 */
[C---:B------:R-:W-:Y:S01]  /*50b90*/  IMAD.WIDE R8, R11.reuse, 0x2, R44 ;  /* 0x000000020b087825 */ /* 0x040fe200078e022c */
[----:B------:R-:W-:Y:S01]  /*50ba0*/  ISETP.GE.AND P2, PT, R2, UR26, PT ;  /* 0x0000001a02007c0c */ /* 0x000fe2000bf46270 */
[----:B------:R-:W0:Y:S02]  /*50bb0*/  LDCU UR26, c[0x0][0x398] ;  /* 0x00007300ff1a77ac */ /* 0x000e240008000800 */
[----:B----4-:R-:W-:Y:S01]  /*50bc0*/  IMAD.WIDE R4, R11, 0x2, R46 ;  /* 0x000000020b047825 */ /* 0x010fe200078e022e */
[----:B-1----:R-:W-:-:S03]  /*50bd0*/  PRMT R7, R32, 0x7632, R7 ;  /* 0x0000763220077816 */ /* 0x002fc60000000007 */
[----:B------:R-:W-:Y:S01]  /*50be0*/  IMAD.WIDE R10, R13, 0x2, R44 ;  /* 0x000000020d0a7825 */ /* 0x000fe200078e022c */
[----:B------:R-:W-:Y:S01]  /*50bf0*/  @P0 STG.E.U16 desc[UR8][R8.64], R32 ;  /* 0x0000002008000986 */ /* 0x000fe2000c101508 */
[----:B------:R-:W1:Y:S02]  /*50c00*/  LDCU UR6, c[0x0][0x3b8] ;  /* 0x00007700ff0677ac */ /* 0x000e640008000800 */
[----:B------:R-:W-:Y:S01]  /*50c10*/  VIADD R2, R3, 0xf3 ;  /* 0x000000f303027836 */ /* 0x000fe20000000000 */
[----:B------:R4:W-:Y:S04]  /*50c20*/  @P4 STG.E.U16 desc[UR8][R4.64], R7 ;  /* 0x0000000704004986 */ /* 0x0009e8000c101508 */
[----:B------:R-:W-:Y:S01]  /*50c30*/  @P5 STG.E.U16 desc[UR8][R10.64], R36 ;  /* 0x000000240a005986 */ /* 0x000fe2000c101508 */
[----:B------:R-:W-:-:S02]  /*50c40*/  ISETP.GE.AND P3, PT, R2, UR27, PT ;  /* 0x0000001b02007c0c */ /* 0x000fc4000bf66270 */
[----:B------:R-:W-:Y:S02]  /*50c50*/  ISETP.LT.AND P5, PT, R61, UR39, !P2 ;  /* 0x000000273d007c0c */ /* 0x000fe4000d7a1270 */
[----:B----4-:R-:W-:Y:S01]  /*50c60*/  PRMT R5, R36, 0x7632, R5 ;  /* 0x0000763224057816 */ /* 0x010fe20000000005 */
[C---:B------:R-:W-:Y:S01]  /*50c70*/  IMAD.WIDE R6, R13.reuse, 0x2, R46 ;  /* 0x000000020d067825 */ /* 0x040fe200078e022e */
[C---:B---3--:R-:W-:Y:S01]  /*50c80*/  ISETP.LT.AND P2, PT, R60.reuse, UR32, !P2 ;  /* 0x000000203c007c0c */ /* 0x048fe2000d741270 */
[----:B------:R-:W3:Y:S02]  /*50c90*/  LDCU UR27, c[0x0][0x398] ;  /* 0x00007300ff1b77ac */ /* 0x000ee40008000800 */
[----:B------:R-:W-:Y:S01]  /*50ca0*/  VIADD R9, R13, UR14 ;  /* 0x0000000e0d097c36 */ /* 0x000fe20008000000 */
[----:B------:R4:W-:Y:S01]  /*50cb0*/  @P6 STG.E.U16 desc[UR8][R6.64], R5 ;  /* 0x0000000506006986 */ /* 0x0009e2000c101508 */
[----:B------:R-:W-:Y:S01]  /*50cc0*/  ISETP.LT.AND P6, PT, R61, UR33, !P3 ;  /* 0x000000213d007c0c */ /* 0x000fe2000dfc1270 */
[----:B------:R-:W-:Y:S01]  /*50cd0*/  VIADD R2, R3, 0xf4 ;  /* 0x000000f403027836 */ /* 0x000fe20000000000 */
[----:B------:R-:W-:Y:S01]  /*50ce0*/  ISETP.LT.AND P3, PT, R60, UR31, !P3 ;  /* 0x0000001f3c007c0c */ /* 0x000fe2000df61270 */
[----:B------:R-:W-:Y:S01]  /*50cf0*/  VIADD R13, R9, UR20 ;  /* 0x00000014090d7c36 */ /* 0x000fe20008000000 */
[----:B------:R-:W1:Y:S02]  /*50d00*/  LDCU UR32, c[0x0][0x398] ;  /* 0x00007300ff2077ac */ /* 0x000e640008000800 */
[----:B0-----:R-:W-:Y:S01]  /*50d10*/  ISETP.GE.AND P0, PT, R2, UR24, PT ;  /* 0x0000001802007c0c */ /* 0x001fe2000bf06270 */
[----:B------:R-:W-:Y:S01]  /*50d20*/  VIADD R2, R3, 0xf5 ;  /* 0x000000f503027836 */ /* 0x000fe20000000000 */
[----:B------:R-:W0:Y:S01]  /*50d30*/  LDCU UR24, c[0x0][0x398] ;  /* 0x00007300ff1877ac */ /* 0x000e220008000800 */
[----:B----4-:R-:W-:Y:S01]  /*50d40*/  IMAD.WIDE R4, R9, 0x2, R44 ;  /* 0x0000000209047825 */ /* 0x010fe200078e022c */
[----:B------:R-:W-:Y:S01]  /*50d50*/  PRMT R7, R33, 0x7632, R7 ;  /* 0x0000763221077816 */ /* 0x000fe20000000007 */
[----:B------:R-:W4:Y:S02]  /*50d60*/  LDCU UR20, c[0x0][0x398] ;  /* 0x00007300ff1477ac */ /* 0x000f240008000800 */
[----:B------:R-:W-:Y:S01]  /*50d70*/  IMAD.WIDE R8, R9, 0x2, R46 ;  /* 0x0000000209087825 */ /* 0x000fe200078e022e */
[----:B------:R0:W-:Y:S01]  /*50d80*/  @P5 STG.E.U16 desc[UR8][R4.64], R33 ;  /* 0x0000002104005986 */ /* 0x0001e2000c101508 */
[----:B------:R-:W1:Y:S02]  /*50d90*/  LDCU UR14, c[0x0][0x3b8] ;  /* 0x00007700ff0e77ac */ /* 0x000e640008000800 */
[----:B------:R-:W-:Y:S01]  /*50da0*/  IMAD.WIDE R10, R13, 0x2, R44 ;  /* 0x000000020d0a7825 */ /* 0x000fe200078e022c */
[----:B------:R2:W-:Y:S01]  /*50db0*/  @P2 STG.E.U16 desc[UR8][R8.64], R7 ;  /* 0x0000000708002986 */ /* 0x0005e2000c101508 */
[----:B------:R-:W-:Y:S01]  /*50dc0*/  ISETP.GE.AND P4, PT, R2, UR5, PT ;  /* 0x0000000502007c0c */ /* 0x000fe2000bf86270 */
[----:B------:R-:W1:Y:S02]  /*50dd0*/  LDCU UR5, c[0x0][0x3b8] ;  /* 0x00007700ff0577ac */ /* 0x000e640008000800 */
[----:B------:R1:W-:Y:S01]  /*50de0*/  @P6 STG.E.U16 desc[UR8][R10.64], R37 ;  /* 0x000000250a006986 */ /* 0x0003e2000c101508 */
[----:B------:R-:W-:Y:S01]  /*50df0*/  ISETP.LT.AND P6, PT, R61, UR28, !P0 ;  /* 0x0000001c3d007c0c */ /* 0x000fe2000c7c1270 */
[----:B0-----:R-:W-:Y:S01]  /*50e00*/  IMAD.WIDE R4, R13, 0x2, R46 ;  /* 0x000000020d047825 */ /* 0x001fe200078e022e */
[----:B--2---:R-:W-:-:S03]  /*50e10*/  PRMT R9, R37, 0x7632, R9 ;  /* 0x0000763225097816 */ /* 0x004fc60000000009 */
[----:B------:R-:W-:Y:S01]  /*50e20*/  VIADD R15, R13, UR22 ;  /* 0x000000160d0f7c36 */ /* 0x000fe20008000000 */
[C---:B------:R-:W-:Y:S01]  /*50e30*/  ISETP.LT.AND P0, PT, R60.reuse, UR34, !P0 ;  /* 0x000000223c007c0c */ /* 0x040fe2000c701270 */
[----:B------:R-:W-:Y:S01]  /*50e40*/  VIADD R2, R3, 0xf6 ;  /* 0x000000f603027836 */ /* 0x000fe20000000000 */
[----:B------:R-:W0:Y:S01]  /*50e50*/  LDCU UR22, c[0x0][0x398] ;  /* 0x00007300ff1677ac */ /* 0x000e220008000800 */
[----:B------:R2:W-:Y:S01]  /*50e60*/  @P3 STG.E.U16 desc[UR8][R4.64], R9 ;  /* 0x0000000904003986 */ /* 0x0005e2000c101508 */
[----:B------:R-:W-:Y:S01]  /*50e70*/  ISETP.LT.AND P3, PT, R61, UR29, !P4 ;  /* 0x0000001d3d007c0c */ /* 0x000fe2000e761270 */
[C---:B------:R-:W-:Y:S01]  /*50e80*/  VIADD R17, R15.reuse, UR4 ;  /* 0x000000040f117c36 */ /* 0x040fe20008000000 */
[----:B------:R-:W0:Y:S01]  /*50e90*/  LDCU UR28, c[0x0][0x398] ;  /* 0x00007300ff1c77ac */ /* 0x000e220008000800 */
[--C-:B------:R-:W-:Y:S01]  /*50ea0*/  IMAD.WIDE R6, R15, 0x2, R44.reuse ;  /* 0x000000020f067825 */ /* 0x100fe200078e022c */
[----:B------:R-:W-:Y:S02]  /*50eb0*/  ISETP.LT.AND P4, PT, R60, UR18, !P4 ;  /* 0x000000123c007c0c */ /* 0x000fe4000e781270 */
[----:B------:R-:W-:Y:S01]  /*50ec0*/  ISETP.GE.AND P5, PT, R2, UR23, PT ;  /* 0x0000001702007c0c */ /* 0x000fe2000bfa6270 */
[----:B-1----:R-:W-:Y:S01]  /*50ed0*/  IMAD.WIDE R10, R17, 0x2, R44 ;  /* 0x00000002110a7825 */ /* 0x002fe200078e022c */
[----:B--2---:R-:W-:-:S03]  /*50ee0*/  PRMT R5, R34, 0x7632, R5 ;  /* 0x0000763222057816 */ /* 0x004fc60000000005 */
[--C-:B------:R-:W-:Y:S01]  /*50ef0*/  IMAD.WIDE R8, R15, 0x2, R46.reuse ;  /* 0x000000020f087825 */ /* 0x100fe200078e022e */
[----:B------:R-:W-:Y:S01]  /*50f00*/  @P6 STG.E.U16 desc[UR8][R6.64], R34 ;  /* 0x0000002206006986 */ /* 0x000fe2000c101508 */
[----:B------:R-:W1:Y:S02]  /*50f10*/  LDCU UR23, c[0x0][0x398] ;  /* 0x00007300ff1777ac */ /* 0x000e640008000800 */
[----:B------:R-:W-:Y:S01]  /*50f20*/  VIADD R2, R3, 0xf7 ;  /* 0x000000f703027836 */ /* 0x000fe20000000000 */
[----:B------:R2:W-:Y:S01]  /*50f30*/  @P0 STG.E.U16 desc[UR8][R8.64], R5 ;  /* 0x0000000508000986 */ /* 0x0005e2000c101508 */
[----:B------:R-:W-:Y:S01]  /*50f40*/  IMAD.WIDE R12, R17, 0x2, R46 ;  /* 0x00000002110c7825 */ /* 0x000fe200078e022e */
[----:B------:R-:W0:Y:S02]  /*50f50*/  LDCU UR29, c[0x0][0x398] ;  /* 0x00007300ff1d77ac */ /* 0x000e240008000800 */
[----:B------:R-:W0:Y:S01]  /*50f60*/  LDS.128 R4, [R0] ;  /* 0x0000000000047984 */ /* 0x000e220000000c00 */
[----:B------:R-:W0:Y:S03]  /*50f70*/  LDCU UR18, c[0x0][0x398] ;  /* 0x00007300ff1277ac */ /* 0x000e260008000800 */
[----:B------:R1:W-:Y:S01]  /*50f80*/  @P3 STG.E.U16 desc[UR8][R10.64], R38 ;  /* 0x000000260a003986 */ /* 0x0003e2000c101508 */
[----:B------:R-:W-:Y:S01]  /*50f90*/  ISETP.LT.AND P3, PT, R61, UR26, !P5 ;  /* 0x0000001a3d007c0c */ /* 0x000fe2000ef61270 */
[----:B------:R-:W0:Y:S01]  /*50fa0*/  LDCU UR4, c[0x0][0x3b8] ;  /* 0x00007700ff0477ac */ /* 0x000e220008000800 */
[----:B---3--:R-:W-:-:S02]  /*50fb0*/  ISETP.LT.AND P5, PT, R60, UR27, !P5 ;  /* 0x0000001b3c007c0c */ /* 0x008fc4000efa1270 */
[----:B--2---:R-:W-:Y:S01]  /*50fc0*/  PRMT R9, R38, 0x7632, R9 ;  /* 0x0000763226097816 */ /* 0x004fe20000000009 */
[----:B------:R-:W-:Y:S01]  /*50fd0*/  VIADD R17, R17, UR10 ;  /* 0x0000000a11117c36 */ /* 0x000fe20008000000 */
[----:B------:R-:W-:Y:S01]  /*50fe0*/  ISETP.GE.AND P2, PT, R2, UR13, PT ;  /* 0x0000000d02007c0c */ /* 0x000fe2000bf46270 */
[----:B------:R-:W-:Y:S01]  /*50ff0*/  VIADD R2, R3, 0xf8 ;  /* 0x000000f803027836 */ /* 0x000fe20000000000 */
[----:B------:R-:W2:Y:S01]  /*51000*/  LDCU UR13, c[0x0][0x3b8] ;  /* 0x00007700ff0d77ac */ /* 0x000ea20008000800 */
[----:B------:R3:W-:Y:S01]  /*51010*/  @P4 STG.E.U16 desc[UR8][R12.64], R9 ;  /* 0x000000090c004986 */ /* 0x0007e2000c101508 */
[----:B-1----:R-:W-:Y:S02]  /*51020*/  IMAD.WIDE R10, R17, 0x2, R46 ;  /* 0x00000002110a7825 */ /* 0x002fe400078e022e */
[----:B------:R-:W-:Y:S01]  /*51030*/  ISETP.GE.AND P6, PT, R2, UR7, PT ;  /* 0x0000000702007c0c */ /* 0x000fe2000bfc6270 */
[----:B------:R-:W1:Y:S01]  /*51040*/  LDCU UR10, c[0x0][0x398] ;  /* 0x00007300ff0a77ac */ /* 0x000e620008000800 */
[----:B------:R-:W-:Y:S01]  /*51050*/  VIADD R2, R3, 0xf9 ;  /* 0x000000f903027836 */ /* 0x000fe20000000000 */
[----:B------:R-:W-:Y:S01]  /*51060*/  ISETP.LT.AND P4, PT, R61, UR24, !P2 ;  /* 0x000000183d007c0c */ /* 0x000fe2000d781270 */
[----:B------:R-:W-:-:S02]  /*51070*/  VIADD R0, R3, 0xfb ;  /* 0x000000fb03007836 */ /* 0x000fc40000000000 */
[----:B---3--:R-:W-:Y:S01]  /*51080*/  IMAD.WIDE R8, R17, 0x2, R44 ;  /* 0x0000000211087825 */ /* 0x008fe200078e022c */
[----:B------:R-:W-:Y:S01]  /*51090*/  PRMT R13, R35, 0x7632, R13 ;  /* 0x00007632230d7816 */ /* 0x000fe2000000000d */
[----:B------:R-:W3:Y:S01]  /*510a0*/  LDCU UR7, c[0x0][0x3b8] ;  /* 0x00007700ff0777ac */ /* 0x000ee20008000800 */
[----:B------:R-:W-:Y:S02]  /*510b0*/  ISETP.LT.AND P2, PT, R60, UR30, !P2 ;  /* 0x0000001e3c007c0c */ /* 0x000fe4000d741270 */
[----:B------:R0:W-:Y:S01]  /*510c0*/  @P3 STG.E.U16 desc[UR8][R8.64], R35 ;  /* 0x0000002308003986 */ /* 0x0001e2000c101508 */
[----:B------:R-:W-:Y:S01]  /*510d0*/  ISETP.GE.AND P0, PT, R2, UR17, PT ;  /* 0x0000001102007c0c */ /* 0x000fe2000bf06270 */
[----:B------:R-:W-:Y:S01]  /*510e0*/  VIADD R17, R17, UR6 ;  /* 0x0000000611117c36 */ /* 0x000fe20008000000 */
[----:B------:R-:W1:Y:S01]  /*510f0*/  LDCU UR17, c[0x0][0x398] ;  /* 0x00007300ff1177ac */ /* 0x000e620008000800 */
[----:B------:R2:W-:Y:S01]  /*51100*/  @P5 STG.E.U16 desc[UR8][R10.64], R13 ;  /* 0x0000000d0a005986 */ /* 0x0005e2000c101508 */
[----:B------:R-:W-:Y:S01]  /*51110*/  ISETP.LT.AND P5, PT, R61, UR32, !P6 ;  /* 0x000000203d007c0c */ /* 0x000fe2000f7a1270 */
[----:B------:R-:W-:Y:S01]  /*51120*/  VIADD R2, R3, 0xfa ;  /* 0x000000fa03027836 */ /* 0x000fe20000000000 */
[----:B----4-:R-:W-:Y:S01]  /*51130*/  ISETP.LT.AND P6, PT, R60, UR20, !P6 ;  /* 0x000000143c007c0c */ /* 0x010fe2000f7c1270 */
[C---:B------:R-:W-:Y:S01]  /*51140*/  VIADD R19, R17.reuse, UR5 ;  /* 0x0000000511137c36 */ /* 0x040fe20008000000 */
[----:B------:R-:W4:Y:S02]  /*51150*/  LDCU UR24, c[0x0][0x398] ;  /* 0x00007300ff1877ac */ /* 0x000f240008000800 */
[----:B------:R-:W-:Y:S01]  /*51160*/  ISETP.GE.AND P3, PT, R2, UR25, PT ;  /* 0x0000001902007c0c */ /* 0x000fe2000bf66270 */
[----:B0-----:R-:W-:Y:S01]  /*51170*/  IMAD.WIDE R8, R17, 0x2, R46 ;  /* 0x0000000211087825 */ /* 0x001fe200078e022e */
[----:B------:R-:W-:Y:S01]  /*51180*/  PRMT R2, R39, 0x7632, R2 ;  /* 0x0000763227027816 */ /* 0x000fe20000000002 */
[----:B------:R-:W0:Y:S02]  /*51190*/  LDCU UR5, c[0x0][0x3b8] ;  /* 0x00007700ff0577ac */ /* 0x000e240008000800 */
[--C-:B--2---:R-:W-:Y:S01]  /*511a0*/  IMAD.WIDE R12, R17, 0x2, R44.reuse ;  /* 0x00000002110c7825 */ /* 0x104fe200078e022c */
[----:B------:R-:W2:Y:S03]  /*511b0*/  LDCU UR20, c[0x0][0x398] ;  /* 0x00007300ff1477ac */ /* 0x000ea60008000800 */
[C---:B------:R-:W-:Y:S01]  /*511c0*/  IMAD.WIDE R10, R19.reuse, 0x2, R44 ;  /* 0x00000002130a7825 */ /* 0x040fe200078e022c */
[----:B------:R0:W-:Y:S01]  /*511d0*/  @P4 STG.E.U16 desc[UR8][R12.64], R39 ;  /* 0x000000270c004986 */ /* 0x0001e2000c101508 */
[----:B------:R-:W1:Y:S02]  /*511e0*/  LDCU UR6, c[0x0][0x3b8] ;  /* 0x00007700ff0677ac */ /* 0x000e640008000800 */
[----:B------:R-:W-:Y:S01]  /*511f0*/  IMAD.WIDE R14, R19, 0x2, R46 ;  /* 0x00000002130e7825 */ /* 0x000fe200078e022e */
[----:B------:R1:W-:Y:S01]  /*51200*/  @P2 STG.E.U16 desc[UR8][R8.64], R2 ;  /* 0x0000000208002986 */ /* 0x0003e2000c101508 */
[----:B------:R-:W-:-:S03]  /*51210*/  ISETP.LT.AND P2, PT, R60, UR22, !P0 ;  /* 0x000000163c007c0c */ /* 0x000fc6000c741270 */
[----:B------:R1:W-:Y:S01]  /*51220*/  @P5 STG.E.U16 desc[UR8][R10.64], R40 ;  /* 0x000000280a005986 */ /* 0x0003e2000c101508 */
[----:B------:R-:W-:Y:S02]  /*51230*/  ISETP.LT.AND P5, PT, R61, UR23, !P0 ;  /* 0x000000173d007c0c */ /* 0x000fe4000c7a1270 */
[----:B0-----:R-:W-:Y:S01]  /*51240*/  PRMT R13, R40, 0x7632, R13 ;  /* 0x00007632280d7816 */ /* 0x001fe2000000000d */
[----:B------:R-:W-:Y:S01]  /*51250*/  VIADD R19, R19, UR14 ;  /* 0x0000000e13137c36 */ /* 0x000fe20008000000 */
[----:B------:R-:W-:-:S03]  /*51260*/  ISETP.GE.AND P4, PT, R0, UR11, PT ;  /* 0x0000000b00007c0c */ /* 0x000fc6000bf86270 */
[----:B------:R0:W-:Y:S01]  /*51270*/  @P6 STG.E.U16 desc[UR8][R14.64], R13 ;  /* 0x0000000d0e006986 */ /* 0x0001e2000c101508 */
[----:B------:R-:W-:Y:S01]  /*51280*/  ISETP.LT.AND P6, PT, R61, UR28, !P3 ;  /* 0x0000001c3d007c0c */ /* 0x000fe2000dfc1270 */
[----:B------:R-:W-:Y:S01]  /*51290*/  VIADD R17, R19, UR13 ;  /* 0x0000000d13117c36 */ /* 0x000fe20008000000 */
[----:B-1----:R-:W-:Y:S01]  /*512a0*/  PRMT R2, R4, 0x7632, R2 ;  /* 0x0000763204027816 */ /* 0x002fe20000000002 */
[----:B------:R-:W-:Y:S01]  /*512b0*/  VIADD R0, R3, 0xfc ;  /* 0x000000fc03007836 */ /* 0x000fe20000000000 */
[----:B------:R-:W1:Y:S01]  /*512c0*/  LDCU UR11, c[0x0][0x398] ;  /* 0x00007300ff0b77ac */ /* 0x000e620008000800 */
[C---:B------:R-:W-:Y:S01]  /*512d0*/  IMAD.WIDE R8, R19.reuse, 0x2, R44 ;  /* 0x0000000213087825 */ /* 0x040fe200078e022c */
[----:B------:R-:W1:Y:S03]  /*512e0*/  LDCU UR14, c[0x0][0x398] ;  /* 0x00007300ff0e77ac */ /* 0x000e660008000800 */
[----:B------:R-:W-:Y:S01]  /*512f0*/  IMAD.WIDE R10, R19, 0x2, R46 ;  /* 0x00000002130a7825 */ /* 0x000fe200078e022e */
[----:B------:R-:W-:Y:S01]  /*51300*/  ISETP.GE.AND P0, PT, R0, UR21, PT ;  /* 0x0000001500007c0c */ /* 0x000fe2000bf06270 */
[----:B------:R-:W-:Y:S01]  /*51310*/  @P5 STG.E.U16 desc[UR8][R8.64], R4 ;  /* 0x0000000408005986 */ /* 0x000fe2000c101508 */
[C---:B------:R-:W-:Y:S01]  /*51320*/  ISETP.LT.AND P3, PT, R60.reuse, UR29, !P3 ;  /* 0x0000001d3c007c0c */ /* 0x040fe2000df61270 */
[----:B0-----:R-:W-:Y:S01]  /*51330*/  IMAD.WIDE R12, R17, 0x2, R44 ;  /* 0x00000002110c7825 */ /* 0x001fe200078e022c */
[----:B------:R-:W0:Y:S01]  /*51340*/  LDCU UR13, c[0x0][0x398] ;  /* 0x00007300ff0d77ac */ /* 0x000e220008000800 */
[----:B------:R1:W-:Y:S01]  /*51350*/  @P2 STG.E.U16 desc[UR8][R10.64], R2 ;  /* 0x000000020a002986 */ /* 0x0003e2000c101508 */
[----:B------:R-:W-:Y:S01]  /*51360*/  ISETP.LT.AND P2, PT, R61, UR18, !P4 ;  /* 0x000000123d007c0c */ /* 0x000fe2000e741270 */
[----:B------:R-:W-:Y:S01]  /*51370*/  VIADD R0, R3, 0xfd ;  /* 0x000000fd03007836 */ /* 0x000fe20000000000 */
[----:B------:R-:W-:Y:S01]  /*51380*/  ISETP.LT.AND P4, PT, R60, UR17, !P4 ;  /* 0x000000113c007c0c */ /* 0x000fe2000e781270 */
[----:B------:R0:W-:Y:S01]  /*51390*/  @P6 STG.E.U16 desc[UR8][R12.64], R41 ;  /* 0x000000290c006986 */ /* 0x0001e2000c101508 */
[----:B------:R-:W-:Y:S01]  /*513a0*/  VIADD R15, R17, UR4 ;  /* 0x00000004110f7c36 */ /* 0x000fe20008000000 */
[----:B------:R-:W-:Y:S01]  /*513b0*/  ISETP.LT.AND P6, PT, R61, UR10, !P0 ;  /* 0x0000000a3d007c0c */ /* 0x000fe2000c7c1270 */
[----:B------:R-:W0:Y:S01]  /*513c0*/  LDCU UR4, c[0x0][0x3b8] ;  /* 0x00007700ff0477ac */ /* 0x000e220008000800 */
[----:B------:R-:W-:Y:S01]  /*513d0*/  ISETP.GE.AND P5, PT, R0, UR19, PT ;  /* 0x0000001300007c0c */ /* 0x000fe2000bfa6270 */
[----:B------:R-:W-:Y:S01]  /*513e0*/  VIADD R0, R3, 0xfe ;  /* 0x000000fe03007836 */ /* 0x000fe20000000000 */
[----:B------:R-:W-:Y:S01]  /*513f0*/  PRMT R14, R41, 0x7632, R14 ;  /* 0x00007632290e7816 */ /* 0x000fe2000000000e */
[----:B---3--:R-:W-:-:S02]  /*51400*/  VIADD R19, R15, UR7 ;  /* 0x000000070f137c36 */ /* 0x008fc40008000000 */
[----:B-1----:R-:W-:Y:S01]  /*51410*/  IMAD.WIDE R2, R17, 0x2, R46 ;  /* 0x0000000211027825 */ /* 0x002fe200078e022e */
[----:B------:R-:W-:-:S03]  /*51420*/  PRMT R4, R5, 0x7632, R4 ;  /* 0x0000763205047816 */ /* 0x000fc60000000004 */
[C---:B------:R-:W-:Y:S01]  /*51430*/  IMAD.WIDE R8, R15.reuse, 0x2, R44 ;  /* 0x000000020f087825 */ /* 0x040fe200078e022c */
[----:B------:R1:W-:Y:S03]  /*51440*/  @P3 STG.E.U16 desc[UR8][R2.64], R14 ;  /* 0x0000000e02003986 */ /* 0x0003e6000c101508 */
[----:B------:R-:W-:Y:S01]  /*51450*/  IMAD.WIDE R10, R15, 0x2, R46 ;  /* 0x000000020f0a7825 */ /* 0x000fe200078e022e */
[----:B------:R-:W-:Y:S03]  /*51460*/  @P2 STG.E.U16 desc[UR8][R8.64], R5 ;  /* 0x0000000508002986 */ /* 0x000fe6000c101508 */
[C---:B0-----:R-:W-:Y:S01]  /*51470*/  IMAD.WIDE R12, R19.reuse, 0x2, R44 ;  /* 0x00000002130c7825 */ /* 0x041fe200078e022c */
[----:B------:R-:W-:Y:S01]  /*51480*/  ISETP.GE.AND P3, PT, R0, UR15, PT ;  /* 0x0000000f00007c0c */ /* 0x000fe2000bf66270 */
[----:B------:R0:W-:Y:S01]  /*51490*/  @P4 STG.E.U16 desc[UR8][R10.64], R4 ;  /* 0x000000040a004986 */ /* 0x0001e2000c101508 */
[----:B----4-:R-:W-:Y:S01]  /*514a0*/  ISETP.LT.AND P0, PT, R60, UR24, !P0 ;  /* 0x000000183c007c0c */ /* 0x010fe2000c701270 */
[----:B------:R-:W-:-:S02]  /*514b0*/  VIADD R15, R19, UR5 ;  /* 0x00000005130f7c36 */ /* 0x000fc40008000000 */
[----:B------:R3:W-:Y:S01]  /*514c0*/  @P6 STG.E.U16 desc[UR8][R12.64], R42 ;  /* 0x0000002a0c006986 */ /* 0x0007e2000c101508 */
[C---:B------:R-:W-:Y:S02]  /*514d0*/  ISETP.LT.AND P6, PT, R61.reuse, UR11, !P5 ;  /* 0x0000000b3d007c0c */ /* 0x040fe4000efc1270 */
[C---:B--2---:R-:W-:Y:S02]  /*514e0*/  ISETP.LT.AND P5, PT, R60.reuse, UR20, !P5 ;  /* 0x000000143c007c0c */ /* 0x044fe4000efa1270 */
[----:B------:R-:W-:Y:S01]  /*514f0*/  ISETP.LT.AND P4, PT, R61, UR13, !P3 ;  /* 0x0000000d3d007c0c */ /* 0x000fe2000df81270 */
[----:B------:R-:W-:Y:S01]  /*51500*/  VIADD R17, R15, UR6 ;  /* 0x000000060f117c36 */ /* 0x000fe20008000000 */
[C---:B------:R-:W-:Y:S02]  /*51510*/  ISETP.LT.AND P3, PT, R60.reuse, UR14, !P3 ;  /* 0x0000000e3c007c0c */ /* 0x040fe4000df61270 */
[----:B------:R-:W-:Y:S02]  /*51520*/  ISETP.LT.AND P2, PT, R61, UR16, !P1 ;  /* 0x000000103d007c0c */ /* 0x000fe4000cf41270 */
[----:B------:R-:W-:Y:S01]  /*51530*/  ISETP.LT.AND P1, PT, R60, UR12, !P1 ;  /* 0x0000000c3c007c0c */ /* 0x000fe2000cf21270 */
[----:B-1----:R-:W-:Y:S01]  /*51540*/  IMAD.WIDE R2, R19, 0x2, R46 ;  /* 0x0000000213027825 */ /* 0x002fe200078e022e */
[----:B------:R-:W-:-:S02]  /*51550*/  PRMT R0, R42, 0x7632, R0 ;  /* 0x000076322a007816 */ /* 0x000fc40000000000 */
[----:B------:R-:W-:Y:S01]  /*51560*/  PRMT R14, R6, 0x7632, R14 ;  /* 0x00007632060e7816 */ /* 0x000fe2000000000e */
[----:B------:R-:W-:Y:S02]  /*51570*/  VIADD R19, R17, UR4 ;  /* 0x0000000411137c36 */ /* 0x000fe40008000000 */
[C---:B0-----:R-:W-:Y:S01]  /*51580*/  IMAD.WIDE R4, R15.reuse, 0x2, R44 ;  /* 0x000000020f047825 */ /* 0x041fe200078e022c */
[----:B------:R0:W-:Y:S03]  /*51590*/  @P0 STG.E.U16 desc[UR8][R2.64], R0 ;  /* 0x0000000002000986 */ /* 0x0001e6000c101508 */
[----:B------:R-:W-:Y:S01]  /*515a0*/  IMAD.WIDE R8, R15, 0x2, R46 ;  /* 0x000000020f087825 */ /* 0x000fe200078e022e */
[----:B------:R-:W-:-:S03]  /*515b0*/  PRMT R15, R43, 0x7632, R15 ;  /* 0x000076322b0f7816 */ /* 0x000fc6000000000f */
[C---:B------:R-:W-:Y:S01]  /*515c0*/  IMAD.WIDE R10, R17.reuse, 0x2, R44 ;  /* 0x00000002110a7825 */ /* 0x040fe200078e022c */
[----:B------:R0:W-:Y:S03]  /*515d0*/  @P6 STG.E.U16 desc[UR8][R4.64], R6 ;  /* 0x0000000604006986 */ /* 0x0001e6000c101508 */
[----:B---3--:R-:W-:Y:S01]  /*515e0*/  IMAD.WIDE R12, R17, 0x2, R46 ;  /* 0x00000002110c7825 */ /* 0x008fe200078e022e */
[----:B------:R0:W-:Y:S03]  /*515f0*/  @P5 STG.E.U16 desc[UR8][R8.64], R14 ;  /* 0x0000000e08005986 */ /* 0x0001e6000c101508 */
[C---:B------:R-:W-:Y:S01]  /*51600*/  IMAD.WIDE R44, R19.reuse, 0x2, R44 ;  /* 0x00000002132c7825 */ /* 0x040fe200078e022c */
[----:B------:R0:W-:Y:S04]  /*51610*/  @P4 STG.E.U16 desc[UR8][R10.64], R43 ;  /* 0x0000002b0a004986 */ /* 0x0001e8000c101508 */
[----:B------:R0:W-:Y:S01]  /*51620*/  @P3 STG.E.U16 desc[UR8][R12.64], R15 ;  /* 0x0000000f0c003986 */ /* 0x0001e2000c101508 */
[----:B------:R-:W-:-:S03]  /*51630*/  IMAD.WIDE R46, R19, 0x2, R46 ;  /* 0x00000002132e7825 */ /* 0x000fc600078e022e */
[----:B------:R0:W-:Y:S01]  /*51640*/  @P2 STG.E.U16 desc[UR8][R44.64], R7 ;  /* 0x000000072c002986 */ /* 0x0001e2000c101508 */
[----:B------:R-:W-:Y:S05]  /*51650*/  @!P1 EXIT ;  /* 0x000000000000994d */ /* 0x000fea0003800000 */
[----:B------:R-:W-:-:S05]  /*51660*/  PRMT R23, R7, 0x7632, R23 ;  /* 0x0000763207177816 */ /* 0x000fca0000000017 */
[----:B------:R-:W-:Y:S01]  /*51670*/  STG.E.U16 desc[UR8][R46.64], R23 ;  /* 0x000000172e007986 */ /* 0x000fe2000c101508 */
[----:B------:R-:W-:Y:S05]  /*51680*/  EXIT ;  /* 0x000000000000794d */ /* 0x000fea0003800000 */
.L_x_2:
[----:B------:R-:W-:-:S00]  /*51690*/  BRA `(.L_x_2) ;  /* 0xfffffffc00fc7947 */ /* 0x000fc0000383ffff */
[----:B------:R-:W-:-:S00]  /*516a0*/  NOP ;  /* 0x0000000000007918 */ /* 0x000fc00000000000 */
        /* <DEDUP_REMOVED lines=13> */
.L_x_3:


//--------------------- .nv.shared.matmul_kernel  --------------------------
	.section	.nv.shared.matmul_kernel,"aw",@nobits
	.sectionflags	@""
	.align	16
	.zero		1024


//--------------------- .nv.shared.reserved.0     --------------------------
	.section	.nv.shared.reserved.0,"aw",@nobits
	.weak		__nv_reservedSMEM_offset_0_alias
	.size		__nv_reservedSMEM_offset_0_alias, 0, 64
	.other		__nv_reservedSMEM_offset_0_alias,@"STO_CUDA_RESERVED_SHARED STV_DEFAULT"
__nv_reservedSMEM_offset_0_alias:
	.zero		0
	.zero		64


//--------------------- .nv.constant0.matmul_kernel --------------------------
	.section	.nv.constant0.matmul_kernel,"a",@progbits
	.sectionflags	@""
	.align	4
.nv.constant0.matmul_kernel:
	.zero		976


//--------------------- SYMBOLS --------------------------

	.type		.nv.reservedSmem.offset0,@object
	.size		.nv.reservedSmem.offset0,0x4
	.type		.nv.reservedSmem.cap,@object
	.size		.nv.reservedSmem.cap,0x4
